	.target	sm_80

	.elftype	@"ET_EXEC"


//--------------------- .note.nv.tkinfo           --------------------------
	.section	.note.nv.tkinfo,"",@"SHT_NOTE"
	.sectionflags	@"SHF_NOTE_NV_TKINFO"
	.tkinfo
        /*0018*/ 	.word	0x00000002
        /*0030*/ 	.string	""
        /*0030*/ 	.string	"ptxas"
        /*0030*/ 	.string	"Cuda compilation tools, release 13.0, V13.0.88"
        /*0030*/ 	.string	"Build cuda_13.0.r13.0/compiler.36424714_0"
        /*0030*/ 	.string	"-arch sm_80 -m 64 "



//--------------------- .note.nv.cuinfo           --------------------------
	.section	.note.nv.cuinfo,"",@"SHT_NOTE"
	.sectionflags	@"SHF_NOTE_NV_CUINFO"
        /*0018*/ 	.short	0x0002
        /*001a*/ 	.short	0x0050
        /*001c*/ 	.short	0x0082
	.zero		2


//--------------------- .nv.info                  --------------------------
	.section	.nv.info,"",@"SHT_CUDA_INFO"
	.align	4


	//----- nvinfo : EIATTR_REGCOUNT
	.align		4
        /*0000*/ 	.byte	0x04, 0x2f
        /*0002*/ 	.short	(.L_27 - .L_26)
	.align		4
.L_26:
        /*0004*/ 	.word	index@(_ZN4mmha33masked_multihead_attention_kernelIfLi256ELi256ELi4ELi64ELi64ELb0ELb0EEEv26Multihead_attention_paramsIT_XT5_EE)
        /*0008*/ 	.word	0x000000a6


	//----- nvinfo : EIATTR_FRAME_SIZE
	.align		4
.L_27:
        /*000c*/ 	.byte	0x04, 0x11
        /*000e*/ 	.short	(.L_29 - .L_28)
	.align		4
.L_28:
        /*0010*/ 	.word	index@($__internal_19_$__cuda_sm70_shflsync_bfly_p)
        /*0014*/ 	.word	0x00000000


	//----- nvinfo : EIATTR_FRAME_SIZE
	.align		4
.L_29:
        /*0018*/ 	.byte	0x04, 0x11
        /*001a*/ 	.short	(.L_31 - .L_30)
	.align		4
.L_30:
        /*001c*/ 	.word	index@(_ZN4mmha33masked_multihead_attention_kernelIfLi256ELi256ELi4ELi64ELi64ELb0ELb0EEEv26Multihead_attention_paramsIT_XT5_EE)
        /*0020*/ 	.word	0x00000000


	//----- nvinfo : EIATTR_REGCOUNT
	.align		4
.L_31:
        /*0024*/ 	.byte	0x04, 0x2f
        /*0026*/ 	.short	(.L_33 - .L_32)
	.align		4
.L_32:
        /*0028*/ 	.word	index@(_ZN4mmha33masked_multihead_attention_kernelIfLi256ELi256ELi2ELi64ELi128ELb0ELb0EEEv26Multihead_attention_paramsIT_XT5_EE)
        /*002c*/ 	.word	0x000000ff


	//----- nvinfo : EIATTR_FRAME_SIZE
	.align		4
.L_33:
        /*0030*/ 	.byte	0x04, 0x11
        /*0032*/ 	.short	(.L_35 - .L_34)
	.align		4
.L_34:
        /*0034*/ 	.word	index@($__internal_18_$__cuda_sm70_shflsync_bfly_p)
        /*0038*/ 	.word	0x00000000


	//----- nvinfo : EIATTR_FRAME_SIZE
	.align		4
.L_35:
        /*003c*/ 	.byte	0x04, 0x11
        /*003e*/ 	.short	(.L_37 - .L_36)
	.align		4
.L_36:
        /*0040*/ 	.word	index@(_ZN4mmha33masked_multihead_attention_kernelIfLi256ELi256ELi2ELi64ELi128ELb0ELb0EEEv26Multihead_attention_paramsIT_XT5_EE)
        /*0044*/ 	.word	0x00000078


	//----- nvinfo : EIATTR_REGCOUNT
	.align		4
.L_37:
        /*0048*/ 	.byte	0x04, 0x2f
        /*004a*/ 	.short	(.L_39 - .L_38)
	.align		4
.L_38:
        /*004c*/ 	.word	index@(_ZN4mmha33masked_multihead_attention_kernelIfLi256ELi256ELi1ELi64ELi256ELb0ELb0EEEv26Multihead_attention_paramsIT_XT5_EE)
        /*0050*/ 	.word	0x000000ff


	//----- nvinfo : EIATTR_FRAME_SIZE
	.align		4
.L_39:
        /*0054*/ 	.byte	0x04, 0x11
        /*0056*/ 	.short	(.L_41 - .L_40)
	.align		4
.L_40:
        /*0058*/ 	.word	index@(_ZN4mmha33masked_multihead_attention_kernelIfLi256ELi256ELi1ELi64ELi256ELb0ELb0EEEv26Multihead_attention_paramsIT_XT5_EE)
        /*005c*/ 	.word	0x000004b8


	//----- nvinfo : EIATTR_REGCOUNT
	.align		4
.L_41:
        /*0060*/ 	.byte	0x04, 0x2f
        /*0062*/ 	.short	(.L_43 - .L_42)
	.align		4
.L_42:
        /*0064*/ 	.word	index@(_ZN4mmha33masked_multihead_attention_kernelIfLi256ELi256ELi4ELi64ELi64ELb0ELb1EEEv26Multihead_attention_paramsIT_XT5_EE)
        /*0068*/ 	.word	0x000000a8


	//----- nvinfo : EIATTR_FRAME_SIZE
	.align		4
.L_43:
        /*006c*/ 	.byte	0x04, 0x11
        /*006e*/ 	.short	(.L_45 - .L_44)
	.align		4
.L_44:
        /*0070*/ 	.word	index@($__internal_17_$__cuda_sm70_shflsync_bfly_p)
        /*0074*/ 	.word	0x00000000


	//----- nvinfo : EIATTR_FRAME_SIZE
	.align		4
.L_45:
        /*0078*/ 	.byte	0x04, 0x11
        /*007a*/ 	.short	(.L_47 - .L_46)
	.align		4
.L_46:
        /*007c*/ 	.word	index@(_ZN4mmha33masked_multihead_attention_kernelIfLi256ELi256ELi4ELi64ELi64ELb0ELb1EEEv26Multihead_attention_paramsIT_XT5_EE)
        /*0080*/ 	.word	0x00000000


	//----- nvinfo : EIATTR_REGCOUNT
	.align		4
.L_47:
        /*0084*/ 	.byte	0x04, 0x2f
        /*0086*/ 	.short	(.L_49 - .L_48)
	.align		4
.L_48:
        /*0088*/ 	.word	index@(_ZN4mmha33masked_multihead_attention_kernelIfLi256ELi256ELi2ELi64ELi128ELb0ELb1EEEv26Multihead_attention_paramsIT_XT5_EE)
        /*008c*/ 	.word	0x000000ff


	//----- nvinfo : EIATTR_FRAME_SIZE
	.align		4
.L_49:
        /*0090*/ 	.byte	0x04, 0x11
        /*0092*/ 	.short	(.L_51 - .L_50)
	.align		4
.L_50:
        /*0094*/ 	.word	index@($__internal_16_$__cuda_sm70_shflsync_bfly_p)
        /*0098*/ 	.word	0x00000000


	//----- nvinfo : EIATTR_FRAME_SIZE
	.align		4
.L_51:
        /*009c*/ 	.byte	0x04, 0x11
        /*009e*/ 	.short	(.L_53 - .L_52)
	.align		4
.L_52:
        /*00a0*/ 	.word	index@(_ZN4mmha33masked_multihead_attention_kernelIfLi256ELi256ELi2ELi64ELi128ELb0ELb1EEEv26Multihead_attention_paramsIT_XT5_EE)
        /*00a4*/ 	.word	0x00000080


	//----- nvinfo : EIATTR_REGCOUNT
	.align		4
.L_53:
        /*00a8*/ 	.byte	0x04, 0x2f
        /*00aa*/ 	.short	(.L_55 - .L_54)
	.align		4
.L_54:
        /*00ac*/ 	.word	index@(_ZN4mmha33masked_multihead_attention_kernelIfLi256ELi256ELi1ELi64ELi256ELb0ELb1EEEv26Multihead_attention_paramsIT_XT5_EE)
        /*00b0*/ 	.word	0x000000ff


	//----- nvinfo : EIATTR_FRAME_SIZE
	.align		4
.L_55:
        /*00b4*/ 	.byte	0x04, 0x11
        /*00b6*/ 	.short	(.L_57 - .L_56)
	.align		4
.L_56:
        /*00b8*/ 	.word	index@(_ZN4mmha33masked_multihead_attention_kernelIfLi256ELi256ELi1ELi64ELi256ELb0ELb1EEEv26Multihead_attention_paramsIT_XT5_EE)
        /*00bc*/ 	.word	0x000004a0


	//----- nvinfo : EIATTR_REGCOUNT
	.align		4
.L_57:
        /*00c0*/ 	.byte	0x04, 0x2f
        /*00c2*/ 	.short	(.L_59 - .L_58)
	.align		4
.L_58:
        /*00c4*/ 	.word	index@(_ZN4mmha33masked_multihead_attention_kernelItLi256ELi256ELi4ELi32ELi64ELb0ELb0EEEv26Multihead_attention_paramsIT_XT5_EE)
        /*00c8*/ 	.word	0x0000005f


	//----- nvinfo : EIATTR_FRAME_SIZE
	.align		4
.L_59:
        /*00cc*/ 	.byte	0x04, 0x11
        /*00ce*/ 	.short	(.L_61 - .L_60)
	.align		4
.L_60:
        /*00d0*/ 	.word	index@($__internal_15_$__cuda_sm70_shflsync_bfly_p)
        /*00d4*/ 	.word	0x00000000


	//----- nvinfo : EIATTR_FRAME_SIZE
	.align		4
.L_61:
        /*00d8*/ 	.byte	0x04, 0x11
        /*00da*/ 	.short	(.L_63 - .L_62)
	.align		4
.L_62:
        /*00dc*/ 	.word	index@(_ZN4mmha33masked_multihead_attention_kernelItLi256ELi256ELi4ELi32ELi64ELb0ELb0EEEv26Multihead_attention_paramsIT_XT5_EE)
        /*00e0*/ 	.word	0x00000000


	//----- nvinfo : EIATTR_REGCOUNT
	.align		4
.L_63:
        /*00e4*/ 	.byte	0x04, 0x2f
        /*00e6*/ 	.short	(.L_65 - .L_64)
	.align		4
.L_64:
        /*00e8*/ 	.word	index@(_ZN4mmha33masked_multihead_attention_kernelItLi256ELi256ELi2ELi32ELi128ELb0ELb0EEEv26Multihead_attention_paramsIT_XT5_EE)
        /*00ec*/ 	.word	0x000000a6


	//----- nvinfo : EIATTR_FRAME_SIZE
	.align		4
.L_65:
        /*00f0*/ 	.byte	0x04, 0x11
        /*00f2*/ 	.short	(.L_67 - .L_66)
	.align		4
.L_66:
        /*00f4*/ 	.word	index@($__internal_14_$__cuda_sm70_shflsync_bfly_p)
        /*00f8*/ 	.word	0x00000000


	//----- nvinfo : EIATTR_FRAME_SIZE
	.align		4
.L_67:
        /*00fc*/ 	.byte	0x04, 0x11
        /*00fe*/ 	.short	(.L_69 - .L_68)
	.align		4
.L_68:
        /*0100*/ 	.word	index@(_ZN4mmha33masked_multihead_attention_kernelItLi256ELi256ELi2ELi32ELi128ELb0ELb0EEEv26Multihead_attention_paramsIT_XT5_EE)
        /*0104*/ 	.word	0x00000000


	//----- nvinfo : EIATTR_REGCOUNT
	.align		4
.L_69:
        /*0108*/ 	.byte	0x04, 0x2f
        /*010a*/ 	.short	(.L_71 - .L_70)
	.align		4
.L_70:
        /*010c*/ 	.word	index@(_ZN4mmha33masked_multihead_attention_kernelItLi256ELi256ELi1ELi32ELi256ELb0ELb0EEEv26Multihead_attention_paramsIT_XT5_EE)
        /*0110*/ 	.word	0x000000ff


	//----- nvinfo : EIATTR_FRAME_SIZE
	.align		4
.L_71:
        /*0114*/ 	.byte	0x04, 0x11
        /*0116*/ 	.short	(.L_73 - .L_72)
	.align		4
.L_72:
        /*0118*/ 	.word	index@($__internal_13_$__cuda_sm70_shflsync_bfly_p)
        /*011c*/ 	.word	0x00000000


	//----- nvinfo : EIATTR_FRAME_SIZE
	.align		4
.L_73:
        /*0120*/ 	.byte	0x04, 0x11
        /*0122*/ 	.short	(.L_75 - .L_74)
	.align		4
.L_74:
        /*0124*/ 	.word	index@(_ZN4mmha33masked_multihead_attention_kernelItLi256ELi256ELi1ELi32ELi256ELb0ELb0EEEv26Multihead_attention_paramsIT_XT5_EE)
        /*0128*/ 	.word	0x00000050


	//----- nvinfo : EIATTR_REGCOUNT
	.align		4
.L_75:
        /*012c*/ 	.byte	0x04, 0x2f
        /*012e*/ 	.short	(.L_77 - .L_76)
	.align		4
.L_76:
        /*0130*/ 	.word	index@(_ZN4mmha33masked_multihead_attention_kernelItLi256ELi256ELi4ELi32ELi64ELb0ELb1EEEv26Multihead_attention_paramsIT_XT5_EE)
        /*0134*/ 	.word	0x0000005f


	//----- nvinfo : EIATTR_FRAME_SIZE
	.align		4
.L_77:
        /*0138*/ 	.byte	0x04, 0x11
        /*013a*/ 	.short	(.L_79 - .L_78)
	.align		4
.L_78:
        /*013c*/ 	.word	index@($__internal_12_$__cuda_sm70_shflsync_bfly_p)
        /*0140*/ 	.word	0x00000000


	//----- nvinfo : EIATTR_FRAME_SIZE
	.align		4
.L_79:
        /*0144*/ 	.byte	0x04, 0x11
        /*0146*/ 	.short	(.L_81 - .L_80)
	.align		4
.L_80:
        /*0148*/ 	.word	index@(_ZN4mmha33masked_multihead_attention_kernelItLi256ELi256ELi4ELi32ELi64ELb0ELb1EEEv26Multihead_attention_paramsIT_XT5_EE)
        /*014c*/ 	.word	0x00000000


	//----- nvinfo : EIATTR_REGCOUNT
	.align		4
.L_81:
        /*0150*/ 	.byte	0x04, 0x2f
        /*0152*/ 	.short	(.L_83 - .L_82)
	.align		4
.L_82:
        /*0154*/ 	.word	index@(_ZN4mmha33masked_multihead_attention_kernelItLi256ELi256ELi2ELi32ELi128ELb0ELb1EEEv26Multihead_attention_paramsIT_XT5_EE)
        /*0158*/ 	.word	0x000000a8


	//----- nvinfo : EIATTR_FRAME_SIZE
	.align		4
.L_83:
        /*015c*/ 	.byte	0x04, 0x11
        /*015e*/ 	.short	(.L_85 - .L_84)
	.align		4
.L_84:
        /*0160*/ 	.word	index@($__internal_11_$__cuda_sm70_shflsync_bfly_p)
        /*0164*/ 	.word	0x00000000


	//----- nvinfo : EIATTR_FRAME_SIZE
	.align		4
.L_85:
        /*0168*/ 	.byte	0x04, 0x11
        /*016a*/ 	.short	(.L_87 - .L_86)
	.align		4
.L_86:
        /*016c*/ 	.word	index@(_ZN4mmha33masked_multihead_attention_kernelItLi256ELi256ELi2ELi32ELi128ELb0ELb1EEEv26Multihead_attention_paramsIT_XT5_EE)
        /*0170*/ 	.word	0x00000000


	//----- nvinfo : EIATTR_REGCOUNT
	.align		4
.L_87:
        /*0174*/ 	.byte	0x04, 0x2f
        /*0176*/ 	.short	(.L_89 - .L_88)
	.align		4
.L_88:
        /*0178*/ 	.word	index@(_ZN4mmha33masked_multihead_attention_kernelItLi256ELi256ELi1ELi32ELi256ELb0ELb1EEEv26Multihead_attention_paramsIT_XT5_EE)
        /*017c*/ 	.word	0x000000ff


	//----- nvinfo : EIATTR_FRAME_SIZE
	.align		4
.L_89:
        /*0180*/ 	.byte	0x04, 0x11
        /*0182*/ 	.short	(.L_91 - .L_90)
	.align		4
.L_90:
        /*0184*/ 	.word	index@($__internal_10_$__cuda_sm70_shflsync_bfly_p)
        /*0188*/ 	.word	0x00000000


	//----- nvinfo : EIATTR_FRAME_SIZE
	.align		4
.L_91:
        /*018c*/ 	.byte	0x04, 0x11
        /*018e*/ 	.short	(.L_93 - .L_92)
	.align		4
.L_92:
        /*0190*/ 	.word	index@(_ZN4mmha33masked_multihead_attention_kernelItLi256ELi256ELi1ELi32ELi256ELb0ELb1EEEv26Multihead_attention_paramsIT_XT5_EE)
        /*0194*/ 	.word	0x00000070


	//----- nvinfo : EIATTR_REGCOUNT
	.align		4
.L_93:
        /*0198*/ 	.byte	0x04, 0x2f
        /*019a*/ 	.short	(.L_95 - .L_94)
	.align		4
.L_94:
        /*019c*/ 	.word	index@(_ZN4mmha33masked_multihead_attention_kernelIfLi256ELi256ELi4ELi64ELi64ELb1ELb0EEEv26Multihead_attention_paramsIT_XT5_EE)
        /*01a0*/ 	.word	0x000000f0


	//----- nvinfo : EIATTR_FRAME_SIZE
	.align		4
.L_95:
        /*01a4*/ 	.byte	0x04, 0x11
        /*01a6*/ 	.short	(.L_97 - .L_96)
	.align		4
.L_96:
        /*01a8*/ 	.word	index@($__internal_9_$__cuda_sm70_shflsync_bfly_p)
        /*01ac*/ 	.word	0x00000000


	//----- nvinfo : EIATTR_FRAME_SIZE
	.align		4
.L_97:
        /*01b0*/ 	.byte	0x04, 0x11
        /*01b2*/ 	.short	(.L_99 - .L_98)
	.align		4
.L_98:
        /*01b4*/ 	.word	index@(_ZN4mmha33masked_multihead_attention_kernelIfLi256ELi256ELi4ELi64ELi64ELb1ELb0EEEv26Multihead_attention_paramsIT_XT5_EE)
        /*01b8*/ 	.word	0x00000000


	//----- nvinfo : EIATTR_REGCOUNT
	.align		4
.L_99:
        /*01bc*/ 	.byte	0x04, 0x2f
        /*01be*/ 	.short	(.L_101 - .L_100)
	.align		4
.L_100:
        /*01c0*/ 	.word	index@(_ZN4mmha33masked_multihead_attention_kernelIfLi256ELi256ELi2ELi64ELi128ELb1ELb0EEEv26Multihead_attention_paramsIT_XT5_EE)
        /*01c4*/ 	.word	0x000000ff


	//----- nvinfo : EIATTR_FRAME_SIZE
	.align		4
.L_101:
        /*01c8*/ 	.byte	0x04, 0x11
        /*01ca*/ 	.short	(.L_103 - .L_102)
	.align		4
.L_102:
        /*01cc*/ 	.word	index@($__internal_8_$__cuda_sm70_shflsync_bfly_p)
        /*01d0*/ 	.word	0x00000000


	//----- nvinfo : EIATTR_FRAME_SIZE
	.align		4
.L_103:
        /*01d4*/ 	.byte	0x04, 0x11
        /*01d6*/ 	.short	(.L_105 - .L_104)
	.align		4
.L_104:
        /*01d8*/ 	.word	index@(_ZN4mmha33masked_multihead_attention_kernelIfLi256ELi256ELi2ELi64ELi128ELb1ELb0EEEv26Multihead_attention_paramsIT_XT5_EE)
        /*01dc*/ 	.word	0x000002c8


	//----- nvinfo : EIATTR_REGCOUNT
	.align		4
.L_105:
        /*01e0*/ 	.byte	0x04, 0x2f
        /*01e2*/ 	.short	(.L_107 - .L_106)
	.align		4
.L_106:
        /*01e4*/ 	.word	index@(_ZN4mmha33masked_multihead_attention_kernelIfLi256ELi256ELi1ELi64ELi256ELb1ELb0EEEv26Multihead_attention_paramsIT_XT5_EE)
        /*01e8*/ 	.word	0x000000ff


	//----- nvinfo : EIATTR_FRAME_SIZE
	.align		4
.L_107:
        /*01ec*/ 	.byte	0x04, 0x11
        /*01ee*/ 	.short	(.L_109 - .L_108)
	.align		4
.L_108:
        /*01f0*/ 	.word	index@(_ZN4mmha33masked_multihead_attention_kernelIfLi256ELi256ELi1ELi64ELi256ELb1ELb0EEEv26Multihead_attention_paramsIT_XT5_EE)
        /*01f4*/ 	.word	0x00000810


	//----- nvinfo : EIATTR_REGCOUNT
	.align		4
.L_109:
        /*01f8*/ 	.byte	0x04, 0x2f
        /*01fa*/ 	.short	(.L_111 - .L_110)
	.align		4
.L_110:
        /*01fc*/ 	.word	index@(_ZN4mmha33masked_multihead_attention_kernelIfLi256ELi256ELi4ELi64ELi64ELb1ELb1EEEv26Multihead_attention_paramsIT_XT5_EE)
        /*0200*/ 	.word	0x000000f2


	//----- nvinfo : EIATTR_FRAME_SIZE
	.align		4
.L_111:
        /*0204*/ 	.byte	0x04, 0x11
        /*0206*/ 	.short	(.L_113 - .L_112)
	.align		4
.L_112:
        /*0208*/ 	.word	index@($__internal_7_$__cuda_sm70_shflsync_bfly_p)
        /*020c*/ 	.word	0x00000000


	//----- nvinfo : EIATTR_FRAME_SIZE
	.align		4
.L_113:
        /*0210*/ 	.byte	0x04, 0x11
        /*0212*/ 	.short	(.L_115 - .L_114)
	.align		4
.L_114:
        /*0214*/ 	.word	index@(_ZN4mmha33masked_multihead_attention_kernelIfLi256ELi256ELi4ELi64ELi64ELb1ELb1EEEv26Multihead_attention_paramsIT_XT5_EE)
        /*0218*/ 	.word	0x00000000


	//----- nvinfo : EIATTR_REGCOUNT
	.align		4
.L_115:
        /*021c*/ 	.byte	0x04, 0x2f
        /*021e*/ 	.short	(.L_117 - .L_116)
	.align		4
.L_116:
        /*0220*/ 	.word	index@(_ZN4mmha33masked_multihead_attention_kernelIfLi256ELi256ELi2ELi64ELi128ELb1ELb1EEEv26Multihead_attention_paramsIT_XT5_EE)
        /*0224*/ 	.word	0x000000ff


	//----- nvinfo : EIATTR_FRAME_SIZE
	.align		4
.L_117:
        /*0228*/ 	.byte	0x04, 0x11
        /*022a*/ 	.short	(.L_119 - .L_118)
	.align		4
.L_118:
        /*022c*/ 	.word	index@($__internal_6_$__cuda_sm70_shflsync_bfly_p)
        /*0230*/ 	.word	0x00000000


	//----- nvinfo : EIATTR_FRAME_SIZE
	.align		4
.L_119:
        /*0234*/ 	.byte	0x04, 0x11
        /*0236*/ 	.short	(.L_121 - .L_120)
	.align		4
.L_120:
        /*0238*/ 	.word	index@(_ZN4mmha33masked_multihead_attention_kernelIfLi256ELi256ELi2ELi64ELi128ELb1ELb1EEEv26Multihead_attention_paramsIT_XT5_EE)
        /*023c*/ 	.word	0x000002c8


	//----- nvinfo : EIATTR_REGCOUNT
	.align		4
.L_121:
        /*0240*/ 	.byte	0x04, 0x2f
        /*0242*/ 	.short	(.L_123 - .L_122)
	.align		4
.L_122:
        /*0244*/ 	.word	index@(_ZN4mmha33masked_multihead_attention_kernelIfLi256ELi256ELi1ELi64ELi256ELb1ELb1EEEv26Multihead_attention_paramsIT_XT5_EE)
        /*0248*/ 	.word	0x000000ff


	//----- nvinfo : EIATTR_FRAME_SIZE
	.align		4
.L_123:
        /*024c*/ 	.byte	0x04, 0x11
        /*024e*/ 	.short	(.L_125 - .L_124)
	.align		4
.L_124:
        /*0250*/ 	.word	index@(_ZN4mmha33masked_multihead_attention_kernelIfLi256ELi256ELi1ELi64ELi256ELb1ELb1EEEv26Multihead_attention_paramsIT_XT5_EE)
        /*0254*/ 	.word	0x00000810


	//----- nvinfo : EIATTR_REGCOUNT
	.align		4
.L_125:
        /*0258*/ 	.byte	0x04, 0x2f
        /*025a*/ 	.short	(.L_127 - .L_126)
	.align		4
.L_126:
        /*025c*/ 	.word	index@(_ZN4mmha33masked_multihead_attention_kernelItLi256ELi256ELi4ELi32ELi64ELb1ELb0EEEv26Multihead_attention_paramsIT_XT5_EE)
        /*0260*/ 	.word	0x00000088


	//----- nvinfo : EIATTR_FRAME_SIZE
	.align		4
.L_127:
        /*0264*/ 	.byte	0x04, 0x11
        /*0266*/ 	.short	(.L_129 - .L_128)
	.align		4
.L_128:
        /*0268*/ 	.word	index@($__internal_5_$__cuda_sm70_shflsync_bfly_p)
        /*026c*/ 	.word	0x00000000


	//----- nvinfo : EIATTR_FRAME_SIZE
	.align		4
.L_129:
        /*0270*/ 	.byte	0x04, 0x11
        /*0272*/ 	.short	(.L_131 - .L_130)
	.align		4
.L_130:
        /*0274*/ 	.word	index@(_ZN4mmha33masked_multihead_attention_kernelItLi256ELi256ELi4ELi32ELi64ELb1ELb0EEEv26Multihead_attention_paramsIT_XT5_EE)
        /*0278*/ 	.word	0x00000000


	//----- nvinfo : EIATTR_REGCOUNT
	.align		4
.L_131:
        /*027c*/ 	.byte	0x04, 0x2f
        /*027e*/ 	.short	(.L_133 - .L_132)
	.align		4
.L_132:
        /*0280*/ 	.word	index@(_ZN4mmha33masked_multihead_attention_kernelItLi256ELi256ELi2ELi32ELi128ELb1ELb0EEEv26Multihead_attention_paramsIT_XT5_EE)
        /*0284*/ 	.word	0x000000e5


	//----- nvinfo : EIATTR_FRAME_SIZE
	.align		4
.L_133:
        /*0288*/ 	.byte	0x04, 0x11
        /*028a*/ 	.short	(.L_135 - .L_134)
	.align		4
.L_134:
        /*028c*/ 	.word	index@($__internal_4_$__cuda_sm70_shflsync_bfly_p)
        /*0290*/ 	.word	0x00000000


	//----- nvinfo : EIATTR_FRAME_SIZE
	.align		4
.L_135:
        /*0294*/ 	.byte	0x04, 0x11
        /*0296*/ 	.short	(.L_137 - .L_136)
	.align		4
.L_136:
        /*0298*/ 	.word	index@(_ZN4mmha33masked_multihead_attention_kernelItLi256ELi256ELi2ELi32ELi128ELb1ELb0EEEv26Multihead_attention_paramsIT_XT5_EE)
        /*029c*/ 	.word	0x00000000


	//----- nvinfo : EIATTR_REGCOUNT
	.align		4
.L_137:
        /*02a0*/ 	.byte	0x04, 0x2f
        /*02a2*/ 	.short	(.L_139 - .L_138)
	.align		4
.L_138:
        /*02a4*/ 	.word	index@(_ZN4mmha33masked_multihead_attention_kernelItLi256ELi256ELi1ELi32ELi256ELb1ELb0EEEv26Multihead_attention_paramsIT_XT5_EE)
        /*02a8*/ 	.word	0x000000ff


	//----- nvinfo : EIATTR_FRAME_SIZE
	.align		4
.L_139:
        /*02ac*/ 	.byte	0x04, 0x11
        /*02ae*/ 	.short	(.L_141 - .L_140)
	.align		4
.L_140:
        /*02b0*/ 	.word	index@($__internal_3_$__cuda_sm70_shflsync_bfly_p)
        /*02b4*/ 	.word	0x00000000


	//----- nvinfo : EIATTR_FRAME_SIZE
	.align		4
.L_141:
        /*02b8*/ 	.byte	0x04, 0x11
        /*02ba*/ 	.short	(.L_143 - .L_142)
	.align		4
.L_142:
        /*02bc*/ 	.word	index@(_ZN4mmha33masked_multihead_attention_kernelItLi256ELi256ELi1ELi32ELi256ELb1ELb0EEEv26Multihead_attention_paramsIT_XT5_EE)
        /*02c0*/ 	.word	0x000002d8


	//----- nvinfo : EIATTR_REGCOUNT
	.align		4
.L_143:
        /*02c4*/ 	.byte	0x04, 0x2f
        /*02c6*/ 	.short	(.L_145 - .L_144)
	.align		4
.L_144:
        /*02c8*/ 	.word	index@(_ZN4mmha33masked_multihead_attention_kernelItLi256ELi256ELi4ELi32ELi64ELb1ELb1EEEv26Multihead_attention_paramsIT_XT5_EE)
        /*02cc*/ 	.word	0x00000088


	//----- nvinfo : EIATTR_FRAME_SIZE
	.align		4
.L_145:
        /*02d0*/ 	.byte	0x04, 0x11
        /*02d2*/ 	.short	(.L_147 - .L_146)
	.align		4
.L_146:
        /*02d4*/ 	.word	index@($__internal_2_$__cuda_sm70_shflsync_bfly_p)
        /*02d8*/ 	.word	0x00000000


	//----- nvinfo : EIATTR_FRAME_SIZE
	.align		4
.L_147:
        /*02dc*/ 	.byte	0x04, 0x11
        /*02de*/ 	.short	(.L_149 - .L_148)
	.align		4
.L_148:
        /*02e0*/ 	.word	index@(_ZN4mmha33masked_multihead_attention_kernelItLi256ELi256ELi4ELi32ELi64ELb1ELb1EEEv26Multihead_attention_paramsIT_XT5_EE)
        /*02e4*/ 	.word	0x00000000


	//----- nvinfo : EIATTR_REGCOUNT
	.align		4
.L_149:
        /*02e8*/ 	.byte	0x04, 0x2f
        /*02ea*/ 	.short	(.L_151 - .L_150)
	.align		4
.L_150:
        /*02ec*/ 	.word	index@(_ZN4mmha33masked_multihead_attention_kernelItLi256ELi256ELi2ELi32ELi128ELb1ELb1EEEv26Multihead_attention_paramsIT_XT5_EE)
        /*02f0*/ 	.word	0x000000e7


	//----- nvinfo : EIATTR_FRAME_SIZE
	.align		4
.L_151:
        /*02f4*/ 	.byte	0x04, 0x11
        /*02f6*/ 	.short	(.L_153 - .L_152)
	.align		4
.L_152:
        /*02f8*/ 	.word	index@($__internal_1_$__cuda_sm70_shflsync_bfly_p)
        /*02fc*/ 	.word	0x00000000


	//----- nvinfo : EIATTR_FRAME_SIZE
	.align		4
.L_153:
        /*0300*/ 	.byte	0x04, 0x11
        /*0302*/ 	.short	(.L_155 - .L_154)
	.align		4
.L_154:
        /*0304*/ 	.word	index@(_ZN4mmha33masked_multihead_attention_kernelItLi256ELi256ELi2ELi32ELi128ELb1ELb1EEEv26Multihead_attention_paramsIT_XT5_EE)
        /*0308*/ 	.word	0x00000000


	//----- nvinfo : EIATTR_REGCOUNT
	.align		4
.L_155:
        /*030c*/ 	.byte	0x04, 0x2f
        /*030e*/ 	.short	(.L_157 - .L_156)
	.align		4
.L_156:
        /*0310*/ 	.word	index@(_ZN4mmha33masked_multihead_attention_kernelItLi256ELi256ELi1ELi32ELi256ELb1ELb1EEEv26Multihead_attention_paramsIT_XT5_EE)
        /*0314*/ 	.word	0x000000ff


	//----- nvinfo : EIATTR_FRAME_SIZE
	.align		4
.L_157:
        /*0318*/ 	.byte	0x04, 0x11
        /*031a*/ 	.short	(.L_159 - .L_158)
	.align		4
.L_158:
        /*031c*/ 	.word	index@($__internal_0_$__cuda_sm70_shflsync_bfly_p)
        /*0320*/ 	.word	0x00000000


	//----- nvinfo : EIATTR_FRAME_SIZE
	.align		4
.L_159:
        /*0324*/ 	.byte	0x04, 0x11
        /*0326*/ 	.short	(.L_161 - .L_160)
	.align		4
.L_160:
        /*0328*/ 	.word	index@(_ZN4mmha33masked_multihead_attention_kernelItLi256ELi256ELi1ELi32ELi256ELb1ELb1EEEv26Multihead_attention_paramsIT_XT5_EE)
        /*032c*/ 	.word	0x000002d0


	//----- nvinfo : EIATTR_MIN_STACK_SIZE
	.align		4
.L_161:
        /*0330*/ 	.byte	0x04, 0x12
        /*0332*/ 	.short	(.L_163 - .L_162)
	.align		4
.L_162:
        /*0334*/ 	.word	index@(_ZN4mmha33masked_multihead_attention_kernelItLi256ELi256ELi1ELi32ELi256ELb1ELb1EEEv26Multihead_attention_paramsIT_XT5_EE)
        /*0338*/ 	.word	0x000002d0


	//----- nvinfo : EIATTR_MIN_STACK_SIZE
	.align		4
.L_163:
        /*033c*/ 	.byte	0x04, 0x12
        /*033e*/ 	.short	(.L_165 - .L_164)
	.align		4
.L_164:
        /*0340*/ 	.word	index@(_ZN4mmha33masked_multihead_attention_kernelItLi256ELi256ELi2ELi32ELi128ELb1ELb1EEEv26Multihead_attention_paramsIT_XT5_EE)
        /*0344*/ 	.word	0x00000000


	//----- nvinfo : EIATTR_MIN_STACK_SIZE
	.align		4
.L_165:
        /*0348*/ 	.byte	0x04, 0x12
        /*034a*/ 	.short	(.L_167 - .L_166)
	.align		4
.L_166:
        /*034c*/ 	.word	index@(_ZN4mmha33masked_multihead_attention_kernelItLi256ELi256ELi4ELi32ELi64ELb1ELb1EEEv26Multihead_attention_paramsIT_XT5_EE)
        /*0350*/ 	.word	0x00000000


	//----- nvinfo : EIATTR_MIN_STACK_SIZE
	.align		4
.L_167:
        /*0354*/ 	.byte	0x04, 0x12
        /*0356*/ 	.short	(.L_169 - .L_168)
	.align		4
.L_168:
        /*0358*/ 	.word	index@(_ZN4mmha33masked_multihead_attention_kernelItLi256ELi256ELi1ELi32ELi256ELb1ELb0EEEv26Multihead_attention_paramsIT_XT5_EE)
        /*035c*/ 	.word	0x000002d8


	//----- nvinfo : EIATTR_MIN_STACK_SIZE
	.align		4
.L_169:
        /*0360*/ 	.byte	0x04, 0x12
        /*0362*/ 	.short	(.L_171 - .L_170)
	.align		4
.L_170:
        /*0364*/ 	.word	index@(_ZN4mmha33masked_multihead_attention_kernelItLi256ELi256ELi2ELi32ELi128ELb1ELb0EEEv26Multihead_attention_paramsIT_XT5_EE)
        /*0368*/ 	.word	0x00000000


	//----- nvinfo : EIATTR_MIN_STACK_SIZE
	.align		4
.L_171:
        /*036c*/ 	.byte	0x04, 0x12
        /*036e*/ 	.short	(.L_173 - .L_172)
	.align		4
.L_172:
        /*0370*/ 	.word	index@(_ZN4mmha33masked_multihead_attention_kernelItLi256ELi256ELi4ELi32ELi64ELb1ELb0EEEv26Multihead_attention_paramsIT_XT5_EE)
        /*0374*/ 	.word	0x00000000


	//----- nvinfo : EIATTR_MIN_STACK_SIZE
	.align		4
.L_173:
        /*0378*/ 	.byte	0x04, 0x12
        /*037a*/ 	.short	(.L_175 - .L_174)
	.align		4
.L_174:
        /*037c*/ 	.word	index@(_ZN4mmha33masked_multihead_attention_kernelIfLi256ELi256ELi1ELi64ELi256ELb1ELb1EEEv26Multihead_attention_paramsIT_XT5_EE)
        /*0380*/ 	.word	0x00000810


	//----- nvinfo : EIATTR_MIN_STACK_SIZE
	.align		4
.L_175:
        /*0384*/ 	.byte	0x04, 0x12
        /*0386*/ 	.short	(.L_177 - .L_176)
	.align		4
.L_176:
        /*0388*/ 	.word	index@(_ZN4mmha33masked_multihead_attention_kernelIfLi256ELi256ELi2ELi64ELi128ELb1ELb1EEEv26Multihead_attention_paramsIT_XT5_EE)
        /*038c*/ 	.word	0x000002c8


	//----- nvinfo : EIATTR_MIN_STACK_SIZE
	.align		4
.L_177:
        /*0390*/ 	.byte	0x04, 0x12
        /*0392*/ 	.short	(.L_179 - .L_178)
	.align		4
.L_178:
        /*0394*/ 	.word	index@(_ZN4mmha33masked_multihead_attention_kernelIfLi256ELi256ELi4ELi64ELi64ELb1ELb1EEEv26Multihead_attention_paramsIT_XT5_EE)
        /*0398*/ 	.word	0x00000000


	//----- nvinfo : EIATTR_MIN_STACK_SIZE
	.align		4
.L_179:
        /*039c*/ 	.byte	0x04, 0x12
        /*039e*/ 	.short	(.L_181 - .L_180)
	.align		4
.L_180:
        /*03a0*/ 	.word	index@(_ZN4mmha33masked_multihead_attention_kernelIfLi256ELi256ELi1ELi64ELi256ELb1ELb0EEEv26Multihead_attention_paramsIT_XT5_EE)
        /*03a4*/ 	.word	0x00000810


	//----- nvinfo : EIATTR_MIN_STACK_SIZE
	.align		4
.L_181:
        /*03a8*/ 	.byte	0x04, 0x12
        /*03aa*/ 	.short	(.L_183 - .L_182)
	.align		4
.L_182:
        /*03ac*/ 	.word	index@(_ZN4mmha33masked_multihead_attention_kernelIfLi256ELi256ELi2ELi64ELi128ELb1ELb0EEEv26Multihead_attention_paramsIT_XT5_EE)
        /*03b0*/ 	.word	0x000002c8


	//----- nvinfo : EIATTR_MIN_STACK_SIZE
	.align		4
.L_183:
        /*03b4*/ 	.byte	0x04, 0x12
        /*03b6*/ 	.short	(.L_185 - .L_184)
	.align		4
.L_184:
        /*03b8*/ 	.word	index@(_ZN4mmha33masked_multihead_attention_kernelIfLi256ELi256ELi4ELi64ELi64ELb1ELb0EEEv26Multihead_attention_paramsIT_XT5_EE)
        /*03bc*/ 	.word	0x00000000


	//----- nvinfo : EIATTR_MIN_STACK_SIZE
	.align		4
.L_185:
        /*03c0*/ 	.byte	0x04, 0x12
        /*03c2*/ 	.short	(.L_187 - .L_186)
	.align		4
.L_186:
        /*03c4*/ 	.word	index@(_ZN4mmha33masked_multihead_attention_kernelItLi256ELi256ELi1ELi32ELi256ELb0ELb1EEEv26Multihead_attention_paramsIT_XT5_EE)
        /*03c8*/ 	.word	0x00000070


	//----- nvinfo : EIATTR_MIN_STACK_SIZE
	.align		4
.L_187:
        /*03cc*/ 	.byte	0x04, 0x12
        /*03ce*/ 	.short	(.L_189 - .L_188)
	.align		4
.L_188:
        /*03d0*/ 	.word	index@(_ZN4mmha33masked_multihead_attention_kernelItLi256ELi256ELi2ELi32ELi128ELb0ELb1EEEv26Multihead_attention_paramsIT_XT5_EE)
        /*03d4*/ 	.word	0x00000000


	//----- nvinfo : EIATTR_MIN_STACK_SIZE
	.align		4
.L_189:
        /*03d8*/ 	.byte	0x04, 0x12
        /*03da*/ 	.short	(.L_191 - .L_190)
	.align		4
.L_190:
        /*03dc*/ 	.word	index@(_ZN4mmha33masked_multihead_attention_kernelItLi256ELi256ELi4ELi32ELi64ELb0ELb1EEEv26Multihead_attention_paramsIT_XT5_EE)
        /*03e0*/ 	.word	0x00000000


	//----- nvinfo : EIATTR_MIN_STACK_SIZE
	.align		4
.L_191:
        /*03e4*/ 	.byte	0x04, 0x12
        /*03e6*/ 	.short	(.L_193 - .L_192)
	.align		4
.L_192:
        /*03e8*/ 	.word	index@(_ZN4mmha33masked_multihead_attention_kernelItLi256ELi256ELi1ELi32ELi256ELb0ELb0EEEv26Multihead_attention_paramsIT_XT5_EE)
        /*03ec*/ 	.word	0x00000050


	//----- nvinfo : EIATTR_MIN_STACK_SIZE
	.align		4
.L_193:
        /*03f0*/ 	.byte	0x04, 0x12
        /*03f2*/ 	.short	(.L_195 - .L_194)
	.align		4
.L_194:
        /*03f4*/ 	.word	index@(_ZN4mmha33masked_multihead_attention_kernelItLi256ELi256ELi2ELi32ELi128ELb0ELb0EEEv26Multihead_attention_paramsIT_XT5_EE)
        /*03f8*/ 	.word	0x00000000


	//----- nvinfo : EIATTR_MIN_STACK_SIZE
	.align		4
.L_195:
        /*03fc*/ 	.byte	0x04, 0x12
        /*03fe*/ 	.short	(.L_197 - .L_196)
	.align		4
.L_196:
        /*0400*/ 	.word	index@(_ZN4mmha33masked_multihead_attention_kernelItLi256ELi256ELi4ELi32ELi64ELb0ELb0EEEv26Multihead_attention_paramsIT_XT5_EE)
        /*0404*/ 	.word	0x00000000


	//----- nvinfo : EIATTR_MIN_STACK_SIZE
	.align		4
.L_197:
        /*0408*/ 	.byte	0x04, 0x12
        /*040a*/ 	.short	(.L_199 - .L_198)
	.align		4
.L_198:
        /*040c*/ 	.word	index@(_ZN4mmha33masked_multihead_attention_kernelIfLi256ELi256ELi1ELi64ELi256ELb0ELb1EEEv26Multihead_attention_paramsIT_XT5_EE)
        /*0410*/ 	.word	0x000004a0


	//----- nvinfo : EIATTR_MIN_STACK_SIZE
	.align		4
.L_199:
        /*0414*/ 	.byte	0x04, 0x12
        /*0416*/ 	.short	(.L_201 - .L_200)
	.align		4
.L_200:
        /*0418*/ 	.word	index@(_ZN4mmha33masked_multihead_attention_kernelIfLi256ELi256ELi2ELi64ELi128ELb0ELb1EEEv26Multihead_attention_paramsIT_XT5_EE)
        /*041c*/ 	.word	0x00000080


	//----- nvinfo : EIATTR_MIN_STACK_SIZE
	.align		4
.L_201:
        /*0420*/ 	.byte	0x04, 0x12
        /*0422*/ 	.short	(.L_203 - .L_202)
	.align		4
.L_202:
        /*0424*/ 	.word	index@(_ZN4mmha33masked_multihead_attention_kernelIfLi256ELi256ELi4ELi64ELi64ELb0ELb1EEEv26Multihead_attention_paramsIT_XT5_EE)
        /*0428*/ 	.word	0x00000000


	//----- nvinfo : EIATTR_MIN_STACK_SIZE
	.align		4
.L_203:
        /*042c*/ 	.byte	0x04, 0x12
        /*042e*/ 	.short	(.L_205 - .L_204)
	.align		4
.L_204:
        /*0430*/ 	.word	index@(_ZN4mmha33masked_multihead_attention_kernelIfLi256ELi256ELi1ELi64ELi256ELb0ELb0EEEv26Multihead_attention_paramsIT_XT5_EE)
        /*0434*/ 	.word	0x000004b8


	//----- nvinfo : EIATTR_MIN_STACK_SIZE
	.align		4
.L_205:
        /*0438*/ 	.byte	0x04, 0x12
        /*043a*/ 	.short	(.L_207 - .L_206)
	.align		4
.L_206:
        /*043c*/ 	.word	index@(_ZN4mmha33masked_multihead_attention_kernelIfLi256ELi256ELi2ELi64ELi128ELb0ELb0EEEv26Multihead_attention_paramsIT_XT5_EE)
        /*0440*/ 	.word	0x00000078


	//----- nvinfo : EIATTR_MIN_STACK_SIZE
	.align		4
.L_207:
        /*0444*/ 	.byte	0x04, 0x12
        /*0446*/ 	.short	(.L_209 - .L_208)
	.align		4
.L_208:
        /*0448*/ 	.word	index@(_ZN4mmha33masked_multihead_attention_kernelIfLi256ELi256ELi4ELi64ELi64ELb0ELb0EEEv26Multihead_attention_paramsIT_XT5_EE)
        /*044c*/ 	.word	0x00000000
.L_209:


//--------------------- .nv.info._ZN4mmha33masked_multihead_attention_kernelItLi256ELi256ELi1ELi32ELi256ELb1ELb1EEEv26Multihead_attention_paramsIT_XT5_EE --------------------------
	.section	.nv.info._ZN4mmha33masked_multihead_attention_kernelItLi256ELi256ELi1ELi32ELi256ELb1ELb1EEEv26Multihead_attention_paramsIT_XT5_EE,"",@"SHT_CUDA_INFO"
	.sectionflags	@""
	.align	4


	//----- nvinfo : EIATTR_CUDA_API_VERSION
	.align		4
        /*0000*/ 	.byte	0x04, 0x37
        /*0002*/ 	.short	(.L_211 - .L_210)
.L_210:
        /*0004*/ 	.word	0x00000082


	//----- nvinfo : EIATTR_SW2861232_WAR
	.align		4
.L_211:
        /*0008*/ 	.byte	0x01, 0x35
	.zero		2


	//----- nvinfo : EIATTR_PARAM_CBANK
	.align		4
        /*000c*/ 	.byte	0x04, 0x0a
        /*000e*/ 	.short	(.L_213 - .L_212)
	.align		4
.L_212:
        /*0010*/ 	.word	index@(.nv.constant0._ZN4mmha33masked_multihead_attention_kernelItLi256ELi256ELi1ELi32ELi256ELb1ELb1EEEv26Multihead_attention_paramsIT_XT5_EE)
        /*0014*/ 	.short	0x0160
        /*0016*/ 	.short	0x0128


	//----- nvinfo : EIATTR_CBANK_PARAM_SIZE
	.align		4
.L_213:
        /*0018*/ 	.byte	0x03, 0x19
        /*001a*/ 	.short	0x0128


	//----- nvinfo : EIATTR_KPARAM_INFO
	.align		4
        /*001c*/ 	.byte	0x04, 0x17
        /*001e*/ 	.short	(.L_215 - .L_214)
.L_214:
        /*0020*/ 	.word	0x00000000
        /*0024*/ 	.short	0x0000
        /*0026*/ 	.short	0x0000
        /*0028*/ 	.byte	0x00, 0xf0, 0xa1, 0x04


	//----- nvinfo : EIATTR_MAXREG_COUNT
	.align		4
.L_215:
        /*002c*/ 	.byte	0x03, 0x1b
        /*002e*/ 	.short	0x00ff


	//----- nvinfo : EIATTR_NUM_BARRIERS
	.align		4
        /*0030*/ 	.byte	0x02, 0x4c
        /*0032*/ 	.byte	0x01
	.zero		1


	//----- nvinfo : EIATTR_EXTERNS
	.align		4
        /*0034*/ 	.byte	0x04, 0x0f
        /*0036*/ 	.short	(.L_217 - .L_216)


	//   ....[0]....
	.align		4
.L_216:
        /*0038*/ 	.word	index@(__assertfail)


	//----- nvinfo : EIATTR_ANNOTATIONS
	.align		4
.L_217:
        /*003c*/ 	.byte	0x04, 0x55
        /*003e*/ 	.short	(.L_219 - .L_218)


	//   ....[0]....
.L_218:
        /*0040*/ 	.word	0x00000001
        /*0044*/ 	.byte	0x90, 0x04, 0x00, 0x00, 0x01, 0x00, 0x00, 0x00, 0xe0, 0x04, 0x00, 0x00, 0x01, 0x00, 0x00, 0x00
        /* <DEDUP_REMOVED lines=152> */
        /*09d4*/ 	.byte	0x50, 0xc9, 0x00, 0x00, 0x01, 0x00, 0x00, 0x00, 0x80, 0xc9, 0x00, 0x00


	//----- nvinfo : EIATTR_MERCURY_ISA_VERSION
	.align		4
.L_219:
        /*09e0*/ 	.byte	0x03, 0x5f
        /*09e2*/ 	.short	0x0000


	//----- nvinfo : EIATTR_COOP_GROUP_MASK_REGIDS
	.align		4
        /*09e4*/ 	.byte	0x04, 0x29
        /*09e6*/ 	.short	(.L_221 - .L_220)


	//   ....[0]....
.L_220:
        /*09e8*/ 	.word	0xffffffff


	//   ....[1]....
        /*09ec*/ 	.word	0xffffffff


	//   ....[2]....
        /*09f0*/ 	.word	0xffffffff


	//   ....[3]....
        /*09f4*/ 	.word	0xffffffff


	//   ....[4]....
        /*09f8*/ 	.word	0xffffffff


	//   ....[5]....
        /*09fc*/ 	.word	0xffffffff


	//   ....[6]....
        /*0a00*/ 	.word	0xffffffff


	//   ....[7]....
        /*0a04*/ 	.word	0xffffffff


	//   ....[8]....
        /*0a08*/ 	.word	0xffffffff


	//   ....[9]....
        /*0a0c*/ 	.word	0xffffffff


	//   ....[10]....
        /*0a10*/ 	.word	0xffffffff


	//   ....[11]....
        /*0a14*/ 	.word	0xffffffff


	//   ....[12]....
        /*0a18*/ 	.word	0xffffffff


	//   ....[13]....
        /*0a1c*/ 	.word	0xffffffff


	//   ....[14]....
        /*0a20*/ 	.word	0xffffffff


	//   ....[15]....
        /*0a24*/ 	.word	0xffffffff


	//   ....[16]....
        /*0a28*/ 	.word	0xffffffff


	//   ....[17]....
        /*0a2c*/ 	.word	0xffffffff


	//   ....[18]....
        /*0a30*/ 	.word	0xffffffff


	//   ....[19]....
        /*0a34*/ 	.word	0xffffffff


	//   ....[20]....
        /*0a38*/ 	.word	0xffffffff


	//   ....[21]....
        /*0a3c*/ 	.word	0xffffffff


	//   ....[22]....
        /*0a40*/ 	.word	0xffffffff


	//   ....[23]....
        /*0a44*/ 	.word	0xffffffff


	//   ....[24]....
        /*0a48*/ 	.word	0xffffffff


	//   ....[25]....
        /*0a4c*/ 	.word	0xffffffff


	//   ....[26]....
        /*0a50*/ 	.word	0xffffffff


	//   ....[27]....
        /*0a54*/ 	.word	0xffffffff


	//----- nvinfo : EIATTR_COOP_GROUP_INSTR_OFFSETS
	.align		4
.L_221:
        /*0a58*/ 	.byte	0x04, 0x28
        /*0a5a*/ 	.short	(.L_223 - .L_222)


	//   ....[0]....
.L_222:
        /*0a5c*/ 	.word	0x00002c10


	//   ....[1]....
        /*0a60*/ 	.word	0x00002c40


	//   ....[2]....
        /*0a64*/ 	.word	0x00002c60


	//   ....[3]....
        /*0a68*/ 	.word	0x00002c80


	//   ....[4]....
        /*0a6c*/ 	.word	0x00002ca0


	//   ....[5]....
        /*0a70*/ 	.word	0x00009a00


	//   ....[6]....
        /*0a74*/ 	.word	0x00009a20


	//   ....[7]....
        /*0a78*/ 	.word	0x00009a40


	//   ....[8]....
        /*0a7c*/ 	.word	0x00009a70


	//   ....[9]....
        /*0a80*/ 	.word	0x00009aa0


	//   ....[10]....
        /*0a84*/ 	.word	0x00009b50


	//   ....[11]....
        /*0a88*/ 	.word	0x00009b70


	//   ....[12]....
        /*0a8c*/ 	.word	0x00009b90


	//   ....[13]....
        /*0a90*/ 	.word	0x00009bb0


	//   ....[14]....
        /*0a94*/ 	.word	0x0000a260


	//   ....[15]....
        /*0a98*/ 	.word	0x0000a360


	//   ....[16]....
        /*0a9c*/ 	.word	0x0000a3b0


	//   ....[17]....
        /*0aa0*/ 	.word	0x0000a3d0


	//   ....[18]....
        /*0aa4*/ 	.word	0x0000a3f0


	//   ....[19]....
        /*0aa8*/ 	.word	0x0000a490


	//   ....[20]....
        /*0aac*/ 	.word	0x0000a4b0


	//   ....[21]....
        /*0ab0*/ 	.word	0x0000a4d0


	//   ....[22]....
        /*0ab4*/ 	.word	0x0000a520


	//   ....[23]....
        /*0ab8*/ 	.word	0x0000d740


	//   ....[24]....
        /*0abc*/ 	.word	0x0000d7b0


	//   ....[25]....
        /*0ac0*/ 	.word	0x0000d810


	//   ....[26]....
        /*0ac4*/ 	.word	0x0000d870


	//   ....[27]....
        /*0ac8*/ 	.word	0x0000d8d0


	//----- nvinfo : EIATTR_SYSCALL_OFFSETS
	.align		4
.L_223:
        /*0acc*/ 	.byte	0x04, 0x46
        /*0ace*/ 	.short	(.L_225 - .L_224)


	//   ....[0]....
.L_224:
        /*0ad0*/ 	.word	0x00000f60


	//----- nvinfo : EIATTR_EXIT_INSTR_OFFSETS
	.align		4
.L_225:
        /*0ad4*/ 	.byte	0x04, 0x1c
        /*0ad6*/ 	.short	(.L_227 - .L_226)


	//   ....[0]....
.L_226:
        /*0ad8*/ 	.word	0x000000b0


	//   ....[1]....
        /*0adc*/ 	.word	0x0000d270


	//   ....[2]....
        /*0ae0*/ 	.word	0x0000d350


	//   ....[3]....
        /*0ae4*/ 	.word	0x0000d6f0


	//----- nvinfo : EIATTR_CRS_STACK_SIZE
	.align		4
.L_227:
        /*0ae8*/ 	.byte	0x04, 0x1e
        /*0aea*/ 	.short	(.L_229 - .L_228)
.L_228:
        /*0aec*/ 	.word	0x00000000
.L_229:


//--------------------- .nv.info._ZN4mmha33masked_multihead_attention_kernelItLi256ELi256ELi2ELi32ELi128ELb1ELb1EEEv26Multihead_attention_paramsIT_XT5_EE --------------------------
	.section	.nv.info._ZN4mmha33masked_multihead_attention_kernelItLi256ELi256ELi2ELi32ELi128ELb1ELb1EEEv26Multihead_attention_paramsIT_XT5_EE,"",@"SHT_CUDA_INFO"
	.sectionflags	@""
	.align	4


	//----- nvinfo : EIATTR_CUDA_API_VERSION
	.align		4
        /*0000*/ 	.byte	0x04, 0x37
        /*0002*/ 	.short	(.L_231 - .L_230)
.L_230:
        /*0004*/ 	.word	0x00000082


	//----- nvinfo : EIATTR_SW2861232_WAR
	.align		4
.L_231:
        /*0008*/ 	.byte	0x01, 0x35
	.zero		2


	//----- nvinfo : EIATTR_PARAM_CBANK
	.align		4
        /*000c*/ 	.byte	0x04, 0x0a
        /*000e*/ 	.short	(.L_233 - .L_232)
	.align		4
.L_232:
        /*0010*/ 	.word	index@(.nv.constant0._ZN4mmha33masked_multihead_attention_kernelItLi256ELi256ELi2ELi32ELi128ELb1ELb1EEEv26Multihead_attention_paramsIT_XT5_EE)
        /*0014*/ 	.short	0x0160
        /*0016*/ 	.short	0x0128


	//----- nvinfo : EIATTR_CBANK_PARAM_SIZE
	.align		4
.L_233:
        /*0018*/ 	.byte	0x03, 0x19
        /*001a*/ 	.short	0x0128


	//----- nvinfo : EIATTR_KPARAM_INFO
	.align		4
        /*001c*/ 	.byte	0x04, 0x17
        /*001e*/ 	.short	(.L_235 - .L_234)
.L_234:
        /*0020*/ 	.word	0x00000000
        /*0024*/ 	.short	0x0000
        /*0026*/ 	.short	0x0000
        /*0028*/ 	.byte	0x00, 0xf0, 0xa1, 0x04


	//----- nvinfo : EIATTR_MAXREG_COUNT
	.align		4
.L_235:
        /*002c*/ 	.byte	0x03, 0x1b
        /*002e*/ 	.short	0x00ff


	//----- nvinfo : EIATTR_NUM_BARRIERS
	.align		4
        /*0030*/ 	.byte	0x02, 0x4c
        /*0032*/ 	.byte	0x01
	.zero		1


	//----- nvinfo : EIATTR_EXTERNS
	.align		4
        /*0034*/ 	.byte	0x04, 0x0f
        /*0036*/ 	.short	(.L_237 - .L_236)


	//   ....[0]....
	.align		4
.L_236:
        /*0038*/ 	.word	index@(__assertfail)


	//----- nvinfo : EIATTR_MERCURY_ISA_VERSION
	.align		4
.L_237:
        /*003c*/ 	.byte	0x03, 0x5f
        /*003e*/ 	.short	0x0000


	//----- nvinfo : EIATTR_COOP_GROUP_MASK_REGIDS
	.align		4
        /*0040*/ 	.byte	0x04, 0x29
        /*0042*/ 	.short	(.L_239 - .L_238)


	//   ....[0]....
.L_238:
        /*0044*/ 	.word	0xffffffff


	//   ....[1]....
        /*0048*/ 	.word	0xffffffff


	//   ....[2]....
        /*004c*/ 	.word	0xffffffff


	//   ....[3]....
        /*0050*/ 	.word	0xffffffff


	//   ....[4]....
        /*0054*/ 	.word	0xffffffff


	//   ....[5]....
        /*0058*/ 	.word	0xffffffff


	//   ....[6]....
        /*005c*/ 	.word	0xffffffff


	//   ....[7]....
        /*0060*/ 	.word	0xffffffff


	//   ....[8]....
        /*0064*/ 	.word	0xffffffff


	//   ....[9]....
        /*0068*/ 	.word	0xffffffff


	//   ....[10]....
        /*006c*/ 	.word	0xffffffff


	//   ....[11]....
        /*0070*/ 	.word	0xffffffff


	//   ....[12]....
        /*0074*/ 	.word	0xffffffff


	//   ....[13]....
        /*0078*/ 	.word	0xffffffff


	//   ....[14]....
        /*007c*/ 	.word	0xffffffff


	//   ....[15]....
        /*0080*/ 	.word	0xffffffff


	//   ....[16]....
        /*0084*/ 	.word	0xffffffff


	//   ....[17]....
        /*0088*/ 	.word	0xffffffff


	//   ....[18]....
        /*008c*/ 	.word	0xffffffff


	//   ....[19]....
        /*0090*/ 	.word	0xffffffff


	//   ....[20]....
        /*0094*/ 	.word	0xffffffff


	//   ....[21]....
        /*0098*/ 	.word	0xffffffff


	//   ....[22]....
        /*009c*/ 	.word	0xffffffff


	//   ....[23]....
        /*00a0*/ 	.word	0xffffffff


	//   ....[24]....
        /*00a4*/ 	.word	0xffffffff


	//   ....[25]....
        /*00a8*/ 	.word	0xffffffff


	//   ....[26]....
        /*00ac*/ 	.word	0xffffffff


	//   ....[27]....
        /*00b0*/ 	.word	0xffffffff


	//   ....[28]....
        /*00b4*/ 	.word	0xffffffff


	//   ....[29]....
        /*00b8*/ 	.word	0xffffffff


	//   ....[30]....
        /*00bc*/ 	.word	0xffffffff


	//----- nvinfo : EIATTR_COOP_GROUP_INSTR_OFFSETS
	.align		4
.L_239:
        /*00c0*/ 	.byte	0x04, 0x28
        /*00c2*/ 	.short	(.L_241 - .L_240)


	//   ....[0]....
.L_240:
        /*00c4*/ 	.word	0x00002bc0


	//   ....[1]....
        /*00c8*/ 	.word	0x00002bf0


	//   ....[2]....
        /*00cc*/ 	.word	0x00002c10


	//   ....[3]....
        /*00d0*/ 	.word	0x00002c30


	//   ....[4]....
        /*00d4*/ 	.word	0x00002c50


	//   ....[5]....
        /*00d8*/ 	.word	0x00007640


	//   ....[6]....
        /*00dc*/ 	.word	0x000078a0


	//   ....[7]....
        /*00e0*/ 	.word	0x000078d0


	//   ....[8]....
        /*00e4*/ 	.word	0x000078f0


	//   ....[9]....
        /*00e8*/ 	.word	0x00007910


	//   ....[10]....
        /*00ec*/ 	.word	0x00007a30


	//   ....[11]....
        /*00f0*/ 	.word	0x00007a50


	//   ....[12]....
        /*00f4*/ 	.word	0x00007a70


	//   ....[13]....
        /*00f8*/ 	.word	0x00008120


	//   ....[14]....
        /*00fc*/ 	.word	0x00008200


	//   ....[15]....
        /*0100*/ 	.word	0x00008240


	//   ....[16]....
        /*0104*/ 	.word	0x00008260


	//   ....[17]....
        /*0108*/ 	.word	0x00008280


	//   ....[18]....
        /*010c*/ 	.word	0x00008300


	//   ....[19]....
        /*0110*/ 	.word	0x00008320


	//   ....[20]....
        /*0114*/ 	.word	0x00008360


	//   ....[21]....
        /*0118*/ 	.word	0x0000b2a0


	//   ....[22]....
        /*011c*/ 	.word	0x0000b320


	//   ....[23]....
        /*0120*/ 	.word	0x0000b390


	//   ....[24]....
        /*0124*/ 	.word	0x0000b400


	//   ....[25]....
        /*0128*/ 	.word	0x0000b470


	//   ....[26]....
        /*012c*/ 	.word	0x0000b4f0


	//   ....[27]....
        /*0130*/ 	.word	0x0000b570


	//   ....[28]....
        /*0134*/ 	.word	0x0000b5f0


	//   ....[29]....
        /*0138*/ 	.word	0x0000b660


	//   ....[30]....
        /*013c*/ 	.word	0x0000b6d0


	//----- nvinfo : EIATTR_SYSCALL_OFFSETS
	.align		4
.L_241:
        /*0140*/ 	.byte	0x04, 0x46
        /*0142*/ 	.short	(.L_243 - .L_242)


	//   ....[0]....
.L_242:
        /*0144*/ 	.word	0x00000f10


	//----- nvinfo : EIATTR_EXIT_INSTR_OFFSETS
	.align		4
.L_243:
        /*0148*/ 	.byte	0x04, 0x1c
        /*014a*/ 	.short	(.L_245 - .L_244)


	//   ....[0]....
.L_244:
        /*014c*/ 	.word	0x000000a0


	//   ....[1]....
        /*0150*/ 	.word	0x0000adc0


	//   ....[2]....
        /*0154*/ 	.word	0x0000aea0


	//   ....[3]....
        /*0158*/ 	.word	0x0000b240


	//----- nvinfo : EIATTR_CRS_STACK_SIZE
	.align		4
.L_245:
        /*015c*/ 	.byte	0x04, 0x1e
        /*015e*/ 	.short	(.L_247 - .L_246)
.L_246:
        /*0160*/ 	.word	0x00000000
.L_247:


//--------------------- .nv.info._ZN4mmha33masked_multihead_attention_kernelItLi256ELi256ELi4ELi32ELi64ELb1ELb1EEEv26Multihead_attention_paramsIT_XT5_EE --------------------------
	.section	.nv.info._ZN4mmha33masked_multihead_attention_kernelItLi256ELi256ELi4ELi32ELi64ELb1ELb1EEEv26Multihead_attention_paramsIT_XT5_EE,"",@"SHT_CUDA_INFO"
	.sectionflags	@""
	.align	4


	//----- nvinfo : EIATTR_CUDA_API_VERSION
	.align		4
        /*0000*/ 	.byte	0x04, 0x37
        /*0002*/ 	.short	(.L_249 - .L_248)
.L_248:
        /*0004*/ 	.word	0x00000082


	//----- nvinfo : EIATTR_SW2861232_WAR
	.align		4
.L_249:
        /*0008*/ 	.byte	0x01, 0x35
	.zero		2


	//----- nvinfo : EIATTR_PARAM_CBANK
	.align		4
        /*000c*/ 	.byte	0x04, 0x0a
        /*000e*/ 	.short	(.L_251 - .L_250)
	.align		4
.L_250:
        /*0010*/ 	.word	index@(.nv.constant0._ZN4mmha33masked_multihead_attention_kernelItLi256ELi256ELi4ELi32ELi64ELb1ELb1EEEv26Multihead_attention_paramsIT_XT5_EE)
        /*0014*/ 	.short	0x0160
        /*0016*/ 	.short	0x0128


	//----- nvinfo : EIATTR_CBANK_PARAM_SIZE
	.align		4
.L_251:
        /*0018*/ 	.byte	0x03, 0x19
        /*001a*/ 	.short	0x0128


	//----- nvinfo : EIATTR_KPARAM_INFO
	.align		4
        /*001c*/ 	.byte	0x04, 0x17
        /*001e*/ 	.short	(.L_253 - .L_252)
.L_252:
        /*0020*/ 	.word	0x00000000
        /*0024*/ 	.short	0x0000
        /*0026*/ 	.short	0x0000
        /*0028*/ 	.byte	0x00, 0xf0, 0xa1, 0x04


	//----- nvinfo : EIATTR_MAXREG_COUNT
	.align		4
.L_253:
        /*002c*/ 	.byte	0x03, 0x1b
        /*002e*/ 	.short	0x00ff


	//----- nvinfo : EIATTR_NUM_BARRIERS
	.align		4
        /*0030*/ 	.byte	0x02, 0x4c
        /*0032*/ 	.byte	0x01
	.zero		1


	//----- nvinfo : EIATTR_EXTERNS
	.align		4
        /*0034*/ 	.byte	0x04, 0x0f
        /*0036*/ 	.short	(.L_255 - .L_254)


	//   ....[0]....
	.align		4
.L_254:
        /*0038*/ 	.word	index@(__assertfail)


	//----- nvinfo : EIATTR_MERCURY_ISA_VERSION
	.align		4
.L_255:
        /*003c*/ 	.byte	0x03, 0x5f
        /*003e*/ 	.short	0x0000


	//----- nvinfo : EIATTR_COOP_GROUP_MASK_REGIDS
	.align		4
        /*0040*/ 	.byte	0x04, 0x29
        /*0042*/ 	.short	(.L_257 - .L_256)


	//   ....[0]....
.L_256:
        /*0044*/ 	.word	0xffffffff


	//   ....[1]....
        /*0048*/ 	.word	0xffffffff


	//   ....[2]....
        /*004c*/ 	.word	0xffffffff


	//   ....[3]....
        /*0050*/ 	.word	0xffffffff


	//   ....[4]....
        /*0054*/ 	.word	0xffffffff


	//   ....[5]....
        /*0058*/ 	.word	0xffffffff


	//   ....[6]....
        /*005c*/ 	.word	0xffffffff


	//   ....[7]....
        /*0060*/ 	.word	0xffffffff


	//   ....[8]....
        /*0064*/ 	.word	0xffffffff


	//   ....[9]....
        /*0068*/ 	.word	0xffffffff


	//   ....[10]....
        /*006c*/ 	.word	0xffffffff


	//   ....[11]....
        /*0070*/ 	.word	0xffffffff


	//   ....[12]....
        /*0074*/ 	.word	0xffffffff


	//   ....[13]....
        /*0078*/ 	.word	0xffffffff


	//   ....[14]....
        /*007c*/ 	.word	0xffffffff


	//   ....[15]....
        /*0080*/ 	.word	0xffffffff


	//   ....[16]....
        /*0084*/ 	.word	0xffffffff


	//   ....[17]....
        /*0088*/ 	.word	0xffffffff


	//   ....[18]....
        /*008c*/ 	.word	0xffffffff


	//   ....[19]....
        /*0090*/ 	.word	0xffffffff


	//   ....[20]....
        /*0094*/ 	.word	0xffffffff


	//   ....[21]....
        /*0098*/ 	.word	0xffffffff


	//   ....[22]....
        /*009c*/ 	.word	0xffffffff


	//   ....[23]....
        /*00a0*/ 	.word	0xffffffff


	//   ....[24]....
        /*00a4*/ 	.word	0xffffffff


	//   ....[25]....
        /*00a8*/ 	.word	0xffffffff


	//   ....[26]....
        /*00ac*/ 	.word	0xffffffff


	//   ....[27]....
        /*00b0*/ 	.word	0xffffffff


	//   ....[28]....
        /*00b4*/ 	.word	0xffffffff


	//----- nvinfo : EIATTR_COOP_GROUP_INSTR_OFFSETS
	.align		4
.L_257:
        /*00b8*/ 	.byte	0x04, 0x28
        /*00ba*/ 	.short	(.L_259 - .L_258)


	//   ....[0]....
.L_258:
        /*00bc*/ 	.word	0x00002bc0


	//   ....[1]....
        /*00c0*/ 	.word	0x00002bf0


	//   ....[2]....
        /*00c4*/ 	.word	0x00002c10


	//   ....[3]....
        /*00c8*/ 	.word	0x00002c30


	//   ....[4]....
        /*00cc*/ 	.word	0x00002c50


	//   ....[5]....
        /*00d0*/ 	.word	0x00007040


	//   ....[6]....
        /*00d4*/ 	.word	0x00007070


	//   ....[7]....
        /*00d8*/ 	.word	0x000072e0


	//   ....[8]....
        /*00dc*/ 	.word	0x00007310


	//   ....[9]....
        /*00e0*/ 	.word	0x00007330


	//   ....[10]....
        /*00e4*/ 	.word	0x00007440


	//   ....[11]....
        /*00e8*/ 	.word	0x00007460


	//   ....[12]....
        /*00ec*/ 	.word	0x00007b10


	//   ....[13]....
        /*00f0*/ 	.word	0x00007bf0


	//   ....[14]....
        /*00f4*/ 	.word	0x00007c30


	//   ....[15]....
        /*00f8*/ 	.word	0x00007c50


	//   ....[16]....
        /*00fc*/ 	.word	0x00007c70


	//   ....[17]....
        /*0100*/ 	.word	0x00007ce0


	//   ....[18]....
        /*0104*/ 	.word	0x00007d20


	//   ....[19]....
        /*0108*/ 	.word	0x0000aa30


	//   ....[20]....
        /*010c*/ 	.word	0x0000aab0


	//   ....[21]....
        /*0110*/ 	.word	0x0000ab20


	//   ....[22]....
        /*0114*/ 	.word	0x0000ab90


	//   ....[23]....
        /*0118*/ 	.word	0x0000ac00


	//   ....[24]....
        /*011c*/ 	.word	0x0000ac80


	//   ....[25]....
        /*0120*/ 	.word	0x0000ad00


	//   ....[26]....
        /*0124*/ 	.word	0x0000ad80


	//   ....[27]....
        /*0128*/ 	.word	0x0000ae00


	//   ....[28]....
        /*012c*/ 	.word	0x0000ae70


	//----- nvinfo : EIATTR_SYSCALL_OFFSETS
	.align		4
.L_259:
        /*0130*/ 	.byte	0x04, 0x46
        /*0132*/ 	.short	(.L_261 - .L_260)


	//   ....[0]....
.L_260:
        /*0134*/ 	.word	0x00000f10


	//----- nvinfo : EIATTR_EXIT_INSTR_OFFSETS
	.align		4
.L_261:
        /*0138*/ 	.byte	0x04, 0x1c
        /*013a*/ 	.short	(.L_263 - .L_262)


	//   ....[0]....
.L_262:
        /*013c*/ 	.word	0x000000a0


	//   ....[1]....
        /*0140*/ 	.word	0x0000a550


	//   ....[2]....
        /*0144*/ 	.word	0x0000a630


	//   ....[3]....
        /*0148*/ 	.word	0x0000a9d0


	//----- nvinfo : EIATTR_CRS_STACK_SIZE
	.align		4
.L_263:
        /*014c*/ 	.byte	0x04, 0x1e
        /*014e*/ 	.short	(.L_265 - .L_264)
.L_264:
        /*0150*/ 	.word	0x00000000
.L_265:


//--------------------- .nv.info._ZN4mmha33masked_multihead_attention_kernelItLi256ELi256ELi1ELi32ELi256ELb1ELb0EEEv26Multihead_attention_paramsIT_XT5_EE --------------------------
	.section	.nv.info._ZN4mmha33masked_multihead_attention_kernelItLi256ELi256ELi1ELi32ELi256ELb1ELb0EEEv26Multihead_attention_paramsIT_XT5_EE,"",@"SHT_CUDA_INFO"
	.sectionflags	@""
	.align	4


	//----- nvinfo : EIATTR_CUDA_API_VERSION
	.align		4
        /*0000*/ 	.byte	0x04, 0x37
        /*0002*/ 	.short	(.L_267 - .L_266)
.L_266:
        /*0004*/ 	.word	0x00000082


	//----- nvinfo : EIATTR_SW2861232_WAR
	.align		4
.L_267:
        /*0008*/ 	.byte	0x01, 0x35
	.zero		2


	//----- nvinfo : EIATTR_PARAM_CBANK
	.align		4
        /*000c*/ 	.byte	0x04, 0x0a
        /*000e*/ 	.short	(.L_269 - .L_268)
	.align		4
.L_268:
        /*0010*/ 	.word	index@(.nv.constant0._ZN4mmha33masked_multihead_attention_kernelItLi256ELi256ELi1ELi32ELi256ELb1ELb0EEEv26Multihead_attention_paramsIT_XT5_EE)
        /*0014*/ 	.short	0x0160
        /*0016*/ 	.short	0x0128


	//----- nvinfo : EIATTR_CBANK_PARAM_SIZE
	.align		4
.L_269:
        /*0018*/ 	.byte	0x03, 0x19
        /*001a*/ 	.short	0x0128


	//----- nvinfo : EIATTR_KPARAM_INFO
	.align		4
        /*001c*/ 	.byte	0x04, 0x17
        /*001e*/ 	.short	(.L_271 - .L_270)
.L_270:
        /*0020*/ 	.word	0x00000000
        /*0024*/ 	.short	0x0000
        /*0026*/ 	.short	0x0000
        /*0028*/ 	.byte	0x00, 0xf0, 0xa1, 0x04


	//----- nvinfo : EIATTR_MAXREG_COUNT
	.align		4
.L_271:
        /*002c*/ 	.byte	0x03, 0x1b
        /*002e*/ 	.short	0x00ff


	//----- nvinfo : EIATTR_NUM_BARRIERS
	.align		4
        /*0030*/ 	.byte	0x02, 0x4c
        /*0032*/ 	.byte	0x01
	.zero		1


	//----- nvinfo : EIATTR_EXTERNS
	.align		4
        /*0034*/ 	.byte	0x04, 0x0f
        /*0036*/ 	.short	(.L_273 - .L_272)


	//   ....[0]....
	.align		4
.L_272:
        /*0038*/ 	.word	index@(__assertfail)


	//----- nvinfo : EIATTR_ANNOTATIONS
	.align		4
.L_273:
        /*003c*/ 	.byte	0x04, 0x55
        /*003e*/ 	.short	(.L_275 - .L_274)


	//   ....[0]....
.L_274:
        /* <DEDUP_REMOVED lines=164> */


	//----- nvinfo : EIATTR_MERCURY_ISA_VERSION
	.align		4
.L_275:
        /*0a70*/ 	.byte	0x03, 0x5f
        /*0a72*/ 	.short	0x0000


	//----- nvinfo : EIATTR_COOP_GROUP_MASK_REGIDS
	.align		4
        /*0a74*/ 	.byte	0x04, 0x29
        /*0a76*/ 	.short	(.L_277 - .L_276)


	//   ....[0]....
.L_276:
        /*0a78*/ 	.word	0xffffffff


	//   ....[1]....
        /*0a7c*/ 	.word	0xffffffff


	//   ....[2]....
        /*0a80*/ 	.word	0xffffffff


	//   ....[3]....
        /*0a84*/ 	.word	0xffffffff


	//   ....[4]....
        /*0a88*/ 	.word	0xffffffff


	//   ....[5]....
        /*0a8c*/ 	.word	0xffffffff


	//   ....[6]....
        /*0a90*/ 	.word	0xffffffff


	//   ....[7]....
        /*0a94*/ 	.word	0xffffffff


	//   ....[8]....
        /*0a98*/ 	.word	0xffffffff


	//   ....[9]....
        /*0a9c*/ 	.word	0xffffffff


	//   ....[10]....
        /*0aa0*/ 	.word	0xffffffff


	//   ....[11]....
        /*0aa4*/ 	.word	0xffffffff


	//   ....[12]....
        /*0aa8*/ 	.word	0xffffffff


	//   ....[13]....
        /*0aac*/ 	.word	0xffffffff


	//   ....[14]....
        /*0ab0*/ 	.word	0xffffffff


	//   ....[15]....
        /*0ab4*/ 	.word	0xffffffff


	//   ....[16]....
        /*0ab8*/ 	.word	0xffffffff


	//   ....[17]....
        /*0abc*/ 	.word	0xffffffff


	//   ....[18]....
        /*0ac0*/ 	.word	0xffffffff


	//   ....[19]....
        /*0ac4*/ 	.word	0xffffffff


	//   ....[20]....
        /*0ac8*/ 	.word	0xffffffff


	//   ....[21]....
        /*0acc*/ 	.word	0xffffffff


	//   ....[22]....
        /*0ad0*/ 	.word	0xffffffff


	//   ....[23]....
        /*0ad4*/ 	.word	0xffffffff


	//   ....[24]....
        /*0ad8*/ 	.word	0xffffffff


	//   ....[25]....
        /*0adc*/ 	.word	0xffffffff


	//   ....[26]....
        /*0ae0*/ 	.word	0xffffffff


	//   ....[27]....
        /*0ae4*/ 	.word	0xffffffff


	//----- nvinfo : EIATTR_COOP_GROUP_INSTR_OFFSETS
	.align		4
.L_277:
        /*0ae8*/ 	.byte	0x04, 0x28
        /*0aea*/ 	.short	(.L_279 - .L_278)


	//   ....[0]....
.L_278:
        /*0aec*/ 	.word	0x00002c80


	//   ....[1]....
        /*0af0*/ 	.word	0x00002cb0


	//   ....[2]....
        /*0af4*/ 	.word	0x00002cd0


	//   ....[3]....
        /*0af8*/ 	.word	0x00002cf0


	//   ....[4]....
        /*0afc*/ 	.word	0x00002d10


	//   ....[5]....
        /*0b00*/ 	.word	0x00009540


	//   ....[6]....
        /*0b04*/ 	.word	0x00009560


	//   ....[7]....
        /*0b08*/ 	.word	0x00009580


	//   ....[8]....
        /*0b0c*/ 	.word	0x000095b0


	//   ....[9]....
        /*0b10*/ 	.word	0x000095e0


	//   ....[10]....
        /*0b14*/ 	.word	0x00009690


	//   ....[11]....
        /*0b18*/ 	.word	0x000096b0


	//   ....[12]....
        /*0b1c*/ 	.word	0x000096d0


	//   ....[13]....
        /*0b20*/ 	.word	0x000096f0


	//   ....[14]....
        /*0b24*/ 	.word	0x00009e30


	//   ....[15]....
        /*0b28*/ 	.word	0x00009e70


	//   ....[16]....
        /*0b2c*/ 	.word	0x00009ec0


	//   ....[17]....
        /*0b30*/ 	.word	0x00009ee0


	//   ....[18]....
        /*0b34*/ 	.word	0x00009f00


	//   ....[19]....
        /*0b38*/ 	.word	0x00009f50


	//   ....[20]....
        /*0b3c*/ 	.word	0x00009f70


	//   ....[21]....
        /*0b40*/ 	.word	0x00009f90


	//   ....[22]....
        /*0b44*/ 	.word	0x00009fb0


	//   ....[23]....
        /*0b48*/ 	.word	0x0000d0e0


	//   ....[24]....
        /*0b4c*/ 	.word	0x0000d150


	//   ....[25]....
        /*0b50*/ 	.word	0x0000d1b0


	//   ....[26]....
        /*0b54*/ 	.word	0x0000d210


	//   ....[27]....
        /*0b58*/ 	.word	0x0000d270


	//----- nvinfo : EIATTR_SYSCALL_OFFSETS
	.align		4
.L_279:
        /*0b5c*/ 	.byte	0x04, 0x46
        /*0b5e*/ 	.short	(.L_281 - .L_280)


	//   ....[0]....
.L_280:
        /*0b60*/ 	.word	0x00000fd0


	//----- nvinfo : EIATTR_EXIT_INSTR_OFFSETS
	.align		4
.L_281:
        /*0b64*/ 	.byte	0x04, 0x1c
        /*0b66*/ 	.short	(.L_283 - .L_282)


	//   ....[0]....
.L_282:
        /*0b68*/ 	.word	0x000000b0


	//   ....[1]....
        /*0b6c*/ 	.word	0x0000cc10


	//   ....[2]....
        /*0b70*/ 	.word	0x0000ccf0


	//   ....[3]....
        /*0b74*/ 	.word	0x0000d090


	//----- nvinfo : EIATTR_CRS_STACK_SIZE
	.align		4
.L_283:
        /*0b78*/ 	.byte	0x04, 0x1e
        /*0b7a*/ 	.short	(.L_285 - .L_284)
.L_284:
        /*0b7c*/ 	.word	0x00000000
.L_285:


//--------------------- .nv.info._ZN4mmha33masked_multihead_attention_kernelItLi256ELi256ELi2ELi32ELi128ELb1ELb0EEEv26Multihead_attention_paramsIT_XT5_EE --------------------------
	.section	.nv.info._ZN4mmha33masked_multihead_attention_kernelItLi256ELi256ELi2ELi32ELi128ELb1ELb0EEEv26Multihead_attention_paramsIT_XT5_EE,"",@"SHT_CUDA_INFO"
	.sectionflags	@""
	.align	4


	//----- nvinfo : EIATTR_CUDA_API_VERSION
	.align		4
        /*0000*/ 	.byte	0x04, 0x37
        /*0002*/ 	.short	(.L_287 - .L_286)
.L_286:
        /*0004*/ 	.word	0x00000082


	//----- nvinfo : EIATTR_SW2861232_WAR
	.align		4
.L_287:
        /*0008*/ 	.byte	0x01, 0x35
	.zero		2


	//----- nvinfo : EIATTR_PARAM_CBANK
	.align		4
        /*000c*/ 	.byte	0x04, 0x0a
        /*000e*/ 	.short	(.L_289 - .L_288)
	.align		4
.L_288:
        /*0010*/ 	.word	index@(.nv.constant0._ZN4mmha33masked_multihead_attention_kernelItLi256ELi256ELi2ELi32ELi128ELb1ELb0EEEv26Multihead_attention_paramsIT_XT5_EE)
        /*0014*/ 	.short	0x0160
        /*0016*/ 	.short	0x0128


	//----- nvinfo : EIATTR_CBANK_PARAM_SIZE
	.align		4
.L_289:
        /*0018*/ 	.byte	0x03, 0x19
        /*001a*/ 	.short	0x0128


	//----- nvinfo : EIATTR_KPARAM_INFO
	.align		4
        /*001c*/ 	.byte	0x04, 0x17
        /*001e*/ 	.short	(.L_291 - .L_290)
.L_290:
        /*0020*/ 	.word	0x00000000
        /*0024*/ 	.short	0x0000
        /*0026*/ 	.short	0x0000
        /*0028*/ 	.byte	0x00, 0xf0, 0xa1, 0x04


	//----- nvinfo : EIATTR_MAXREG_COUNT
	.align		4
.L_291:
        /*002c*/ 	.byte	0x03, 0x1b
        /*002e*/ 	.short	0x00ff


	//----- nvinfo : EIATTR_NUM_BARRIERS
	.align		4
        /*0030*/ 	.byte	0x02, 0x4c
        /*0032*/ 	.byte	0x01
	.zero		1


	//----- nvinfo : EIATTR_EXTERNS
	.align		4
        /*0034*/ 	.byte	0x04, 0x0f
        /*0036*/ 	.short	(.L_293 - .L_292)


	//   ....[0]....
	.align		4
.L_292:
        /*0038*/ 	.word	index@(__assertfail)


	//----- nvinfo : EIATTR_MERCURY_ISA_VERSION
	.align		4
.L_293:
        /*003c*/ 	.byte	0x03, 0x5f
        /*003e*/ 	.short	0x0000


	//----- nvinfo : EIATTR_COOP_GROUP_MASK_REGIDS
	.align		4
        /*0040*/ 	.byte	0x04, 0x29
        /*0042*/ 	.short	(.L_295 - .L_294)


	//   ....[0]....
.L_294:
        /*0044*/ 	.word	0xffffffff


	//   ....[1]....
        /*0048*/ 	.word	0xffffffff


	//   ....[2]....
        /*004c*/ 	.word	0xffffffff


	//   ....[3]....
        /*0050*/ 	.word	0xffffffff


	//   ....[4]....
        /*0054*/ 	.word	0xffffffff


	//   ....[5]....
        /*0058*/ 	.word	0xffffffff


	//   ....[6]....
        /*005c*/ 	.word	0xffffffff


	//   ....[7]....
        /*0060*/ 	.word	0xffffffff


	//   ....[8]....
        /*0064*/ 	.word	0xffffffff


	//   ....[9]....
        /*0068*/ 	.word	0xffffffff


	//   ....[10]....
        /*006c*/ 	.word	0xffffffff


	//   ....[11]....
        /*0070*/ 	.word	0xffffffff


	//   ....[12]....
        /*0074*/ 	.word	0xffffffff


	//   ....[13]....
        /*0078*/ 	.word	0xffffffff


	//   ....[14]....
        /*007c*/ 	.word	0xffffffff


	//   ....[15]....
        /*0080*/ 	.word	0xffffffff


	//   ....[16]....
        /*0084*/ 	.word	0xffffffff


	//   ....[17]....
        /*0088*/ 	.word	0xffffffff


	//   ....[18]....
        /*008c*/ 	.word	0xffffffff


	//   ....[19]....
        /*0090*/ 	.word	0xffffffff


	//   ....[20]....
        /*0094*/ 	.word	0xffffffff


	//   ....[21]....
        /*0098*/ 	.word	0xffffffff


	//   ....[22]....
        /*009c*/ 	.word	0xffffffff


	//   ....[23]....
        /*00a0*/ 	.word	0xffffffff


	//   ....[24]....
        /*00a4*/ 	.word	0xffffffff


	//   ....[25]....
        /*00a8*/ 	.word	0xffffffff


	//   ....[26]....
        /*00ac*/ 	.word	0xffffffff


	//   ....[27]....
        /*00b0*/ 	.word	0xffffffff


	//   ....[28]....
        /*00b4*/ 	.word	0xffffffff


	//   ....[29]....
        /*00b8*/ 	.word	0xffffffff


	//   ....[30]....
        /*00bc*/ 	.word	0xffffffff


	//----- nvinfo : EIATTR_COOP_GROUP_INSTR_OFFSETS
	.align		4
.L_295:
        /*00c0*/ 	.byte	0x04, 0x28
        /*00c2*/ 	.short	(.L_297 - .L_296)


	//   ....[0]....
.L_296:
        /*00c4*/ 	.word	0x00002c30


	//   ....[1]....
        /*00c8*/ 	.word	0x00002c60


	//   ....[2]....
        /*00cc*/ 	.word	0x00002c80


	//   ....[3]....
        /*00d0*/ 	.word	0x00002ca0


	//   ....[4]....
        /*00d4*/ 	.word	0x00002cc0


	//   ....[5]....
        /*00d8*/ 	.word	0x00007050


	//   ....[6]....
        /*00dc*/ 	.word	0x000072b0


	//   ....[7]....
        /*00e0*/ 	.word	0x000072e0


	//   ....[8]....
        /*00e4*/ 	.word	0x00007300


	//   ....[9]....
        /*00e8*/ 	.word	0x00007320


	//   ....[10]....
        /*00ec*/ 	.word	0x00007440


	//   ....[11]....
        /*00f0*/ 	.word	0x00007460


	//   ....[12]....
        /*00f4*/ 	.word	0x00007480


	//   ....[13]....
        /*00f8*/ 	.word	0x00007b80


	//   ....[14]....
        /*00fc*/ 	.word	0x00007bd0


	//   ....[15]....
        /*0100*/ 	.word	0x00007c00


	//   ....[16]....
        /*0104*/ 	.word	0x00007c20


	//   ....[17]....
        /*0108*/ 	.word	0x00007c40


	//   ....[18]....
        /*010c*/ 	.word	0x00007c90


	//   ....[19]....
        /*0110*/ 	.word	0x00007cb0


	//   ....[20]....
        /*0114*/ 	.word	0x00007cd0


	//   ....[21]....
        /*0118*/ 	.word	0x0000aa20


	//   ....[22]....
        /*011c*/ 	.word	0x0000aaa0


	//   ....[23]....
        /*0120*/ 	.word	0x0000ab10


	//   ....[24]....
        /*0124*/ 	.word	0x0000ab80


	//   ....[25]....
        /*0128*/ 	.word	0x0000abf0


	//   ....[26]....
        /*012c*/ 	.word	0x0000ac70


	//   ....[27]....
        /*0130*/ 	.word	0x0000acf0


	//   ....[28]....
        /*0134*/ 	.word	0x0000ad70


	//   ....[29]....
        /*0138*/ 	.word	0x0000ade0


	//   ....[30]....
        /*013c*/ 	.word	0x0000ae50


	//----- nvinfo : EIATTR_SYSCALL_OFFSETS
	.align		4
.L_297:
        /*0140*/ 	.byte	0x04, 0x46
        /*0142*/ 	.short	(.L_299 - .L_298)


	//   ....[0]....
.L_298:
        /*0144*/ 	.word	0x00000f80


	//----- nvinfo : EIATTR_EXIT_INSTR_OFFSETS
	.align		4
.L_299:
        /*0148*/ 	.byte	0x04, 0x1c
        /*014a*/ 	.short	(.L_301 - .L_300)


	//   ....[0]....
.L_300:
        /*014c*/ 	.word	0x000000a0


	//   ....[1]....
        /*0150*/ 	.word	0x0000a540


	//   ....[2]....
        /*0154*/ 	.word	0x0000a620


	//   ....[3]....
        /*0158*/ 	.word	0x0000a9c0


	//----- nvinfo : EIATTR_CRS_STACK_SIZE
	.align		4
.L_301:
        /*015c*/ 	.byte	0x04, 0x1e
        /*015e*/ 	.short	(.L_303 - .L_302)
.L_302:
        /*0160*/ 	.word	0x00000000
.L_303:


//--------------------- .nv.info._ZN4mmha33masked_multihead_attention_kernelItLi256ELi256ELi4ELi32ELi64ELb1ELb0EEEv26Multihead_attention_paramsIT_XT5_EE --------------------------
	.section	.nv.info._ZN4mmha33masked_multihead_attention_kernelItLi256ELi256ELi4ELi32ELi64ELb1ELb0EEEv26Multihead_attention_paramsIT_XT5_EE,"",@"SHT_CUDA_INFO"
	.sectionflags	@""
	.align	4


	//----- nvinfo : EIATTR_CUDA_API_VERSION
	.align		4
        /*0000*/ 	.byte	0x04, 0x37
        /*0002*/ 	.short	(.L_305 - .L_304)
.L_304:
        /*0004*/ 	.word	0x00000082


	//----- nvinfo : EIATTR_SW2861232_WAR
	.align		4
.L_305:
        /*0008*/ 	.byte	0x01, 0x35
	.zero		2


	//----- nvinfo : EIATTR_PARAM_CBANK
	.align		4
        /*000c*/ 	.byte	0x04, 0x0a
        /*000e*/ 	.short	(.L_307 - .L_306)
	.align		4
.L_306:
        /*0010*/ 	.word	index@(.nv.constant0._ZN4mmha33masked_multihead_attention_kernelItLi256ELi256ELi4ELi32ELi64ELb1ELb0EEEv26Multihead_attention_paramsIT_XT5_EE)
        /*0014*/ 	.short	0x0160
        /*0016*/ 	.short	0x0128


	//----- nvinfo : EIATTR_CBANK_PARAM_SIZE
	.align		4
.L_307:
        /*0018*/ 	.byte	0x03, 0x19
        /*001a*/ 	.short	0x0128


	//----- nvinfo : EIATTR_KPARAM_INFO
	.align		4
        /*001c*/ 	.byte	0x04, 0x17
        /*001e*/ 	.short	(.L_309 - .L_308)
.L_308:
        /*0020*/ 	.word	0x00000000
        /*0024*/ 	.short	0x0000
        /*0026*/ 	.short	0x0000
        /*0028*/ 	.byte	0x00, 0xf0, 0xa1, 0x04


	//----- nvinfo : EIATTR_MAXREG_COUNT
	.align		4
.L_309:
        /*002c*/ 	.byte	0x03, 0x1b
        /*002e*/ 	.short	0x00ff


	//----- nvinfo : EIATTR_NUM_BARRIERS
	.align		4
        /*0030*/ 	.byte	0x02, 0x4c
        /*0032*/ 	.byte	0x01
	.zero		1


	//----- nvinfo : EIATTR_EXTERNS
	.align		4
        /*0034*/ 	.byte	0x04, 0x0f
        /*0036*/ 	.short	(.L_311 - .L_310)


	//   ....[0]....
	.align		4
.L_310:
        /*0038*/ 	.word	index@(__assertfail)


	//----- nvinfo : EIATTR_MERCURY_ISA_VERSION
	.align		4
.L_311:
        /*003c*/ 	.byte	0x03, 0x5f
        /*003e*/ 	.short	0x0000


	//----- nvinfo : EIATTR_COOP_GROUP_MASK_REGIDS
	.align		4
        /*0040*/ 	.byte	0x04, 0x29
        /*0042*/ 	.short	(.L_313 - .L_312)


	//   ....[0]....
.L_312:
        /*0044*/ 	.word	0xffffffff


	//   ....[1]....
        /*0048*/ 	.word	0xffffffff


	//   ....[2]....
        /*004c*/ 	.word	0xffffffff


	//   ....[3]....
        /*0050*/ 	.word	0xffffffff


	//   ....[4]....
        /*0054*/ 	.word	0xffffffff


	//   ....[5]....
        /*0058*/ 	.word	0xffffffff


	//   ....[6]....
        /*005c*/ 	.word	0xffffffff


	//   ....[7]....
        /*0060*/ 	.word	0xffffffff


	//   ....[8]....
        /*0064*/ 	.word	0xffffffff


	//   ....[9]....
        /*0068*/ 	.word	0xffffffff


	//   ....[10]....
        /*006c*/ 	.word	0xffffffff


	//   ....[11]....
        /*0070*/ 	.word	0xffffffff


	//   ....[12]....
        /*0074*/ 	.word	0xffffffff


	//   ....[13]....
        /*0078*/ 	.word	0xffffffff


	//   ....[14]....
        /*007c*/ 	.word	0xffffffff


	//   ....[15]....
        /*0080*/ 	.word	0xffffffff


	//   ....[16]....
        /*0084*/ 	.word	0xffffffff


	//   ....[17]....
        /*0088*/ 	.word	0xffffffff


	//   ....[18]....
        /*008c*/ 	.word	0xffffffff


	//   ....[19]....
        /*0090*/ 	.word	0xffffffff


	//   ....[20]....
        /*0094*/ 	.word	0xffffffff


	//   ....[21]....
        /*0098*/ 	.word	0xffffffff


	//   ....[22]....
        /*009c*/ 	.word	0xffffffff


	//   ....[23]....
        /*00a0*/ 	.word	0xffffffff


	//   ....[24]....
        /*00a4*/ 	.word	0xffffffff


	//   ....[25]....
        /*00a8*/ 	.word	0xffffffff


	//   ....[26]....
        /*00ac*/ 	.word	0xffffffff


	//   ....[27]....
        /*00b0*/ 	.word	0xffffffff


	//   ....[28]....
        /*00b4*/ 	.word	0xffffffff


	//----- nvinfo : EIATTR_COOP_GROUP_INSTR_OFFSETS
	.align		4
.L_313:
        /*00b8*/ 	.byte	0x04, 0x28
        /*00ba*/ 	.short	(.L_315 - .L_314)


	//   ....[0]....
.L_314:
        /*00bc*/ 	.word	0x00002c20


	//   ....[1]....
        /*00c0*/ 	.word	0x00002c50


	//   ....[2]....
        /*00c4*/ 	.word	0x00002c70


	//   ....[3]....
        /*00c8*/ 	.word	0x00002c90


	//   ....[4]....
        /*00cc*/ 	.word	0x00002cb0


	//   ....[5]....
        /*00d0*/ 	.word	0x00006a40


	//   ....[6]....
        /*00d4*/ 	.word	0x00006a70


	//   ....[7]....
        /*00d8*/ 	.word	0x00006ce0


	//   ....[8]....
        /*00dc*/ 	.word	0x00006d10


	//   ....[9]....
        /*00e0*/ 	.word	0x00006d30


	//   ....[10]....
        /*00e4*/ 	.word	0x00006e40


	//   ....[11]....
        /*00e8*/ 	.word	0x00006e60


	//   ....[12]....
        /*00ec*/ 	.word	0x00007540


	//   ....[13]....
        /*00f0*/ 	.word	0x00007590


	//   ....[14]....
        /*00f4*/ 	.word	0x000075c0


	//   ....[15]....
        /*00f8*/ 	.word	0x000075e0


	//   ....[16]....
        /*00fc*/ 	.word	0x00007600


	//   ....[17]....
        /*0100*/ 	.word	0x00007650


	//   ....[18]....
        /*0104*/ 	.word	0x00007670


	//   ....[19]....
        /*0108*/ 	.word	0x0000a180


	//   ....[20]....
        /*010c*/ 	.word	0x0000a200


	//   ....[21]....
        /*0110*/ 	.word	0x0000a270


	//   ....[22]....
        /*0114*/ 	.word	0x0000a2e0


	//   ....[23]....
        /*0118*/ 	.word	0x0000a350


	//   ....[24]....
        /*011c*/ 	.word	0x0000a3d0


	//   ....[25]....
        /*0120*/ 	.word	0x0000a450


	//   ....[26]....
        /*0124*/ 	.word	0x0000a4d0


	//   ....[27]....
        /*0128*/ 	.word	0x0000a550


	//   ....[28]....
        /*012c*/ 	.word	0x0000a5c0


	//----- nvinfo : EIATTR_SYSCALL_OFFSETS
	.align		4
.L_315:
        /*0130*/ 	.byte	0x04, 0x46
        /*0132*/ 	.short	(.L_317 - .L_316)


	//   ....[0]....
.L_316:
        /*0134*/ 	.word	0x00000f70


	//----- nvinfo : EIATTR_EXIT_INSTR_OFFSETS
	.align		4
.L_317:
        /*0138*/ 	.byte	0x04, 0x1c
        /*013a*/ 	.short	(.L_319 - .L_318)


	//   ....[0]....
.L_318:
        /*013c*/ 	.word	0x000000a0


	//   ....[1]....
        /*0140*/ 	.word	0x00009ca0


	//   ....[2]....
        /*0144*/ 	.word	0x00009d80


	//   ....[3]....
        /*0148*/ 	.word	0x0000a120


	//----- nvinfo : EIATTR_CRS_STACK_SIZE
	.align		4
.L_319:
        /*014c*/ 	.byte	0x04, 0x1e
        /*014e*/ 	.short	(.L_321 - .L_320)
.L_320:
        /*0150*/ 	.word	0x00000000
.L_321:


//--------------------- .nv.info._ZN4mmha33masked_multihead_attention_kernelIfLi256ELi256ELi1ELi64ELi256ELb1ELb1EEEv26Multihead_attention_paramsIT_XT5_EE --------------------------
	.section	.nv.info._ZN4mmha33masked_multihead_attention_kernelIfLi256ELi256ELi1ELi64ELi256ELb1ELb1EEEv26Multihead_attention_paramsIT_XT5_EE,"",@"SHT_CUDA_INFO"
	.sectionflags	@""
	.align	4


	//----- nvinfo : EIATTR_CUDA_API_VERSION
	.align		4
        /*0000*/ 	.byte	0x04, 0x37
        /*0002*/ 	.short	(.L_323 - .L_322)
.L_322:
        /*0004*/ 	.word	0x00000082


	//----- nvinfo : EIATTR_SW2861232_WAR
	.align		4
.L_323:
        /*0008*/ 	.byte	0x01, 0x35
	.zero		2


	//----- nvinfo : EIATTR_PARAM_CBANK
	.align		4
        /*000c*/ 	.byte	0x04, 0x0a
        /*000e*/ 	.short	(.L_325 - .L_324)
	.align		4
.L_324:
        /*0010*/ 	.word	index@(.nv.constant0._ZN4mmha33masked_multihead_attention_kernelIfLi256ELi256ELi1ELi64ELi256ELb1ELb1EEEv26Multihead_attention_paramsIT_XT5_EE)
        /*0014*/ 	.short	0x0160
        /*0016*/ 	.short	0x0128


	//----- nvinfo : EIATTR_CBANK_PARAM_SIZE
	.align		4
.L_325:
        /*0018*/ 	.byte	0x03, 0x19
        /*001a*/ 	.short	0x0128


	//----- nvinfo : EIATTR_KPARAM_INFO
	.align		4
        /*001c*/ 	.byte	0x04, 0x17
        /*001e*/ 	.short	(.L_327 - .L_326)
.L_326:
        /*0020*/ 	.word	0x00000000
        /*0024*/ 	.short	0x0000
        /*0026*/ 	.short	0x0000
        /*0028*/ 	.byte	0x00, 0xf0, 0xa1, 0x04


	//----- nvinfo : EIATTR_MAXREG_COUNT
	.align		4
.L_327:
        /*002c*/ 	.byte	0x03, 0x1b
        /*002e*/ 	.short	0x00ff


	//----- nvinfo : EIATTR_NUM_BARRIERS
	.align		4
        /*0030*/ 	.byte	0x02, 0x4c
        /*0032*/ 	.byte	0x01
	.zero		1


	//----- nvinfo : EIATTR_EXTERNS
	.align		4
        /*0034*/ 	.byte	0x04, 0x0f
        /*0036*/ 	.short	(.L_329 - .L_328)


	//   ....[0]....
	.align		4
.L_328:
        /*0038*/ 	.word	index@(__assertfail)


	//----- nvinfo : EIATTR_ANNOTATIONS
	.align		4
.L_329:
        /*003c*/ 	.byte	0x04, 0x55
        /*003e*/ 	.short	(.L_331 - .L_330)


	//   ....[0]....
.L_330:
        /* <DEDUP_REMOVED lines=1127> */
        /*46a4*/ 	.byte	0xd0, 0x85, 0x01, 0x00


	//----- nvinfo : EIATTR_MERCURY_ISA_VERSION
	.align		4
.L_331:
        /*46a8*/ 	.byte	0x03, 0x5f
        /*46aa*/ 	.short	0x0000


	//----- nvinfo : EIATTR_COOP_GROUP_MASK_REGIDS
	.align		4
        /*46ac*/ 	.byte	0x04, 0x29
        /*46ae*/ 	.short	(.L_333 - .L_332)


	//   ....[0]....
.L_332:
        /*46b0*/ 	.word	0xffffffff


	//   ....[1]....
        /*46b4*/ 	.word	0xffffffff


	//   ....[2]....
        /*46b8*/ 	.word	0xffffffff


	//   ....[3]....
        /*46bc*/ 	.word	0xffffffff


	//   ....[4]....
        /*46c0*/ 	.word	0xffffffff


	//   ....[5]....
        /*46c4*/ 	.word	0xffffffff


	//   ....[6]....
        /*46c8*/ 	.word	0xffffffff


	//   ....[7]....
        /*46cc*/ 	.word	0xffffffff


	//   ....[8]....
        /*46d0*/ 	.word	0xffffffff


	//   ....[9]....
        /*46d4*/ 	.word	0xffffffff


	//   ....[10]....
        /*46d8*/ 	.word	0xffffffff


	//   ....[11]....
        /*46dc*/ 	.word	0xffffffff


	//   ....[12]....
        /*46e0*/ 	.word	0xffffffff


	//   ....[13]....
        /*46e4*/ 	.word	0xffffffff


	//   ....[14]....
        /*46e8*/ 	.word	0xffffffff


	//   ....[15]....
        /*46ec*/ 	.word	0xffffffff


	//   ....[16]....
        /*46f0*/ 	.word	0xffffffff


	//   ....[17]....
        /*46f4*/ 	.word	0xffffffff


	//   ....[18]....
        /*46f8*/ 	.word	0xffffffff


	//   ....[19]....
        /*46fc*/ 	.word	0xffffffff


	//   ....[20]....
        /*4700*/ 	.word	0xffffffff


	//   ....[21]....
        /*4704*/ 	.word	0xffffffff


	//   ....[22]....
        /*4708*/ 	.word	0xffffffff


	//   ....[23]....
        /*470c*/ 	.word	0xffffffff


	//   ....[24]....
        /*4710*/ 	.word	0xffffffff


	//----- nvinfo : EIATTR_COOP_GROUP_INSTR_OFFSETS
	.align		4
.L_333:
        /*4714*/ 	.byte	0x04, 0x28
        /*4716*/ 	.short	(.L_335 - .L_334)


	//   ....[0]....
.L_334:
        /*4718*/ 	.word	0x00001c90


	//   ....[1]....
        /*471c*/ 	.word	0x00001cf0


	//   ....[2]....
        /*4720*/ 	.word	0x00001d30


	//   ....[3]....
        /*4724*/ 	.word	0x00001d70


	//   ....[4]....
        /*4728*/ 	.word	0x00001db0


	//   ....[5]....
        /*472c*/ 	.word	0x00001e30


	//   ....[6]....
        /*4730*/ 	.word	0x00001e50


	//   ....[7]....
        /*4734*/ 	.word	0x000175e0


	//   ....[8]....
        /*4738*/ 	.word	0x00017610


	//   ....[9]....
        /*473c*/ 	.word	0x00017660


	//   ....[10]....
        /*4740*/ 	.word	0x000176d0


	//   ....[11]....
        /*4744*/ 	.word	0x000176f0


	//   ....[12]....
        /*4748*/ 	.word	0x00017770


	//   ....[13]....
        /*474c*/ 	.word	0x00017790


	//   ....[14]....
        /*4750*/ 	.word	0x000177b0


	//   ....[15]....
        /*4754*/ 	.word	0x000177d0


	//   ....[16]....
        /*4758*/ 	.word	0x00017f10


	//   ....[17]....
        /*475c*/ 	.word	0x00017f50


	//   ....[18]....
        /*4760*/ 	.word	0x00017fb0


	//   ....[19]....
        /*4764*/ 	.word	0x00017fd0


	//   ....[20]....
        /*4768*/ 	.word	0x00017ff0


	//   ....[21]....
        /*476c*/ 	.word	0x00018070


	//   ....[22]....
        /*4770*/ 	.word	0x00018090


	//   ....[23]....
        /*4774*/ 	.word	0x000180b0


	//   ....[24]....
        /*4778*/ 	.word	0x000180d0


	//----- nvinfo : EIATTR_SYSCALL_OFFSETS
	.align		4
.L_335:
        /*477c*/ 	.byte	0x04, 0x46
        /*477e*/ 	.short	(.L_337 - .L_336)


	//   ....[0]....
.L_336:
        /*4780*/ 	.word	0x00000e30


	//----- nvinfo : EIATTR_EXIT_INSTR_OFFSETS
	.align		4
.L_337:
        /*4784*/ 	.byte	0x04, 0x1c
        /*4786*/ 	.short	(.L_339 - .L_338)


	//   ....[0]....
.L_338:
        /*4788*/ 	.word	0x000000b0


	//   ....[1]....
        /*478c*/ 	.word	0x0001a330


	//   ....[2]....
        /*4790*/ 	.word	0x0001a420


	//   ....[3]....
        /*4794*/ 	.word	0x0001a5e0


	//----- nvinfo : EIATTR_CRS_STACK_SIZE
	.align		4
.L_339:
        /*4798*/ 	.byte	0x04, 0x1e
        /*479a*/ 	.short	(.L_341 - .L_340)
.L_340:
        /*479c*/ 	.word	0x00000000
.L_341:


//--------------------- .nv.info._ZN4mmha33masked_multihead_attention_kernelIfLi256ELi256ELi2ELi64ELi128ELb1ELb1EEEv26Multihead_attention_paramsIT_XT5_EE --------------------------
	.section	.nv.info._ZN4mmha33masked_multihead_attention_kernelIfLi256ELi256ELi2ELi64ELi128ELb1ELb1EEEv26Multihead_attention_paramsIT_XT5_EE,"",@"SHT_CUDA_INFO"
	.sectionflags	@""
	.align	4


	//----- nvinfo : EIATTR_CUDA_API_VERSION
	.align		4
        /*0000*/ 	.byte	0x04, 0x37
        /*0002*/ 	.short	(.L_343 - .L_342)
.L_342:
        /*0004*/ 	.word	0x00000082


	//----- nvinfo : EIATTR_SW2861232_WAR
	.align		4
.L_343:
        /*0008*/ 	.byte	0x01, 0x35
	.zero		2


	//----- nvinfo : EIATTR_PARAM_CBANK
	.align		4
        /*000c*/ 	.byte	0x04, 0x0a
        /*000e*/ 	.short	(.L_345 - .L_344)
	.align		4
.L_344:
        /*0010*/ 	.word	index@(.nv.constant0._ZN4mmha33masked_multihead_attention_kernelIfLi256ELi256ELi2ELi64ELi128ELb1ELb1EEEv26Multihead_attention_paramsIT_XT5_EE)
        /*0014*/ 	.short	0x0160
        /*0016*/ 	.short	0x0128


	//----- nvinfo : EIATTR_CBANK_PARAM_SIZE
	.align		4
.L_345:
        /*0018*/ 	.byte	0x03, 0x19
        /*001a*/ 	.short	0x0128


	//----- nvinfo : EIATTR_KPARAM_INFO
	.align		4
        /*001c*/ 	.byte	0x04, 0x17
        /*001e*/ 	.short	(.L_347 - .L_346)
.L_346:
        /*0020*/ 	.word	0x00000000
        /*0024*/ 	.short	0x0000
        /*0026*/ 	.short	0x0000
        /*0028*/ 	.byte	0x00, 0xf0, 0xa1, 0x04


	//----- nvinfo : EIATTR_MAXREG_COUNT
	.align		4
.L_347:
        /*002c*/ 	.byte	0x03, 0x1b
        /*002e*/ 	.short	0x00ff


	//----- nvinfo : EIATTR_NUM_BARRIERS
	.align		4
        /*0030*/ 	.byte	0x02, 0x4c
        /*0032*/ 	.byte	0x01
	.zero		1


	//----- nvinfo : EIATTR_EXTERNS
	.align		4
        /*0034*/ 	.byte	0x04, 0x0f
        /*0036*/ 	.short	(.L_349 - .L_348)


	//   ....[0]....
	.align		4
.L_348:
        /*0038*/ 	.word	index@(__assertfail)


	//----- nvinfo : EIATTR_ANNOTATIONS
	.align		4
.L_349:
        /*003c*/ 	.byte	0x04, 0x55
        /*003e*/ 	.short	(.L_351 - .L_350)


	//   ....[0]....
.L_350:
        /* <DEDUP_REMOVED lines=151> */


	//----- nvinfo : EIATTR_MERCURY_ISA_VERSION
	.align		4
.L_351:
        /*09a0*/ 	.byte	0x03, 0x5f
        /*09a2*/ 	.short	0x0000


	//----- nvinfo : EIATTR_COOP_GROUP_MASK_REGIDS
	.align		4
        /*09a4*/ 	.byte	0x04, 0x29
        /*09a6*/ 	.short	(.L_353 - .L_352)


	//   ....[0]....
.L_352:
        /*09a8*/ 	.word	0xffffffff


	//   ....[1]....
        /*09ac*/ 	.word	0xffffffff


	//   ....[2]....
        /*09b0*/ 	.word	0xffffffff


	//   ....[3]....
        /*09b4*/ 	.word	0xffffffff


	//   ....[4]....
        /*09b8*/ 	.word	0xffffffff


	//   ....[5]....
        /*09bc*/ 	.word	0xffffffff


	//   ....[6]....
        /*09c0*/ 	.word	0xffffffff


	//   ....[7]....
        /*09c4*/ 	.word	0xffffffff


	//   ....[8]....
        /*09c8*/ 	.word	0xffffffff


	//   ....[9]....
        /*09cc*/ 	.word	0xffffffff


	//   ....[10]....
        /*09d0*/ 	.word	0xffffffff


	//   ....[11]....
        /*09d4*/ 	.word	0xffffffff


	//   ....[12]....
        /*09d8*/ 	.word	0xffffffff


	//   ....[13]....
        /*09dc*/ 	.word	0xffffffff


	//   ....[14]....
        /*09e0*/ 	.word	0xffffffff


	//   ....[15]....
        /*09e4*/ 	.word	0xffffffff


	//   ....[16]....
        /*09e8*/ 	.word	0xffffffff


	//   ....[17]....
        /*09ec*/ 	.word	0xffffffff


	//   ....[18]....
        /*09f0*/ 	.word	0xffffffff


	//   ....[19]....
        /*09f4*/ 	.word	0xffffffff


	//   ....[20]....
        /*09f8*/ 	.word	0xffffffff


	//   ....[21]....
        /*09fc*/ 	.word	0xffffffff


	//   ....[22]....
        /*0a00*/ 	.word	0xffffffff


	//   ....[23]....
        /*0a04*/ 	.word	0xffffffff


	//   ....[24]....
        /*0a08*/ 	.word	0xffffffff


	//   ....[25]....
        /*0a0c*/ 	.word	0xffffffff


	//   ....[26]....
        /*0a10*/ 	.word	0xffffffff


	//   ....[27]....
        /*0a14*/ 	.word	0xffffffff


	//----- nvinfo : EIATTR_COOP_GROUP_INSTR_OFFSETS
	.align		4
.L_353:
        /*0a18*/ 	.byte	0x04, 0x28
        /*0a1a*/ 	.short	(.L_355 - .L_354)


	//   ....[0]....
.L_354:
        /*0a1c*/ 	.word	0x00001c90


	//   ....[1]....
        /*0a20*/ 	.word	0x00001d00


	//   ....[2]....
        /*0a24*/ 	.word	0x00001d40


	//   ....[3]....
        /*0a28*/ 	.word	0x00001d80


	//   ....[4]....
        /*0a2c*/ 	.word	0x00001dc0


	//   ....[5]....
        /*0a30*/ 	.word	0x00001e20


	//   ....[6]....
        /*0a34*/ 	.word	0x00001e40


	//   ....[7]....
        /*0a38*/ 	.word	0x0000ce00


	//   ....[8]....
        /*0a3c*/ 	.word	0x0000d090


	//   ....[9]....
        /*0a40*/ 	.word	0x0000d0c0


	//   ....[10]....
        /*0a44*/ 	.word	0x0000d0e0


	//   ....[11]....
        /*0a48*/ 	.word	0x0000d100


	//   ....[12]....
        /*0a4c*/ 	.word	0x0000d230


	//   ....[13]....
        /*0a50*/ 	.word	0x0000d250


	//   ....[14]....
        /*0a54*/ 	.word	0x0000d270


	//   ....[15]....
        /*0a58*/ 	.word	0x0000d9f0


	//   ....[16]....
        /*0a5c*/ 	.word	0x0000da30


	//   ....[17]....
        /*0a60*/ 	.word	0x0000da90


	//   ....[18]....
        /*0a64*/ 	.word	0x0000dab0


	//   ....[19]....
        /*0a68*/ 	.word	0x0000dad0


	//   ....[20]....
        /*0a6c*/ 	.word	0x0000db50


	//   ....[21]....
        /*0a70*/ 	.word	0x0000db70


	//   ....[22]....
        /*0a74*/ 	.word	0x0000db90


	//   ....[23]....
        /*0a78*/ 	.word	0x0000ff60


	//   ....[24]....
        /*0a7c*/ 	.word	0x0000ffd0


	//   ....[25]....
        /*0a80*/ 	.word	0x00010040


	//   ....[26]....
        /*0a84*/ 	.word	0x000100a0


	//   ....[27]....
        /*0a88*/ 	.word	0x00010100


	//----- nvinfo : EIATTR_SYSCALL_OFFSETS
	.align		4
.L_355:
        /*0a8c*/ 	.byte	0x04, 0x46
        /*0a8e*/ 	.short	(.L_357 - .L_356)


	//   ....[0]....
.L_356:
        /*0a90*/ 	.word	0x00000e30


	//----- nvinfo : EIATTR_EXIT_INSTR_OFFSETS
	.align		4
.L_357:
        /*0a94*/ 	.byte	0x04, 0x1c
        /*0a96*/ 	.short	(.L_359 - .L_358)


	//   ....[0]....
.L_358:
        /*0a98*/ 	.word	0x000000b0


	//   ....[1]....
        /*0a9c*/ 	.word	0x0000fca0


	//   ....[2]....
        /*0aa0*/ 	.word	0x0000fd50


	//   ....[3]....
        /*0aa4*/ 	.word	0x0000ff10


	//----- nvinfo : EIATTR_CRS_STACK_SIZE
	.align		4
.L_359:
        /*0aa8*/ 	.byte	0x04, 0x1e
        /*0aaa*/ 	.short	(.L_361 - .L_360)
.L_360:
        /*0aac*/ 	.word	0x00000000
.L_361:


//--------------------- .nv.info._ZN4mmha33masked_multihead_attention_kernelIfLi256ELi256ELi4ELi64ELi64ELb1ELb1EEEv26Multihead_attention_paramsIT_XT5_EE --------------------------
	.section	.nv.info._ZN4mmha33masked_multihead_attention_kernelIfLi256ELi256ELi4ELi64ELi64ELb1ELb1EEEv26Multihead_attention_paramsIT_XT5_EE,"",@"SHT_CUDA_INFO"
	.sectionflags	@""
	.align	4


	//----- nvinfo : EIATTR_CUDA_API_VERSION
	.align		4
        /*0000*/ 	.byte	0x04, 0x37
        /*0002*/ 	.short	(.L_363 - .L_362)
.L_362:
        /*0004*/ 	.word	0x00000082


	//----- nvinfo : EIATTR_SW2861232_WAR
	.align		4
.L_363:
        /*0008*/ 	.byte	0x01, 0x35
	.zero		2


	//----- nvinfo : EIATTR_PARAM_CBANK
	.align		4
        /*000c*/ 	.byte	0x04, 0x0a
        /*000e*/ 	.short	(.L_365 - .L_364)
	.align		4
.L_364:
        /*0010*/ 	.word	index@(.nv.constant0._ZN4mmha33masked_multihead_attention_kernelIfLi256ELi256ELi4ELi64ELi64ELb1ELb1EEEv26Multihead_attention_paramsIT_XT5_EE)
        /*0014*/ 	.short	0x0160
        /*0016*/ 	.short	0x0128


	//----- nvinfo : EIATTR_CBANK_PARAM_SIZE
	.align		4
.L_365:
        /*0018*/ 	.byte	0x03, 0x19
        /*001a*/ 	.short	0x0128


	//----- nvinfo : EIATTR_KPARAM_INFO
	.align		4
        /*001c*/ 	.byte	0x04, 0x17
        /*001e*/ 	.short	(.L_367 - .L_366)
.L_366:
        /*0020*/ 	.word	0x00000000
        /*0024*/ 	.short	0x0000
        /*0026*/ 	.short	0x0000
        /*0028*/ 	.byte	0x00, 0xf0, 0xa1, 0x04


	//----- nvinfo : EIATTR_MAXREG_COUNT
	.align		4
.L_367:
        /*002c*/ 	.byte	0x03, 0x1b
        /*002e*/ 	.short	0x00ff


	//----- nvinfo : EIATTR_NUM_BARRIERS
	.align		4
        /*0030*/ 	.byte	0x02, 0x4c
        /*0032*/ 	.byte	0x01
	.zero		1


	//----- nvinfo : EIATTR_EXTERNS
	.align		4
        /*0034*/ 	.byte	0x04, 0x0f
        /*0036*/ 	.short	(.L_369 - .L_368)


	//   ....[0]....
	.align		4
.L_368:
        /*0038*/ 	.word	index@(__assertfail)


	//----- nvinfo : EIATTR_MERCURY_ISA_VERSION
	.align		4
.L_369:
        /*003c*/ 	.byte	0x03, 0x5f
        /*003e*/ 	.short	0x0000


	//----- nvinfo : EIATTR_COOP_GROUP_MASK_REGIDS
	.align		4
        /*0040*/ 	.byte	0x04, 0x29
        /*0042*/ 	.short	(.L_371 - .L_370)


	//   ....[0]....
.L_370:
        /*0044*/ 	.word	0xffffffff


	//   ....[1]....
        /*0048*/ 	.word	0xffffffff


	//   ....[2]....
        /*004c*/ 	.word	0xffffffff


	//   ....[3]....
        /*0050*/ 	.word	0xffffffff


	//   ....[4]....
        /*0054*/ 	.word	0xffffffff


	//   ....[5]....
        /*0058*/ 	.word	0xffffffff


	//   ....[6]....
        /*005c*/ 	.word	0xffffffff


	//   ....[7]....
        /*0060*/ 	.word	0xffffffff


	//   ....[8]....
        /*0064*/ 	.word	0xffffffff


	//   ....[9]....
        /*0068*/ 	.word	0xffffffff


	//   ....[10]....
        /*006c*/ 	.word	0xffffffff


	//   ....[11]....
        /*0070*/ 	.word	0xffffffff


	//   ....[12]....
        /*0074*/ 	.word	0xffffffff


	//   ....[13]....
        /*0078*/ 	.word	0xffffffff


	//   ....[14]....
        /*007c*/ 	.word	0xffffffff


	//   ....[15]....
        /*0080*/ 	.word	0xffffffff


	//   ....[16]....
        /*0084*/ 	.word	0xffffffff


	//   ....[17]....
        /*0088*/ 	.word	0xffffffff


	//   ....[18]....
        /*008c*/ 	.word	0xffffffff


	//   ....[19]....
        /*0090*/ 	.word	0xffffffff


	//   ....[20]....
        /*0094*/ 	.word	0xffffffff


	//   ....[21]....
        /*0098*/ 	.word	0xffffffff


	//   ....[22]....
        /*009c*/ 	.word	0xffffffff


	//   ....[23]....
        /*00a0*/ 	.word	0xffffffff


	//   ....[24]....
        /*00a4*/ 	.word	0xffffffff


	//   ....[25]....
        /*00a8*/ 	.word	0xffffffff


	//----- nvinfo : EIATTR_COOP_GROUP_INSTR_OFFSETS
	.align		4
.L_371:
        /*00ac*/ 	.byte	0x04, 0x28
        /*00ae*/ 	.short	(.L_373 - .L_372)


	//   ....[0]....
.L_372:
        /*00b0*/ 	.word	0x00001be0


	//   ....[1]....
        /*00b4*/ 	.word	0x00001c40


	//   ....[2]....
        /*00b8*/ 	.word	0x00001c80


	//   ....[3]....
        /*00bc*/ 	.word	0x00001ca0


	//   ....[4]....
        /*00c0*/ 	.word	0x00001cc0


	//   ....[5]....
        /*00c4*/ 	.word	0x00001d20


	//   ....[6]....
        /*00c8*/ 	.word	0x00001d60


	//   ....[7]....
        /*00cc*/ 	.word	0x0000aa00


	//   ....[8]....
        /*00d0*/ 	.word	0x0000aa30


	//   ....[9]....
        /*00d4*/ 	.word	0x0000ac80


	//   ....[10]....
        /*00d8*/ 	.word	0x0000acb0


	//   ....[11]....
        /*00dc*/ 	.word	0x0000acd0


	//   ....[12]....
        /*00e0*/ 	.word	0x0000ade0


	//   ....[13]....
        /*00e4*/ 	.word	0x0000ae00


	//   ....[14]....
        /*00e8*/ 	.word	0x0000b510


	//   ....[15]....
        /*00ec*/ 	.word	0x0000b580


	//   ....[16]....
        /*00f0*/ 	.word	0x0000b5b0


	//   ....[17]....
        /*00f4*/ 	.word	0x0000b5e0


	//   ....[18]....
        /*00f8*/ 	.word	0x0000b600


	//   ....[19]....
        /*00fc*/ 	.word	0x0000b650


	//   ....[20]....
        /*0100*/ 	.word	0x0000b670


	//   ....[21]....
        /*0104*/ 	.word	0x0000d860


	//   ....[22]....
        /*0108*/ 	.word	0x0000d8e0


	//   ....[23]....
        /*010c*/ 	.word	0x0000d960


	//   ....[24]....
        /*0110*/ 	.word	0x0000d9e0


	//   ....[25]....
        /*0114*/ 	.word	0x0000da50


	//----- nvinfo : EIATTR_SYSCALL_OFFSETS
	.align		4
.L_373:
        /*0118*/ 	.byte	0x04, 0x46
        /*011a*/ 	.short	(.L_375 - .L_374)


	//   ....[0]....
.L_374:
        /*011c*/ 	.word	0x00000d90


	//----- nvinfo : EIATTR_EXIT_INSTR_OFFSETS
	.align		4
.L_375:
        /*0120*/ 	.byte	0x04, 0x1c
        /*0122*/ 	.short	(.L_377 - .L_376)


	//   ....[0]....
.L_376:
        /*0124*/ 	.word	0x000000a0


	//   ....[1]....
        /*0128*/ 	.word	0x0000d5d0


	//   ....[2]....
        /*012c*/ 	.word	0x0000d640


	//   ....[3]....
        /*0130*/ 	.word	0x0000d800


	//----- nvinfo : EIATTR_CRS_STACK_SIZE
	.align		4
.L_377:
        /*0134*/ 	.byte	0x04, 0x1e
        /*0136*/ 	.short	(.L_379 - .L_378)
.L_378:
        /*0138*/ 	.word	0x00000000
.L_379:


//--------------------- .nv.info._ZN4mmha33masked_multihead_attention_kernelIfLi256ELi256ELi1ELi64ELi256ELb1ELb0EEEv26Multihead_attention_paramsIT_XT5_EE --------------------------
	.section	.nv.info._ZN4mmha33masked_multihead_attention_kernelIfLi256ELi256ELi1ELi64ELi256ELb1ELb0EEEv26Multihead_attention_paramsIT_XT5_EE,"",@"SHT_CUDA_INFO"
	.sectionflags	@""
	.align	4


	//----- nvinfo : EIATTR_CUDA_API_VERSION
	.align		4
        /*0000*/ 	.byte	0x04, 0x37
        /*0002*/ 	.short	(.L_381 - .L_380)
.L_380:
        /*0004*/ 	.word	0x00000082


	//----- nvinfo : EIATTR_SW2861232_WAR
	.align		4
.L_381:
        /*0008*/ 	.byte	0x01, 0x35
	.zero		2


	//----- nvinfo : EIATTR_PARAM_CBANK
	.align		4
        /*000c*/ 	.byte	0x04, 0x0a
        /*000e*/ 	.short	(.L_383 - .L_382)
	.align		4
.L_382:
        /*0010*/ 	.word	index@(.nv.constant0._ZN4mmha33masked_multihead_attention_kernelIfLi256ELi256ELi1ELi64ELi256ELb1ELb0EEEv26Multihead_attention_paramsIT_XT5_EE)
        /*0014*/ 	.short	0x0160
        /*0016*/ 	.short	0x0128


	//----- nvinfo : EIATTR_CBANK_PARAM_SIZE
	.align		4
.L_383:
        /*0018*/ 	.byte	0x03, 0x19
        /*001a*/ 	.short	0x0128


	//----- nvinfo : EIATTR_KPARAM_INFO
	.align		4
        /*001c*/ 	.byte	0x04, 0x17
        /*001e*/ 	.short	(.L_385 - .L_384)
.L_384:
        /*0020*/ 	.word	0x00000000
        /*0024*/ 	.short	0x0000
        /*0026*/ 	.short	0x0000
        /*0028*/ 	.byte	0x00, 0xf0, 0xa1, 0x04


	//----- nvinfo : EIATTR_MAXREG_COUNT
	.align		4
.L_385:
        /*002c*/ 	.byte	0x03, 0x1b
        /*002e*/ 	.short	0x00ff


	//----- nvinfo : EIATTR_NUM_BARRIERS
	.align		4
        /*0030*/ 	.byte	0x02, 0x4c
        /*0032*/ 	.byte	0x01
	.zero		1


	//----- nvinfo : EIATTR_EXTERNS
	.align		4
        /*0034*/ 	.byte	0x04, 0x0f
        /*0036*/ 	.short	(.L_387 - .L_386)


	//   ....[0]....
	.align		4
.L_386:
        /*0038*/ 	.word	index@(__assertfail)


	//----- nvinfo : EIATTR_ANNOTATIONS
	.align		4
.L_387:
        /*003c*/ 	.byte	0x04, 0x55
        /*003e*/ 	.short	(.L_389 - .L_388)


	//   ....[0]....
.L_388:
        /* <DEDUP_REMOVED lines=1189> */


	//----- nvinfo : EIATTR_MERCURY_ISA_VERSION
	.align		4
.L_389:
        /*4a78*/ 	.byte	0x03, 0x5f
        /*4a7a*/ 	.short	0x0000


	//----- nvinfo : EIATTR_COOP_GROUP_MASK_REGIDS
	.align		4
        /*4a7c*/ 	.byte	0x04, 0x29
        /*4a7e*/ 	.short	(.L_391 - .L_390)


	//   ....[0]....
.L_390:
        /*4a80*/ 	.word	0xffffffff


	//   ....[1]....
        /*4a84*/ 	.word	0xffffffff


	//   ....[2]....
        /*4a88*/ 	.word	0xffffffff


	//   ....[3]....
        /*4a8c*/ 	.word	0xffffffff


	//   ....[4]....
        /*4a90*/ 	.word	0xffffffff


	//   ....[5]....
        /*4a94*/ 	.word	0xffffffff


	//   ....[6]....
        /*4a98*/ 	.word	0xffffffff


	//   ....[7]....
        /*4a9c*/ 	.word	0xffffffff


	//   ....[8]....
        /*4aa0*/ 	.word	0xffffffff


	//   ....[9]....
        /*4aa4*/ 	.word	0xffffffff


	//   ....[10]....
        /*4aa8*/ 	.word	0xffffffff


	//   ....[11]....
        /*4aac*/ 	.word	0xffffffff


	//   ....[12]....
        /*4ab0*/ 	.word	0xffffffff


	//   ....[13]....
        /*4ab4*/ 	.word	0xffffffff


	//   ....[14]....
        /*4ab8*/ 	.word	0xffffffff


	//   ....[15]....
        /*4abc*/ 	.word	0xffffffff


	//   ....[16]....
        /*4ac0*/ 	.word	0xffffffff


	//   ....[17]....
        /*4ac4*/ 	.word	0xffffffff


	//   ....[18]....
        /*4ac8*/ 	.word	0xffffffff


	//   ....[19]....
        /*4acc*/ 	.word	0xffffffff


	//   ....[20]....
        /*4ad0*/ 	.word	0xffffffff


	//   ....[21]....
        /*4ad4*/ 	.word	0xffffffff


	//   ....[22]....
        /*4ad8*/ 	.word	0xffffffff


	//   ....[23]....
        /*4adc*/ 	.word	0xffffffff


	//   ....[24]....
        /*4ae0*/ 	.word	0xffffffff


	//----- nvinfo : EIATTR_COOP_GROUP_INSTR_OFFSETS
	.align		4
.L_391:
        /*4ae4*/ 	.byte	0x04, 0x28
        /*4ae6*/ 	.short	(.L_393 - .L_392)


	//   ....[0]....
.L_392:
        /*4ae8*/ 	.word	0x00001ca0


	//   ....[1]....
        /*4aec*/ 	.word	0x00001d00


	//   ....[2]....
        /*4af0*/ 	.word	0x00001d40


	//   ....[3]....
        /*4af4*/ 	.word	0x00001d80


	//   ....[4]....
        /*4af8*/ 	.word	0x00001dc0


	//   ....[5]....
        /*4afc*/ 	.word	0x00001e40


	//   ....[6]....
        /*4b00*/ 	.word	0x00001e60


	//   ....[7]....
        /*4b04*/ 	.word	0x00017190


	//   ....[8]....
        /*4b08*/ 	.word	0x000171c0


	//   ....[9]....
        /*4b0c*/ 	.word	0x00017210


	//   ....[10]....
        /*4b10*/ 	.word	0x00017280


	//   ....[11]....
        /*4b14*/ 	.word	0x000172a0


	//   ....[12]....
        /*4b18*/ 	.word	0x00017320


	//   ....[13]....
        /*4b1c*/ 	.word	0x00017340


	//   ....[14]....
        /*4b20*/ 	.word	0x00017360


	//   ....[15]....
        /*4b24*/ 	.word	0x00017380


	//   ....[16]....
        /*4b28*/ 	.word	0x00017ac0


	//   ....[17]....
        /*4b2c*/ 	.word	0x00017b00


	//   ....[18]....
        /*4b30*/ 	.word	0x00017b60


	//   ....[19]....
        /*4b34*/ 	.word	0x00017b80


	//   ....[20]....
        /*4b38*/ 	.word	0x00017ba0


	//   ....[21]....
        /*4b3c*/ 	.word	0x00017c20


	//   ....[22]....
        /*4b40*/ 	.word	0x00017c40


	//   ....[23]....
        /*4b44*/ 	.word	0x00017c60


	//   ....[24]....
        /*4b48*/ 	.word	0x00017c80


	//----- nvinfo : EIATTR_SYSCALL_OFFSETS
	.align		4
.L_393:
        /*4b4c*/ 	.byte	0x04, 0x46
        /*4b4e*/ 	.short	(.L_395 - .L_394)


	//   ....[0]....
.L_394:
        /*4b50*/ 	.word	0x00000e40


	//----- nvinfo : EIATTR_EXIT_INSTR_OFFSETS
	.align		4
.L_395:
        /*4b54*/ 	.byte	0x04, 0x1c
        /*4b56*/ 	.short	(.L_397 - .L_396)


	//   ....[0]....
.L_396:
        /*4b58*/ 	.word	0x000000b0


	//   ....[1]....
        /*4b5c*/ 	.word	0x00019c70


	//   ....[2]....
        /*4b60*/ 	.word	0x00019d60


	//   ....[3]....
        /*4b64*/ 	.word	0x00019f20


	//----- nvinfo : EIATTR_CRS_STACK_SIZE
	.align		4
.L_397:
        /*4b68*/ 	.byte	0x04, 0x1e
        /*4b6a*/ 	.short	(.L_399 - .L_398)
.L_398:
        /*4b6c*/ 	.word	0x00000000
.L_399:


//--------------------- .nv.info._ZN4mmha33masked_multihead_attention_kernelIfLi256ELi256ELi2ELi64ELi128ELb1ELb0EEEv26Multihead_attention_paramsIT_XT5_EE --------------------------
	.section	.nv.info._ZN4mmha33masked_multihead_attention_kernelIfLi256ELi256ELi2ELi64ELi128ELb1ELb0EEEv26Multihead_attention_paramsIT_XT5_EE,"",@"SHT_CUDA_INFO"
	.sectionflags	@""
	.align	4


	//----- nvinfo : EIATTR_CUDA_API_VERSION
	.align		4
        /*0000*/ 	.byte	0x04, 0x37
        /*0002*/ 	.short	(.L_401 - .L_400)
.L_400:
        /*0004*/ 	.word	0x00000082


	//----- nvinfo : EIATTR_SW2861232_WAR
	.align		4
.L_401:
        /*0008*/ 	.byte	0x01, 0x35
	.zero		2


	//----- nvinfo : EIATTR_PARAM_CBANK
	.align		4
        /*000c*/ 	.byte	0x04, 0x0a
        /*000e*/ 	.short	(.L_403 - .L_402)
	.align		4
.L_402:
        /*0010*/ 	.word	index@(.nv.constant0._ZN4mmha33masked_multihead_attention_kernelIfLi256ELi256ELi2ELi64ELi128ELb1ELb0EEEv26Multihead_attention_paramsIT_XT5_EE)
        /*0014*/ 	.short	0x0160
        /*0016*/ 	.short	0x0128


	//----- nvinfo : EIATTR_CBANK_PARAM_SIZE
	.align		4
.L_403:
        /*0018*/ 	.byte	0x03, 0x19
        /*001a*/ 	.short	0x0128


	//----- nvinfo : EIATTR_KPARAM_INFO
	.align		4
        /*001c*/ 	.byte	0x04, 0x17
        /*001e*/ 	.short	(.L_405 - .L_404)
.L_404:
        /*0020*/ 	.word	0x00000000
        /*0024*/ 	.short	0x0000
        /*0026*/ 	.short	0x0000
        /*0028*/ 	.byte	0x00, 0xf0, 0xa1, 0x04


	//----- nvinfo : EIATTR_MAXREG_COUNT
	.align		4
.L_405:
        /*002c*/ 	.byte	0x03, 0x1b
        /*002e*/ 	.short	0x00ff


	//----- nvinfo : EIATTR_NUM_BARRIERS
	.align		4
        /*0030*/ 	.byte	0x02, 0x4c
        /*0032*/ 	.byte	0x01
	.zero		1


	//----- nvinfo : EIATTR_EXTERNS
	.align		4
        /*0034*/ 	.byte	0x04, 0x0f
        /*0036*/ 	.short	(.L_407 - .L_406)


	//   ....[0]....
	.align		4
.L_406:
        /*0038*/ 	.word	index@(__assertfail)


	//----- nvinfo : EIATTR_ANNOTATIONS
	.align		4
.L_407:
        /*003c*/ 	.byte	0x04, 0x55
        /*003e*/ 	.short	(.L_409 - .L_408)


	//   ....[0]....
.L_408:
        /* <DEDUP_REMOVED lines=142> */


	//----- nvinfo : EIATTR_MERCURY_ISA_VERSION
	.align		4
.L_409:
        /*0910*/ 	.byte	0x03, 0x5f
        /*0912*/ 	.short	0x0000


	//----- nvinfo : EIATTR_COOP_GROUP_MASK_REGIDS
	.align		4
        /*0914*/ 	.byte	0x04, 0x29
        /*0916*/ 	.short	(.L_411 - .L_410)


	//   ....[0]....
.L_410:
        /*0918*/ 	.word	0xffffffff


	//   ....[1]....
        /*091c*/ 	.word	0xffffffff


	//   ....[2]....
        /*0920*/ 	.word	0xffffffff


	//   ....[3]....
        /*0924*/ 	.word	0xffffffff


	//   ....[4]....
        /*0928*/ 	.word	0xffffffff


	//   ....[5]....
        /*092c*/ 	.word	0xffffffff


	//   ....[6]....
        /*0930*/ 	.word	0xffffffff


	//   ....[7]....
        /*0934*/ 	.word	0xffffffff


	//   ....[8]....
        /*0938*/ 	.word	0xffffffff


	//   ....[9]....
        /*093c*/ 	.word	0xffffffff


	//   ....[10]....
        /*0940*/ 	.word	0xffffffff


	//   ....[11]....
        /*0944*/ 	.word	0xffffffff


	//   ....[12]....
        /*0948*/ 	.word	0xffffffff


	//   ....[13]....
        /*094c*/ 	.word	0xffffffff


	//   ....[14]....
        /*0950*/ 	.word	0xffffffff


	//   ....[15]....
        /*0954*/ 	.word	0xffffffff


	//   ....[16]....
        /*0958*/ 	.word	0xffffffff


	//   ....[17]....
        /*095c*/ 	.word	0xffffffff


	//   ....[18]....
        /*0960*/ 	.word	0xffffffff


	//   ....[19]....
        /*0964*/ 	.word	0xffffffff


	//   ....[20]....
        /*0968*/ 	.word	0xffffffff


	//   ....[21]....
        /*096c*/ 	.word	0xffffffff


	//   ....[22]....
        /*0970*/ 	.word	0xffffffff


	//   ....[23]....
        /*0974*/ 	.word	0xffffffff


	//   ....[24]....
        /*0978*/ 	.word	0xffffffff


	//   ....[25]....
        /*097c*/ 	.word	0xffffffff


	//   ....[26]....
        /*0980*/ 	.word	0xffffffff


	//   ....[27]....
        /*0984*/ 	.word	0xffffffff


	//----- nvinfo : EIATTR_COOP_GROUP_INSTR_OFFSETS
	.align		4
.L_411:
        /*0988*/ 	.byte	0x04, 0x28
        /*098a*/ 	.short	(.L_413 - .L_412)


	//   ....[0]....
.L_412:
        /*098c*/ 	.word	0x00001ca0


	//   ....[1]....
        /*0990*/ 	.word	0x00001d10


	//   ....[2]....
        /*0994*/ 	.word	0x00001d50


	//   ....[3]....
        /*0998*/ 	.word	0x00001d90


	//   ....[4]....
        /*099c*/ 	.word	0x00001dd0


	//   ....[5]....
        /*09a0*/ 	.word	0x00001e30


	//   ....[6]....
        /*09a4*/ 	.word	0x00001e50


	//   ....[7]....
        /*09a8*/ 	.word	0x0000bc90


	//   ....[8]....
        /*09ac*/ 	.word	0x0000bf20


	//   ....[9]....
        /*09b0*/ 	.word	0x0000bf50


	//   ....[10]....
        /*09b4*/ 	.word	0x0000bf70


	//   ....[11]....
        /*09b8*/ 	.word	0x0000bf90


	//   ....[12]....
        /*09bc*/ 	.word	0x0000c0c0


	//   ....[13]....
        /*09c0*/ 	.word	0x0000c0e0


	//   ....[14]....
        /*09c4*/ 	.word	0x0000c100


	//   ....[15]....
        /*09c8*/ 	.word	0x0000c880


	//   ....[16]....
        /*09cc*/ 	.word	0x0000c8c0


	//   ....[17]....
        /*09d0*/ 	.word	0x0000c920


	//   ....[18]....
        /*09d4*/ 	.word	0x0000c940


	//   ....[19]....
        /*09d8*/ 	.word	0x0000c960


	//   ....[20]....
        /*09dc*/ 	.word	0x0000c9e0


	//   ....[21]....
        /*09e0*/ 	.word	0x0000ca00


	//   ....[22]....
        /*09e4*/ 	.word	0x0000ca20


	//   ....[23]....
        /*09e8*/ 	.word	0x0000eb70


	//   ....[24]....
        /*09ec*/ 	.word	0x0000ebd0


	//   ....[25]....
        /*09f0*/ 	.word	0x0000ec30


	//   ....[26]....
        /*09f4*/ 	.word	0x0000ec80


	//   ....[27]....
        /*09f8*/ 	.word	0x0000ecd0


	//----- nvinfo : EIATTR_SYSCALL_OFFSETS
	.align		4
.L_413:
        /*09fc*/ 	.byte	0x04, 0x46
        /*09fe*/ 	.short	(.L_415 - .L_414)


	//   ....[0]....
.L_414:
        /*0a00*/ 	.word	0x00000e40


	//----- nvinfo : EIATTR_EXIT_INSTR_OFFSETS
	.align		4
.L_415:
        /*0a04*/ 	.byte	0x04, 0x1c
        /*0a06*/ 	.short	(.L_417 - .L_416)


	//   ....[0]....
.L_416:
        /*0a08*/ 	.word	0x000000b0


	//   ....[1]....
        /*0a0c*/ 	.word	0x0000e8c0


	//   ....[2]....
        /*0a10*/ 	.word	0x0000e970


	//   ....[3]....
        /*0a14*/ 	.word	0x0000eb30


	//----- nvinfo : EIATTR_CRS_STACK_SIZE
	.align		4
.L_417:
        /*0a18*/ 	.byte	0x04, 0x1e
        /*0a1a*/ 	.short	(.L_419 - .L_418)
.L_418:
        /*0a1c*/ 	.word	0x00000000
.L_419:


//--------------------- .nv.info._ZN4mmha33masked_multihead_attention_kernelIfLi256ELi256ELi4ELi64ELi64ELb1ELb0EEEv26Multihead_attention_paramsIT_XT5_EE --------------------------
	.section	.nv.info._ZN4mmha33masked_multihead_attention_kernelIfLi256ELi256ELi4ELi64ELi64ELb1ELb0EEEv26Multihead_attention_paramsIT_XT5_EE,"",@"SHT_CUDA_INFO"
	.sectionflags	@""
	.align	4


	//----- nvinfo : EIATTR_CUDA_API_VERSION
	.align		4
        /*0000*/ 	.byte	0x04, 0x37
        /*0002*/ 	.short	(.L_421 - .L_420)
.L_420:
        /*0004*/ 	.word	0x00000082


	//----- nvinfo : EIATTR_SW2861232_WAR
	.align		4
.L_421:
        /*0008*/ 	.byte	0x01, 0x35
	.zero		2


	//----- nvinfo : EIATTR_PARAM_CBANK
	.align		4
        /*000c*/ 	.byte	0x04, 0x0a
        /*000e*/ 	.short	(.L_423 - .L_422)
	.align		4
.L_422:
        /*0010*/ 	.word	index@(.nv.constant0._ZN4mmha33masked_multihead_attention_kernelIfLi256ELi256ELi4ELi64ELi64ELb1ELb0EEEv26Multihead_attention_paramsIT_XT5_EE)
        /*0014*/ 	.short	0x0160
        /*0016*/ 	.short	0x0128


	//----- nvinfo : EIATTR_CBANK_PARAM_SIZE
	.align		4
.L_423:
        /*0018*/ 	.byte	0x03, 0x19
        /*001a*/ 	.short	0x0128


	//----- nvinfo : EIATTR_KPARAM_INFO
	.align		4
        /*001c*/ 	.byte	0x04, 0x17
        /*001e*/ 	.short	(.L_425 - .L_424)
.L_424:
        /*0020*/ 	.word	0x00000000
        /*0024*/ 	.short	0x0000
        /*0026*/ 	.short	0x0000
        /*0028*/ 	.byte	0x00, 0xf0, 0xa1, 0x04


	//----- nvinfo : EIATTR_MAXREG_COUNT
	.align		4
.L_425:
        /*002c*/ 	.byte	0x03, 0x1b
        /*002e*/ 	.short	0x00ff


	//----- nvinfo : EIATTR_NUM_BARRIERS
	.align		4
        /*0030*/ 	.byte	0x02, 0x4c
        /*0032*/ 	.byte	0x01
	.zero		1


	//----- nvinfo : EIATTR_EXTERNS
	.align		4
        /*0034*/ 	.byte	0x04, 0x0f
        /*0036*/ 	.short	(.L_427 - .L_426)


	//   ....[0]....
	.align		4
.L_426:
        /*0038*/ 	.word	index@(__assertfail)


	//----- nvinfo : EIATTR_MERCURY_ISA_VERSION
	.align		4
.L_427:
        /*003c*/ 	.byte	0x03, 0x5f
        /*003e*/ 	.short	0x0000


	//----- nvinfo : EIATTR_COOP_GROUP_MASK_REGIDS
	.align		4
        /*0040*/ 	.byte	0x04, 0x29
        /*0042*/ 	.short	(.L_429 - .L_428)


	//   ....[0]....
.L_428:
        /*0044*/ 	.word	0xffffffff


	//   ....[1]....
        /*0048*/ 	.word	0xffffffff


	//   ....[2]....
        /*004c*/ 	.word	0xffffffff


	//   ....[3]....
        /*0050*/ 	.word	0xffffffff


	//   ....[4]....
        /*0054*/ 	.word	0xffffffff


	//   ....[5]....
        /*0058*/ 	.word	0xffffffff


	//   ....[6]....
        /*005c*/ 	.word	0xffffffff


	//   ....[7]....
        /*0060*/ 	.word	0xffffffff


	//   ....[8]....
        /*0064*/ 	.word	0xffffffff


	//   ....[9]....
        /*0068*/ 	.word	0xffffffff


	//   ....[10]....
        /*006c*/ 	.word	0xffffffff


	//   ....[11]....
        /*0070*/ 	.word	0xffffffff


	//   ....[12]....
        /*0074*/ 	.word	0xffffffff


	//   ....[13]....
        /*0078*/ 	.word	0xffffffff


	//   ....[14]....
        /*007c*/ 	.word	0xffffffff


	//   ....[15]....
        /*0080*/ 	.word	0xffffffff


	//   ....[16]....
        /*0084*/ 	.word	0xffffffff


	//   ....[17]....
        /*0088*/ 	.word	0xffffffff


	//   ....[18]....
        /*008c*/ 	.word	0xffffffff


	//   ....[19]....
        /*0090*/ 	.word	0xffffffff


	//   ....[20]....
        /*0094*/ 	.word	0xffffffff


	//   ....[21]....
        /*0098*/ 	.word	0xffffffff


	//   ....[22]....
        /*009c*/ 	.word	0xffffffff


	//   ....[23]....
        /*00a0*/ 	.word	0xffffffff


	//   ....[24]....
        /*00a4*/ 	.word	0xffffffff


	//   ....[25]....
        /*00a8*/ 	.word	0xffffffff


	//----- nvinfo : EIATTR_COOP_GROUP_INSTR_OFFSETS
	.align		4
.L_429:
        /*00ac*/ 	.byte	0x04, 0x28
        /*00ae*/ 	.short	(.L_431 - .L_430)


	//   ....[0]....
.L_430:
        /*00b0*/ 	.word	0x00001bf0


	//   ....[1]....
        /*00b4*/ 	.word	0x00001c50


	//   ....[2]....
        /*00b8*/ 	.word	0x00001c90


	//   ....[3]....
        /*00bc*/ 	.word	0x00001cb0


	//   ....[4]....
        /*00c0*/ 	.word	0x00001cd0


	//   ....[5]....
        /*00c4*/ 	.word	0x00001d30


	//   ....[6]....
        /*00c8*/ 	.word	0x00001d70


	//   ....[7]....
        /*00cc*/ 	.word	0x00009250


	//   ....[8]....
        /*00d0*/ 	.word	0x00009280


	//   ....[9]....
        /*00d4*/ 	.word	0x000094d0


	//   ....[10]....
        /*00d8*/ 	.word	0x00009500


	//   ....[11]....
        /*00dc*/ 	.word	0x00009520


	//   ....[12]....
        /*00e0*/ 	.word	0x00009630


	//   ....[13]....
        /*00e4*/ 	.word	0x00009650


	//   ....[14]....
        /*00e8*/ 	.word	0x00009d60


	//   ....[15]....
        /*00ec*/ 	.word	0x00009dd0


	//   ....[16]....
        /*00f0*/ 	.word	0x00009e00


	//   ....[17]....
        /*00f4*/ 	.word	0x00009e30


	//   ....[18]....
        /*00f8*/ 	.word	0x00009e50


	//   ....[19]....
        /*00fc*/ 	.word	0x00009ea0


	//   ....[20]....
        /*0100*/ 	.word	0x00009ec0


	//   ....[21]....
        /*0104*/ 	.word	0x0000bf60


	//   ....[22]....
        /*0108*/ 	.word	0x0000bfe0


	//   ....[23]....
        /*010c*/ 	.word	0x0000c060


	//   ....[24]....
        /*0110*/ 	.word	0x0000c0e0


	//   ....[25]....
        /*0114*/ 	.word	0x0000c150


	//----- nvinfo : EIATTR_SYSCALL_OFFSETS
	.align		4
.L_431:
        /*0118*/ 	.byte	0x04, 0x46
        /*011a*/ 	.short	(.L_433 - .L_432)


	//   ....[0]....
.L_432:
        /*011c*/ 	.word	0x00000da0


	//----- nvinfo : EIATTR_EXIT_INSTR_OFFSETS
	.align		4
.L_433:
        /*0120*/ 	.byte	0x04, 0x1c
        /*0122*/ 	.short	(.L_435 - .L_434)


	//   ....[0]....
.L_434:
        /*0124*/ 	.word	0x000000a0


	//   ....[1]....
        /*0128*/ 	.word	0x0000bcd0


	//   ....[2]....
        /*012c*/ 	.word	0x0000bd40


	//   ....[3]....
        /*0130*/ 	.word	0x0000bf00


	//----- nvinfo : EIATTR_CRS_STACK_SIZE
	.align		4
.L_435:
        /*0134*/ 	.byte	0x04, 0x1e
        /*0136*/ 	.short	(.L_437 - .L_436)
.L_436:
        /*0138*/ 	.word	0x00000000
.L_437:


//--------------------- .nv.info._ZN4mmha33masked_multihead_attention_kernelItLi256ELi256ELi1ELi32ELi256ELb0ELb1EEEv26Multihead_attention_paramsIT_XT5_EE --------------------------
	.section	.nv.info._ZN4mmha33masked_multihead_attention_kernelItLi256ELi256ELi1ELi32ELi256ELb0ELb1EEEv26Multihead_attention_paramsIT_XT5_EE,"",@"SHT_CUDA_INFO"
	.sectionflags	@""
	.align	4


	//----- nvinfo : EIATTR_CUDA_API_VERSION
	.align		4
        /*0000*/ 	.byte	0x04, 0x37
        /*0002*/ 	.short	(.L_439 - .L_438)
.L_438:
        /*0004*/ 	.word	0x00000082


	//----- nvinfo : EIATTR_SW2861232_WAR
	.align		4
.L_439:
        /*0008*/ 	.byte	0x01, 0x35
	.zero		2


	//----- nvinfo : EIATTR_PARAM_CBANK
	.align		4
        /*000c*/ 	.byte	0x04, 0x0a
        /*000e*/ 	.short	(.L_441 - .L_440)
	.align		4
.L_440:
        /*0010*/ 	.word	index@(.nv.constant0._ZN4mmha33masked_multihead_attention_kernelItLi256ELi256ELi1ELi32ELi256ELb0ELb1EEEv26Multihead_attention_paramsIT_XT5_EE)
        /*0014*/ 	.short	0x0160
        /*0016*/ 	.short	0x0128


	//----- nvinfo : EIATTR_CBANK_PARAM_SIZE
	.align		4
.L_441:
        /*0018*/ 	.byte	0x03, 0x19
        /*001a*/ 	.short	0x0128


	//----- nvinfo : EIATTR_KPARAM_INFO
	.align		4
        /*001c*/ 	.byte	0x04, 0x17
        /*001e*/ 	.short	(.L_443 - .L_442)
.L_442:
        /*0020*/ 	.word	0x00000000
        /*0024*/ 	.short	0x0000
        /*0026*/ 	.short	0x0000
        /*0028*/ 	.byte	0x00, 0xf0, 0xa1, 0x04


	//----- nvinfo : EIATTR_MAXREG_COUNT
	.align		4
.L_443:
        /*002c*/ 	.byte	0x03, 0x1b
        /*002e*/ 	.short	0x00ff


	//----- nvinfo : EIATTR_NUM_BARRIERS
	.align		4
        /*0030*/ 	.byte	0x02, 0x4c
        /*0032*/ 	.byte	0x01
	.zero		1


	//----- nvinfo : EIATTR_EXTERNS
	.align		4
        /*0034*/ 	.byte	0x04, 0x0f
        /*0036*/ 	.short	(.L_445 - .L_444)


	//   ....[0]....
	.align		4
.L_444:
        /*0038*/ 	.word	index@(__assertfail)


	//----- nvinfo : EIATTR_ANNOTATIONS
	.align		4
.L_445:
        /*003c*/ 	.byte	0x04, 0x55
        /*003e*/ 	.short	(.L_447 - .L_446)


	//   ....[0]....
.L_446:
        /* <DEDUP_REMOVED lines=28> */


	//----- nvinfo : EIATTR_MERCURY_ISA_VERSION
	.align		4
.L_447:
        /*01e8*/ 	.byte	0x03, 0x5f
        /*01ea*/ 	.short	0x0000


	//----- nvinfo : EIATTR_COOP_GROUP_MASK_REGIDS
	.align		4
        /*01ec*/ 	.byte	0x04, 0x29
        /*01ee*/ 	.short	(.L_449 - .L_448)


	//   ....[0]....
.L_448:
        /*01f0*/ 	.word	0xffffffff


	//   ....[1]....
        /*01f4*/ 	.word	0xffffffff


	//   ....[2]....
        /*01f8*/ 	.word	0xffffffff


	//   ....[3]....
        /*01fc*/ 	.word	0xffffffff


	//   ....[4]....
        /*0200*/ 	.word	0xffffffff


	//   ....[5]....
        /*0204*/ 	.word	0xffffffff


	//   ....[6]....
        /*0208*/ 	.word	0xffffffff


	//   ....[7]....
        /*020c*/ 	.word	0xffffffff


	//   ....[8]....
        /*0210*/ 	.word	0xffffffff


	//   ....[9]....
        /*0214*/ 	.word	0xffffffff


	//   ....[10]....
        /*0218*/ 	.word	0xffffffff


	//   ....[11]....
        /*021c*/ 	.word	0xffffffff


	//   ....[12]....
        /*0220*/ 	.word	0xffffffff


	//   ....[13]....
        /*0224*/ 	.word	0xffffffff


	//   ....[14]....
        /*0228*/ 	.word	0xffffffff


	//   ....[15]....
        /*022c*/ 	.word	0xffffffff


	//   ....[16]....
        /*0230*/ 	.word	0xffffffff


	//   ....[17]....
        /*0234*/ 	.word	0xffffffff


	//   ....[18]....
        /*0238*/ 	.word	0xffffffff


	//   ....[19]....
        /*023c*/ 	.word	0xffffffff


	//   ....[20]....
        /*0240*/ 	.word	0xffffffff


	//   ....[21]....
        /*0244*/ 	.word	0xffffffff


	//   ....[22]....
        /*0248*/ 	.word	0xffffffff


	//   ....[23]....
        /*024c*/ 	.word	0xffffffff


	//   ....[24]....
        /*0250*/ 	.word	0xffffffff


	//   ....[25]....
        /*0254*/ 	.word	0xffffffff


	//   ....[26]....
        /*0258*/ 	.word	0xffffffff


	//   ....[27]....
        /*025c*/ 	.word	0xffffffff


	//----- nvinfo : EIATTR_COOP_GROUP_INSTR_OFFSETS
	.align		4
.L_449:
        /*0260*/ 	.byte	0x04, 0x28
        /*0262*/ 	.short	(.L_451 - .L_450)


	//   ....[0]....
.L_450:
        /*0264*/ 	.word	0x00002710


	//   ....[1]....
        /*0268*/ 	.word	0x00002740


	//   ....[2]....
        /*026c*/ 	.word	0x00002760


	//   ....[3]....
        /*0270*/ 	.word	0x00002780


	//   ....[4]....
        /*0274*/ 	.word	0x000027a0


	//   ....[5]....
        /*0278*/ 	.word	0x000053f0


	//   ....[6]....
        /*027c*/ 	.word	0x00005410


	//   ....[7]....
        /*0280*/ 	.word	0x00005430


	//   ....[8]....
        /*0284*/ 	.word	0x00005450


	//   ....[9]....
        /*0288*/ 	.word	0x00005490


	//   ....[10]....
        /*028c*/ 	.word	0x00005530


	//   ....[11]....
        /*0290*/ 	.word	0x00005550


	//   ....[12]....
        /*0294*/ 	.word	0x00005570


	//   ....[13]....
        /*0298*/ 	.word	0x000055b0


	//   ....[14]....
        /*029c*/ 	.word	0x000057b0


	//   ....[15]....
        /*02a0*/ 	.word	0x000058b0


	//   ....[16]....
        /*02a4*/ 	.word	0x00005990


	//   ....[17]....
        /*02a8*/ 	.word	0x000059b0


	//   ....[18]....
        /*02ac*/ 	.word	0x000059d0


	//   ....[19]....
        /*02b0*/ 	.word	0x00005a20


	//   ....[20]....
        /*02b4*/ 	.word	0x00005a40


	//   ....[21]....
        /*02b8*/ 	.word	0x00005a60


	//   ....[22]....
        /*02bc*/ 	.word	0x00005a80


	//   ....[23]....
        /*02c0*/ 	.word	0x00008470


	//   ....[24]....
        /*02c4*/ 	.word	0x000084e0


	//   ....[25]....
        /*02c8*/ 	.word	0x00008540


	//   ....[26]....
        /*02cc*/ 	.word	0x000085a0


	//   ....[27]....
        /*02d0*/ 	.word	0x00008600


	//----- nvinfo : EIATTR_SYSCALL_OFFSETS
	.align		4
.L_451:
        /*02d4*/ 	.byte	0x04, 0x46
        /*02d6*/ 	.short	(.L_453 - .L_452)


	//   ....[0]....
.L_452:
        /*02d8*/ 	.word	0x00001400


	//----- nvinfo : EIATTR_EXIT_INSTR_OFFSETS
	.align		4
.L_453:
        /*02dc*/ 	.byte	0x04, 0x1c
        /*02de*/ 	.short	(.L_455 - .L_454)


	//   ....[0]....
.L_454:
        /*02e0*/ 	.word	0x000000e0


	//   ....[1]....
        /*02e4*/ 	.word	0x00007fa0


	//   ....[2]....
        /*02e8*/ 	.word	0x00008080


	//   ....[3]....
        /*02ec*/ 	.word	0x00008420


	//----- nvinfo : EIATTR_CRS_STACK_SIZE
	.align		4
.L_455:
        /*02f0*/ 	.byte	0x04, 0x1e
        /*02f2*/ 	.short	(.L_457 - .L_456)
.L_456:
        /*02f4*/ 	.word	0x00000000
.L_457:


//--------------------- .nv.info._ZN4mmha33masked_multihead_attention_kernelItLi256ELi256ELi2ELi32ELi128ELb0ELb1EEEv26Multihead_attention_paramsIT_XT5_EE --------------------------
	.section	.nv.info._ZN4mmha33masked_multihead_attention_kernelItLi256ELi256ELi2ELi32ELi128ELb0ELb1EEEv26Multihead_attention_paramsIT_XT5_EE,"",@"SHT_CUDA_INFO"
	.sectionflags	@""
	.align	4


	//----- nvinfo : EIATTR_CUDA_API_VERSION
	.align		4
        /*0000*/ 	.byte	0x04, 0x37
        /*0002*/ 	.short	(.L_459 - .L_458)
.L_458:
        /*0004*/ 	.word	0x00000082


	//----- nvinfo : EIATTR_SW2861232_WAR
	.align		4
.L_459:
        /*0008*/ 	.byte	0x01, 0x35
	.zero		2


	//----- nvinfo : EIATTR_PARAM_CBANK
	.align		4
        /*000c*/ 	.byte	0x04, 0x0a
        /*000e*/ 	.short	(.L_461 - .L_460)
	.align		4
.L_460:
        /*0010*/ 	.word	index@(.nv.constant0._ZN4mmha33masked_multihead_attention_kernelItLi256ELi256ELi2ELi32ELi128ELb0ELb1EEEv26Multihead_attention_paramsIT_XT5_EE)
        /*0014*/ 	.short	0x0160
        /*0016*/ 	.short	0x0128


	//----- nvinfo : EIATTR_CBANK_PARAM_SIZE
	.align		4
.L_461:
        /*0018*/ 	.byte	0x03, 0x19
        /*001a*/ 	.short	0x0128


	//----- nvinfo : EIATTR_KPARAM_INFO
	.align		4
        /*001c*/ 	.byte	0x04, 0x17
        /*001e*/ 	.short	(.L_463 - .L_462)
.L_462:
        /*0020*/ 	.word	0x00000000
        /*0024*/ 	.short	0x0000
        /*0026*/ 	.short	0x0000
        /*0028*/ 	.byte	0x00, 0xf0, 0xa1, 0x04


	//----- nvinfo : EIATTR_MAXREG_COUNT
	.align		4
.L_463:
        /*002c*/ 	.byte	0x03, 0x1b
        /*002e*/ 	.short	0x00ff


	//----- nvinfo : EIATTR_NUM_BARRIERS
	.align		4
        /*0030*/ 	.byte	0x02, 0x4c
        /*0032*/ 	.byte	0x01
	.zero		1


	//----- nvinfo : EIATTR_EXTERNS
	.align		4
        /*0034*/ 	.byte	0x04, 0x0f
        /*0036*/ 	.short	(.L_465 - .L_464)


	//   ....[0]....
	.align		4
.L_464:
        /*0038*/ 	.word	index@(__assertfail)


	//----- nvinfo : EIATTR_MERCURY_ISA_VERSION
	.align		4
.L_465:
        /*003c*/ 	.byte	0x03, 0x5f
        /*003e*/ 	.short	0x0000


	//----- nvinfo : EIATTR_COOP_GROUP_MASK_REGIDS
	.align		4
        /*0040*/ 	.byte	0x04, 0x29
        /*0042*/ 	.short	(.L_467 - .L_466)


	//   ....[0]....
.L_466:
        /*0044*/ 	.word	0xffffffff


	//   ....[1]....
        /*0048*/ 	.word	0xffffffff


	//   ....[2]....
        /*004c*/ 	.word	0xffffffff


	//   ....[3]....
        /*0050*/ 	.word	0xffffffff


	//   ....[4]....
        /*0054*/ 	.word	0xffffffff


	//   ....[5]....
        /*0058*/ 	.word	0xffffffff


	//   ....[6]....
        /*005c*/ 	.word	0xffffffff


	//   ....[7]....
        /*0060*/ 	.word	0xffffffff


	//   ....[8]....
        /*0064*/ 	.word	0xffffffff


	//   ....[9]....
        /*0068*/ 	.word	0xffffffff


	//   ....[10]....
        /*006c*/ 	.word	0xffffffff


	//   ....[11]....
        /*0070*/ 	.word	0xffffffff


	//   ....[12]....
        /*0074*/ 	.word	0xffffffff


	//   ....[13]....
        /*0078*/ 	.word	0xffffffff


	//   ....[14]....
        /*007c*/ 	.word	0xffffffff


	//   ....[15]....
        /*0080*/ 	.word	0xffffffff


	//   ....[16]....
        /*0084*/ 	.word	0xffffffff


	//   ....[17]....
        /*0088*/ 	.word	0xffffffff


	//   ....[18]....
        /*008c*/ 	.word	0xffffffff


	//   ....[19]....
        /*0090*/ 	.word	0xffffffff


	//   ....[20]....
        /*0094*/ 	.word	0xffffffff


	//   ....[21]....
        /*0098*/ 	.word	0xffffffff


	//   ....[22]....
        /*009c*/ 	.word	0xffffffff


	//   ....[23]....
        /*00a0*/ 	.word	0xffffffff


	//   ....[24]....
        /*00a4*/ 	.word	0xffffffff


	//   ....[25]....
        /*00a8*/ 	.word	0xffffffff


	//   ....[26]....
        /*00ac*/ 	.word	0xffffffff


	//   ....[27]....
        /*00b0*/ 	.word	0xffffffff


	//   ....[28]....
        /*00b4*/ 	.word	0xffffffff


	//   ....[29]....
        /*00b8*/ 	.word	0xffffffff


	//   ....[30]....
        /*00bc*/ 	.word	0xffffffff


	//----- nvinfo : EIATTR_COOP_GROUP_INSTR_OFFSETS
	.align		4
.L_467:
        /*00c0*/ 	.byte	0x04, 0x28
        /*00c2*/ 	.short	(.L_469 - .L_468)


	//   ....[0]....
.L_468:
        /*00c4*/ 	.word	0x00002450


	//   ....[1]....
        /*00c8*/ 	.word	0x00002480


	//   ....[2]....
        /*00cc*/ 	.word	0x000024a0


	//   ....[3]....
        /*00d0*/ 	.word	0x000024c0


	//   ....[4]....
        /*00d4*/ 	.word	0x000024e0


	//   ....[5]....
        /*00d8*/ 	.word	0x00004610


	//   ....[6]....
        /*00dc*/ 	.word	0x00004850


	//   ....[7]....
        /*00e0*/ 	.word	0x00004880


	//   ....[8]....
        /*00e4*/ 	.word	0x000048a0


	//   ....[9]....
        /*00e8*/ 	.word	0x000048c0


	//   ....[10]....
        /*00ec*/ 	.word	0x000049e0


	//   ....[11]....
        /*00f0*/ 	.word	0x00004a00


	//   ....[12]....
        /*00f4*/ 	.word	0x00004a20


	//   ....[13]....
        /*00f8*/ 	.word	0x00004c00


	//   ....[14]....
        /*00fc*/ 	.word	0x00004c80


	//   ....[15]....
        /*0100*/ 	.word	0x00004cc0


	//   ....[16]....
        /*0104*/ 	.word	0x00004ce0


	//   ....[17]....
        /*0108*/ 	.word	0x00004d10


	//   ....[18]....
        /*010c*/ 	.word	0x00004dc0


	//   ....[19]....
        /*0110*/ 	.word	0x00004e10


	//   ....[20]....
        /*0114*/ 	.word	0x00004f20


	//   ....[21]....
        /*0118*/ 	.word	0x00007490


	//   ....[22]....
        /*011c*/ 	.word	0x00007510


	//   ....[23]....
        /*0120*/ 	.word	0x00007580


	//   ....[24]....
        /*0124*/ 	.word	0x000075f0


	//   ....[25]....
        /*0128*/ 	.word	0x00007660


	//   ....[26]....
        /*012c*/ 	.word	0x000076e0


	//   ....[27]....
        /*0130*/ 	.word	0x00007760


	//   ....[28]....
        /*0134*/ 	.word	0x000077e0


	//   ....[29]....
        /*0138*/ 	.word	0x00007850


	//   ....[30]....
        /*013c*/ 	.word	0x000078c0


	//----- nvinfo : EIATTR_SYSCALL_OFFSETS
	.align		4
.L_469:
        /*0140*/ 	.byte	0x04, 0x46
        /*0142*/ 	.short	(.L_471 - .L_470)


	//   ....[0]....
.L_470:
        /*0144*/ 	.word	0x00001170


	//----- nvinfo : EIATTR_EXIT_INSTR_OFFSETS
	.align		4
.L_471:
        /*0148*/ 	.byte	0x04, 0x1c
        /*014a*/ 	.short	(.L_473 - .L_472)


	//   ....[0]....
.L_472:
        /*014c*/ 	.word	0x000000a0


	//   ....[1]....
        /*0150*/ 	.word	0x00006fb0


	//   ....[2]....
        /*0154*/ 	.word	0x00007090


	//   ....[3]....
        /*0158*/ 	.word	0x00007430


	//----- nvinfo : EIATTR_CRS_STACK_SIZE
	.align		4
.L_473:
        /*015c*/ 	.byte	0x04, 0x1e
        /*015e*/ 	.short	(.L_475 - .L_474)
.L_474:
        /*0160*/ 	.word	0x00000000
.L_475:


//--------------------- .nv.info._ZN4mmha33masked_multihead_attention_kernelItLi256ELi256ELi4ELi32ELi64ELb0ELb1EEEv26Multihead_attention_paramsIT_XT5_EE --------------------------
	.section	.nv.info._ZN4mmha33masked_multihead_attention_kernelItLi256ELi256ELi4ELi32ELi64ELb0ELb1EEEv26Multihead_attention_paramsIT_XT5_EE,"",@"SHT_CUDA_INFO"
	.sectionflags	@""
	.align	4


	//----- nvinfo : EIATTR_CUDA_API_VERSION
	.align		4
        /*0000*/ 	.byte	0x04, 0x37
        /*0002*/ 	.short	(.L_477 - .L_476)
.L_476:
        /*0004*/ 	.word	0x00000082


	//----- nvinfo : EIATTR_SW2861232_WAR
	.align		4
.L_477:
        /*0008*/ 	.byte	0x01, 0x35
	.zero		2


	//----- nvinfo : EIATTR_PARAM_CBANK
	.align		4
        /*000c*/ 	.byte	0x04, 0x0a
        /*000e*/ 	.short	(.L_479 - .L_478)
	.align		4
.L_478:
        /*0010*/ 	.word	index@(.nv.constant0._ZN4mmha33masked_multihead_attention_kernelItLi256ELi256ELi4ELi32ELi64ELb0ELb1EEEv26Multihead_attention_paramsIT_XT5_EE)
        /*0014*/ 	.short	0x0160
        /*0016*/ 	.short	0x0128


	//----- nvinfo : EIATTR_CBANK_PARAM_SIZE
	.align		4
.L_479:
        /*0018*/ 	.byte	0x03, 0x19
        /*001a*/ 	.short	0x0128


	//----- nvinfo : EIATTR_KPARAM_INFO
	.align		4
        /*001c*/ 	.byte	0x04, 0x17
        /*001e*/ 	.short	(.L_481 - .L_480)
.L_480:
        /*0020*/ 	.word	0x00000000
        /*0024*/ 	.short	0x0000
        /*0026*/ 	.short	0x0000
        /*0028*/ 	.byte	0x00, 0xf0, 0xa1, 0x04


	//----- nvinfo : EIATTR_MAXREG_COUNT
	.align		4
.L_481:
        /*002c*/ 	.byte	0x03, 0x1b
        /*002e*/ 	.short	0x00ff


	//----- nvinfo : EIATTR_NUM_BARRIERS
	.align		4
        /*0030*/ 	.byte	0x02, 0x4c
        /*0032*/ 	.byte	0x01
	.zero		1


	//----- nvinfo : EIATTR_EXTERNS
	.align		4
        /*0034*/ 	.byte	0x04, 0x0f
        /*0036*/ 	.short	(.L_483 - .L_482)


	//   ....[0]....
	.align		4
.L_482:
        /*0038*/ 	.word	index@(__assertfail)


	//----- nvinfo : EIATTR_MERCURY_ISA_VERSION
	.align		4
.L_483:
        /*003c*/ 	.byte	0x03, 0x5f
        /*003e*/ 	.short	0x0000


	//----- nvinfo : EIATTR_INT_WARP_WIDE_INSTR_OFFSETS
	.align		4
        /*0040*/ 	.byte	0x04, 0x31
        /*0042*/ 	.short	(.L_485 - .L_484)


	//   ....[0]....
.L_484:
        /*0044*/ 	.word	0x00000e40


	//----- nvinfo : EIATTR_COOP_GROUP_MASK_REGIDS
	.align		4
.L_485:
        /*0048*/ 	.byte	0x04, 0x29
        /*004a*/ 	.short	(.L_487 - .L_486)


	//   ....[0]....
.L_486:
        /*004c*/ 	.word	0xffffffff


	//   ....[1]....
        /*0050*/ 	.word	0xffffffff


	//   ....[2]....
        /*0054*/ 	.word	0xffffffff


	//   ....[3]....
        /*0058*/ 	.word	0xffffffff


	//   ....[4]....
        /*005c*/ 	.word	0xffffffff


	//   ....[5]....
        /*0060*/ 	.word	0xffffffff


	//   ....[6]....
        /*0064*/ 	.word	0xffffffff


	//   ....[7]....
        /*0068*/ 	.word	0xffffffff


	//   ....[8]....
        /*006c*/ 	.word	0xffffffff


	//   ....[9]....
        /*0070*/ 	.word	0xffffffff


	//   ....[10]....
        /*0074*/ 	.word	0xffffffff


	//   ....[11]....
        /*0078*/ 	.word	0xffffffff


	//   ....[12]....
        /*007c*/ 	.word	0xffffffff


	//   ....[13]....
        /*0080*/ 	.word	0xffffffff


	//   ....[14]....
        /*0084*/ 	.word	0xffffffff


	//   ....[15]....
        /*0088*/ 	.word	0xffffffff


	//   ....[16]....
        /*008c*/ 	.word	0xffffffff


	//   ....[17]....
        /*0090*/ 	.word	0xffffffff


	//   ....[18]....
        /*0094*/ 	.word	0xffffffff


	//   ....[19]....
        /*0098*/ 	.word	0xffffffff


	//   ....[20]....
        /*009c*/ 	.word	0xffffffff


	//   ....[21]....
        /*00a0*/ 	.word	0xffffffff


	//   ....[22]....
        /*00a4*/ 	.word	0xffffffff


	//   ....[23]....
        /*00a8*/ 	.word	0xffffffff


	//   ....[24]....
        /*00ac*/ 	.word	0xffffffff


	//   ....[25]....
        /*00b0*/ 	.word	0xffffffff


	//   ....[26]....
        /*00b4*/ 	.word	0xffffffff


	//   ....[27]....
        /*00b8*/ 	.word	0xffffffff


	//   ....[28]....
        /*00bc*/ 	.word	0xffffffff


	//----- nvinfo : EIATTR_COOP_GROUP_INSTR_OFFSETS
	.align		4
.L_487:
        /*00c0*/ 	.byte	0x04, 0x28
        /*00c2*/ 	.short	(.L_489 - .L_488)


	//   ....[0]....
.L_488:
        /*00c4*/ 	.word	0x00002710


	//   ....[1]....
        /*00c8*/ 	.word	0x00002740


	//   ....[2]....
        /*00cc*/ 	.word	0x00002760


	//   ....[3]....
        /*00d0*/ 	.word	0x00002780


	//   ....[4]....
        /*00d4*/ 	.word	0x000027a0


	//   ....[5]....
        /*00d8*/ 	.word	0x00004780


	//   ....[6]....
        /*00dc*/ 	.word	0x000047b0


	//   ....[7]....
        /*00e0*/ 	.word	0x000049f0


	//   ....[8]....
        /*00e4*/ 	.word	0x00004a20


	//   ....[9]....
        /*00e8*/ 	.word	0x00004a40


	//   ....[10]....
        /*00ec*/ 	.word	0x00004b60


	//   ....[11]....
        /*00f0*/ 	.word	0x00004b80


	//   ....[12]....
        /*00f4*/ 	.word	0x00004d60


	//   ....[13]....
        /*00f8*/ 	.word	0x00004e70


	//   ....[14]....
        /*00fc*/ 	.word	0x00004f40


	//   ....[15]....
        /*0100*/ 	.word	0x00004f60


	//   ....[16]....
        /*0104*/ 	.word	0x00004f80


	//   ....[17]....
        /*0108*/ 	.word	0x00004fd0


	//   ....[18]....
        /*010c*/ 	.word	0x00004ff0


	//   ....[19]....
        /*0110*/ 	.word	0x000074a0


	//   ....[20]....
        /*0114*/ 	.word	0x00007520


	//   ....[21]....
        /*0118*/ 	.word	0x00007590


	//   ....[22]....
        /*011c*/ 	.word	0x00007600


	//   ....[23]....
        /*0120*/ 	.word	0x00007670


	//   ....[24]....
        /*0124*/ 	.word	0x000076f0


	//   ....[25]....
        /*0128*/ 	.word	0x00007770


	//   ....[26]....
        /*012c*/ 	.word	0x000077f0


	//   ....[27]....
        /*0130*/ 	.word	0x00007870


	//   ....[28]....
        /*0134*/ 	.word	0x000078e0


	//----- nvinfo : EIATTR_SYSCALL_OFFSETS
	.align		4
.L_489:
        /*0138*/ 	.byte	0x04, 0x46
        /*013a*/ 	.short	(.L_491 - .L_490)


	//   ....[0]....
.L_490:
        /*013c*/ 	.word	0x00001410


	//----- nvinfo : EIATTR_EXIT_INSTR_OFFSETS
	.align		4
.L_491:
        /*0140*/ 	.byte	0x04, 0x1c
        /*0142*/ 	.short	(.L_493 - .L_492)


	//   ....[0]....
.L_492:
        /*0144*/ 	.word	0x000000d0


	//   ....[1]....
        /*0148*/ 	.word	0x00006fc0


	//   ....[2]....
        /*014c*/ 	.word	0x000070a0


	//   ....[3]....
        /*0150*/ 	.word	0x00007440


	//----- nvinfo : EIATTR_CRS_STACK_SIZE
	.align		4
.L_493:
        /*0154*/ 	.byte	0x04, 0x1e
        /*0156*/ 	.short	(.L_495 - .L_494)
.L_494:
        /*0158*/ 	.word	0x00000000
.L_495:


//--------------------- .nv.info._ZN4mmha33masked_multihead_attention_kernelItLi256ELi256ELi1ELi32ELi256ELb0ELb0EEEv26Multihead_attention_paramsIT_XT5_EE --------------------------
	.section	.nv.info._ZN4mmha33masked_multihead_attention_kernelItLi256ELi256ELi1ELi32ELi256ELb0ELb0EEEv26Multihead_attention_paramsIT_XT5_EE,"",@"SHT_CUDA_INFO"
	.sectionflags	@""
	.align	4


	//----- nvinfo : EIATTR_CUDA_API_VERSION
	.align		4
        /*0000*/ 	.byte	0x04, 0x37
        /*0002*/ 	.short	(.L_497 - .L_496)
.L_496:
        /*0004*/ 	.word	0x00000082


	//----- nvinfo : EIATTR_SW2861232_WAR
	.align		4
.L_497:
        /*0008*/ 	.byte	0x01, 0x35
	.zero		2


	//----- nvinfo : EIATTR_PARAM_CBANK
	.align		4
        /*000c*/ 	.byte	0x04, 0x0a
        /*000e*/ 	.short	(.L_499 - .L_498)
	.align		4
.L_498:
        /*0010*/ 	.word	index@(.nv.constant0._ZN4mmha33masked_multihead_attention_kernelItLi256ELi256ELi1ELi32ELi256ELb0ELb0EEEv26Multihead_attention_paramsIT_XT5_EE)
        /*0014*/ 	.short	0x0160
        /*0016*/ 	.short	0x0128


	//----- nvinfo : EIATTR_CBANK_PARAM_SIZE
	.align		4
.L_499:
        /*0018*/ 	.byte	0x03, 0x19
        /*001a*/ 	.short	0x0128


	//----- nvinfo : EIATTR_KPARAM_INFO
	.align		4
        /*001c*/ 	.byte	0x04, 0x17
        /*001e*/ 	.short	(.L_501 - .L_500)
.L_500:
        /*0020*/ 	.word	0x00000000
        /*0024*/ 	.short	0x0000
        /*0026*/ 	.short	0x0000
        /*0028*/ 	.byte	0x00, 0xf0, 0xa1, 0x04


	//----- nvinfo : EIATTR_MAXREG_COUNT
	.align		4
.L_501:
        /*002c*/ 	.byte	0x03, 0x1b
        /*002e*/ 	.short	0x00ff


	//----- nvinfo : EIATTR_NUM_BARRIERS
	.align		4
        /*0030*/ 	.byte	0x02, 0x4c
        /*0032*/ 	.byte	0x01
	.zero		1


	//----- nvinfo : EIATTR_EXTERNS
	.align		4
        /*0034*/ 	.byte	0x04, 0x0f
        /*0036*/ 	.short	(.L_503 - .L_502)


	//   ....[0]....
	.align		4
.L_502:
        /*0038*/ 	.word	index@(__assertfail)


	//----- nvinfo : EIATTR_ANNOTATIONS
	.align		4
.L_503:
        /*003c*/ 	.byte	0x04, 0x55
        /*003e*/ 	.short	(.L_505 - .L_504)


	//   ....[0]....
.L_504:
        /* <DEDUP_REMOVED lines=20> */


	//----- nvinfo : EIATTR_MERCURY_ISA_VERSION
	.align		4
.L_505:
        /*0168*/ 	.byte	0x03, 0x5f
        /*016a*/ 	.short	0x0000


	//----- nvinfo : EIATTR_COOP_GROUP_MASK_REGIDS
	.align		4
        /*016c*/ 	.byte	0x04, 0x29
        /*016e*/ 	.short	(.L_507 - .L_506)


	//   ....[0]....
.L_506:
        /*0170*/ 	.word	0xffffffff


	//   ....[1]....
        /*0174*/ 	.word	0xffffffff


	//   ....[2]....
        /*0178*/ 	.word	0xffffffff


	//   ....[3]....
        /*017c*/ 	.word	0xffffffff


	//   ....[4]....
        /*0180*/ 	.word	0xffffffff


	//   ....[5]....
        /*0184*/ 	.word	0xffffffff


	//   ....[6]....
        /*0188*/ 	.word	0xffffffff


	//   ....[7]....
        /*018c*/ 	.word	0xffffffff


	//   ....[8]....
        /*0190*/ 	.word	0xffffffff


	//   ....[9]....
        /*0194*/ 	.word	0xffffffff


	//   ....[10]....
        /*0198*/ 	.word	0xffffffff


	//   ....[11]....
        /*019c*/ 	.word	0xffffffff


	//   ....[12]....
        /*01a0*/ 	.word	0xffffffff


	//   ....[13]....
        /*01a4*/ 	.word	0xffffffff


	//   ....[14]....
        /*01a8*/ 	.word	0xffffffff


	//   ....[15]....
        /*01ac*/ 	.word	0xffffffff


	//   ....[16]....
        /*01b0*/ 	.word	0xffffffff


	//   ....[17]....
        /*01b4*/ 	.word	0xffffffff


	//   ....[18]....
        /*01b8*/ 	.word	0xffffffff


	//   ....[19]....
        /*01bc*/ 	.word	0xffffffff


	//   ....[20]....
        /*01c0*/ 	.word	0xffffffff


	//   ....[21]....
        /*01c4*/ 	.word	0xffffffff


	//   ....[22]....
        /*01c8*/ 	.word	0xffffffff


	//   ....[23]....
        /*01cc*/ 	.word	0xffffffff


	//   ....[24]....
        /*01d0*/ 	.word	0xffffffff


	//   ....[25]....
        /*01d4*/ 	.word	0xffffffff


	//   ....[26]....
        /*01d8*/ 	.word	0xffffffff


	//   ....[27]....
        /*01dc*/ 	.word	0xffffffff


	//----- nvinfo : EIATTR_COOP_GROUP_INSTR_OFFSETS
	.align		4
.L_507:
        /*01e0*/ 	.byte	0x04, 0x28
        /*01e2*/ 	.short	(.L_509 - .L_508)


	//   ....[0]....
.L_508:
        /*01e4*/ 	.word	0x00002710


	//   ....[1]....
        /*01e8*/ 	.word	0x00002740


	//   ....[2]....
        /*01ec*/ 	.word	0x00002760


	//   ....[3]....
        /*01f0*/ 	.word	0x00002780


	//   ....[4]....
        /*01f4*/ 	.word	0x000027a0


	//   ....[5]....
        /*01f8*/ 	.word	0x00004aa0


	//   ....[6]....
        /*01fc*/ 	.word	0x00004ac0


	//   ....[7]....
        /*0200*/ 	.word	0x00004af0


	//   ....[8]....
        /*0204*/ 	.word	0x00004b40


	//   ....[9]....
        /*0208*/ 	.word	0x00004b70


	//   ....[10]....
        /*020c*/ 	.word	0x00004bd0


	//   ....[11]....
        /*0210*/ 	.word	0x00004bf0


	//   ....[12]....
        /*0214*/ 	.word	0x00004c20


	//   ....[13]....
        /*0218*/ 	.word	0x00004c50


	//   ....[14]....
        /*021c*/ 	.word	0x00004e50


	//   ....[15]....
        /*0220*/ 	.word	0x00004f30


	//   ....[16]....
        /*0224*/ 	.word	0x00004fa0


	//   ....[17]....
        /*0228*/ 	.word	0x00004fc0


	//   ....[18]....
        /*022c*/ 	.word	0x00004fe0


	//   ....[19]....
        /*0230*/ 	.word	0x00005030


	//   ....[20]....
        /*0234*/ 	.word	0x00005050


	//   ....[21]....
        /*0238*/ 	.word	0x00005070


	//   ....[22]....
        /*023c*/ 	.word	0x000050a0


	//   ....[23]....
        /*0240*/ 	.word	0x00007a80


	//   ....[24]....
        /*0244*/ 	.word	0x00007af0


	//   ....[25]....
        /*0248*/ 	.word	0x00007b50


	//   ....[26]....
        /*024c*/ 	.word	0x00007bb0


	//   ....[27]....
        /*0250*/ 	.word	0x00007c10


	//----- nvinfo : EIATTR_SYSCALL_OFFSETS
	.align		4
.L_509:
        /*0254*/ 	.byte	0x04, 0x46
        /*0256*/ 	.short	(.L_511 - .L_510)


	//   ....[0]....
.L_510:
        /*0258*/ 	.word	0x00001400


	//----- nvinfo : EIATTR_EXIT_INSTR_OFFSETS
	.align		4
.L_511:
        /*025c*/ 	.byte	0x04, 0x1c
        /*025e*/ 	.short	(.L_513 - .L_512)


	//   ....[0]....
.L_512:
        /*0260*/ 	.word	0x000000e0


	//   ....[1]....
        /*0264*/ 	.word	0x000075b0


	//   ....[2]....
        /*0268*/ 	.word	0x00007690


	//   ....[3]....
        /*026c*/ 	.word	0x00007a30


	//----- nvinfo : EIATTR_CRS_STACK_SIZE
	.align		4
.L_513:
        /*0270*/ 	.byte	0x04, 0x1e
        /*0272*/ 	.short	(.L_515 - .L_514)
.L_514:
        /*0274*/ 	.word	0x00000000
.L_515:


//--------------------- .nv.info._ZN4mmha33masked_multihead_attention_kernelItLi256ELi256ELi2ELi32ELi128ELb0ELb0EEEv26Multihead_attention_paramsIT_XT5_EE --------------------------
	.section	.nv.info._ZN4mmha33masked_multihead_attention_kernelItLi256ELi256ELi2ELi32ELi128ELb0ELb0EEEv26Multihead_attention_paramsIT_XT5_EE,"",@"SHT_CUDA_INFO"
	.sectionflags	@""
	.align	4


	//----- nvinfo : EIATTR_CUDA_API_VERSION
	.align		4
        /*0000*/ 	.byte	0x04, 0x37
        /*0002*/ 	.short	(.L_517 - .L_516)
.L_516:
        /*0004*/ 	.word	0x00000082


	//----- nvinfo : EIATTR_SW2861232_WAR
	.align		4
.L_517:
        /*0008*/ 	.byte	0x01, 0x35
	.zero		2


	//----- nvinfo : EIATTR_PARAM_CBANK
	.align		4
        /*000c*/ 	.byte	0x04, 0x0a
        /*000e*/ 	.short	(.L_519 - .L_518)
	.align		4
.L_518:
        /*0010*/ 	.word	index@(.nv.constant0._ZN4mmha33masked_multihead_attention_kernelItLi256ELi256ELi2ELi32ELi128ELb0ELb0EEEv26Multihead_attention_paramsIT_XT5_EE)
        /*0014*/ 	.short	0x0160
        /*0016*/ 	.short	0x0128


	//----- nvinfo : EIATTR_CBANK_PARAM_SIZE
	.align		4
.L_519:
        /*0018*/ 	.byte	0x03, 0x19
        /*001a*/ 	.short	0x0128


	//----- nvinfo : EIATTR_KPARAM_INFO
	.align		4
        /*001c*/ 	.byte	0x04, 0x17
        /*001e*/ 	.short	(.L_521 - .L_520)
.L_520:
        /*0020*/ 	.word	0x00000000
        /*0024*/ 	.short	0x0000
        /*0026*/ 	.short	0x0000
        /*0028*/ 	.byte	0x00, 0xf0, 0xa1, 0x04


	//----- nvinfo : EIATTR_MAXREG_COUNT
	.align		4
.L_521:
        /*002c*/ 	.byte	0x03, 0x1b
        /*002e*/ 	.short	0x00ff


	//----- nvinfo : EIATTR_NUM_BARRIERS
	.align		4
        /*0030*/ 	.byte	0x02, 0x4c
        /*0032*/ 	.byte	0x01
	.zero		1


	//----- nvinfo : EIATTR_EXTERNS
	.align		4
        /*0034*/ 	.byte	0x04, 0x0f
        /*0036*/ 	.short	(.L_523 - .L_522)


	//   ....[0]....
	.align		4
.L_522:
        /*0038*/ 	.word	index@(__assertfail)


	//----- nvinfo : EIATTR_MERCURY_ISA_VERSION
	.align		4
.L_523:
        /*003c*/ 	.byte	0x03, 0x5f
        /*003e*/ 	.short	0x0000


	//----- nvinfo : EIATTR_COOP_GROUP_MASK_REGIDS
	.align		4
        /*0040*/ 	.byte	0x04, 0x29
        /*0042*/ 	.short	(.L_525 - .L_524)


	//   ....[0]....
.L_524:
        /*0044*/ 	.word	0xffffffff


	//   ....[1]....
        /*0048*/ 	.word	0xffffffff


	//   ....[2]....
        /*004c*/ 	.word	0xffffffff


	//   ....[3]....
        /*0050*/ 	.word	0xffffffff


	//   ....[4]....
        /*0054*/ 	.word	0xffffffff


	//   ....[5]....
        /*0058*/ 	.word	0xffffffff


	//   ....[6]....
        /*005c*/ 	.word	0xffffffff


	//   ....[7]....
        /*0060*/ 	.word	0xffffffff


	//   ....[8]....
        /*0064*/ 	.word	0xffffffff


	//   ....[9]....
        /*0068*/ 	.word	0xffffffff


	//   ....[10]....
        /*006c*/ 	.word	0xffffffff


	//   ....[11]....
        /*0070*/ 	.word	0xffffffff


	//   ....[12]....
        /*0074*/ 	.word	0xffffffff


	//   ....[13]....
        /*0078*/ 	.word	0xffffffff


	//   ....[14]....
        /*007c*/ 	.word	0xffffffff


	//   ....[15]....
        /*0080*/ 	.word	0xffffffff


	//   ....[16]....
        /*0084*/ 	.word	0xffffffff


	//   ....[17]....
        /*0088*/ 	.word	0xffffffff


	//   ....[18]....
        /*008c*/ 	.word	0xffffffff


	//   ....[19]....
        /*0090*/ 	.word	0xffffffff


	//   ....[20]....
        /*0094*/ 	.word	0xffffffff


	//   ....[21]....
        /*0098*/ 	.word	0xffffffff


	//   ....[22]....
        /*009c*/ 	.word	0xffffffff


	//   ....[23]....
        /*00a0*/ 	.word	0xffffffff


	//   ....[24]....
        /*00a4*/ 	.word	0xffffffff


	//   ....[25]....
        /*00a8*/ 	.word	0xffffffff


	//   ....[26]....
        /*00ac*/ 	.word	0xffffffff


	//   ....[27]....
        /*00b0*/ 	.word	0xffffffff


	//   ....[28]....
        /*00b4*/ 	.word	0xffffffff


	//   ....[29]....
        /*00b8*/ 	.word	0xffffffff


	//   ....[30]....
        /*00bc*/ 	.word	0xffffffff


	//----- nvinfo : EIATTR_COOP_GROUP_INSTR_OFFSETS
	.align		4
.L_525:
        /*00c0*/ 	.byte	0x04, 0x28
        /*00c2*/ 	.short	(.L_527 - .L_526)


	//   ....[0]....
.L_526:
        /*00c4*/ 	.word	0x00002450


	//   ....[1]....
        /*00c8*/ 	.word	0x00002480


	//   ....[2]....
        /*00cc*/ 	.word	0x000024a0


	//   ....[3]....
        /*00d0*/ 	.word	0x000024c0


	//   ....[4]....
        /*00d4*/ 	.word	0x000024e0


	//   ....[5]....
        /*00d8*/ 	.word	0x00003dc0


	//   ....[6]....
        /*00dc*/ 	.word	0x00004000


	//   ....[7]....
        /*00e0*/ 	.word	0x00004030


	//   ....[8]....
        /*00e4*/ 	.word	0x00004050


	//   ....[9]....
        /*00e8*/ 	.word	0x00004070


	//   ....[10]....
        /*00ec*/ 	.word	0x00004190


	//   ....[11]....
        /*00f0*/ 	.word	0x000041b0


	//   ....[12]....
        /*00f4*/ 	.word	0x000041d0


	//   ....[13]....
        /*00f8*/ 	.word	0x000043b0


	//   ....[14]....
        /*00fc*/ 	.word	0x00004440


	//   ....[15]....
        /*0100*/ 	.word	0x00004490


	//   ....[16]....
        /*0104*/ 	.word	0x000044c0


	//   ....[17]....
        /*0108*/ 	.word	0x000044e0


	//   ....[18]....
        /*010c*/ 	.word	0x00004610


	//   ....[19]....
        /*0110*/ 	.word	0x00004630


	//   ....[20]....
        /*0114*/ 	.word	0x00004680


	//   ....[21]....
        /*0118*/ 	.word	0x00006c00


	//   ....[22]....
        /*011c*/ 	.word	0x00006c80


	//   ....[23]....
        /*0120*/ 	.word	0x00006cf0


	//   ....[24]....
        /*0124*/ 	.word	0x00006d60


	//   ....[25]....
        /*0128*/ 	.word	0x00006dd0


	//   ....[26]....
        /*012c*/ 	.word	0x00006e50


	//   ....[27]....
        /*0130*/ 	.word	0x00006ed0


	//   ....[28]....
        /*0134*/ 	.word	0x00006f50


	//   ....[29]....
        /*0138*/ 	.word	0x00006fc0


	//   ....[30]....
        /*013c*/ 	.word	0x00007030


	//----- nvinfo : EIATTR_SYSCALL_OFFSETS
	.align		4
.L_527:
        /*0140*/ 	.byte	0x04, 0x46
        /*0142*/ 	.short	(.L_529 - .L_528)


	//   ....[0]....
.L_528:
        /*0144*/ 	.word	0x00001170


	//----- nvinfo : EIATTR_EXIT_INSTR_OFFSETS
	.align		4
.L_529:
        /*0148*/ 	.byte	0x04, 0x1c
        /*014a*/ 	.short	(.L_531 - .L_530)


	//   ....[0]....
.L_530:
        /*014c*/ 	.word	0x000000a0


	//   ....[1]....
        /*0150*/ 	.word	0x00006720


	//   ....[2]....
        /*0154*/ 	.word	0x00006800


	//   ....[3]....
        /*0158*/ 	.word	0x00006ba0


	//----- nvinfo : EIATTR_CRS_STACK_SIZE
	.align		4
.L_531:
        /*015c*/ 	.byte	0x04, 0x1e
        /*015e*/ 	.short	(.L_533 - .L_532)
.L_532:
        /*0160*/ 	.word	0x00000000
.L_533:


//--------------------- .nv.info._ZN4mmha33masked_multihead_attention_kernelItLi256ELi256ELi4ELi32ELi64ELb0ELb0EEEv26Multihead_attention_paramsIT_XT5_EE --------------------------
	.section	.nv.info._ZN4mmha33masked_multihead_attention_kernelItLi256ELi256ELi4ELi32ELi64ELb0ELb0EEEv26Multihead_attention_paramsIT_XT5_EE,"",@"SHT_CUDA_INFO"
	.sectionflags	@""
	.align	4


	//----- nvinfo : EIATTR_CUDA_API_VERSION
	.align		4
        /*0000*/ 	.byte	0x04, 0x37
        /*0002*/ 	.short	(.L_535 - .L_534)
.L_534:
        /*0004*/ 	.word	0x00000082


	//----- nvinfo : EIATTR_SW2861232_WAR
	.align		4
.L_535:
        /*0008*/ 	.byte	0x01, 0x35
	.zero		2


	//----- nvinfo : EIATTR_PARAM_CBANK
	.align		4
        /*000c*/ 	.byte	0x04, 0x0a
        /*000e*/ 	.short	(.L_537 - .L_536)
	.align		4
.L_536:
        /*0010*/ 	.word	index@(.nv.constant0._ZN4mmha33masked_multihead_attention_kernelItLi256ELi256ELi4ELi32ELi64ELb0ELb0EEEv26Multihead_attention_paramsIT_XT5_EE)
        /*0014*/ 	.short	0x0160
        /*0016*/ 	.short	0x0128


	//----- nvinfo : EIATTR_CBANK_PARAM_SIZE
	.align		4
.L_537:
        /*0018*/ 	.byte	0x03, 0x19
        /*001a*/ 	.short	0x0128


	//----- nvinfo : EIATTR_KPARAM_INFO
	.align		4
        /*001c*/ 	.byte	0x04, 0x17
        /*001e*/ 	.short	(.L_539 - .L_538)
.L_538:
        /*0020*/ 	.word	0x00000000
        /*0024*/ 	.short	0x0000
        /*0026*/ 	.short	0x0000
        /*0028*/ 	.byte	0x00, 0xf0, 0xa1, 0x04


	//----- nvinfo : EIATTR_MAXREG_COUNT
	.align		4
.L_539:
        /*002c*/ 	.byte	0x03, 0x1b
        /*002e*/ 	.short	0x00ff


	//----- nvinfo : EIATTR_NUM_BARRIERS
	.align		4
        /*0030*/ 	.byte	0x02, 0x4c
        /*0032*/ 	.byte	0x01
	.zero		1


	//----- nvinfo : EIATTR_EXTERNS
	.align		4
        /*0034*/ 	.byte	0x04, 0x0f
        /*0036*/ 	.short	(.L_541 - .L_540)


	//   ....[0]....
	.align		4
.L_540:
        /*0038*/ 	.word	index@(__assertfail)


	//----- nvinfo : EIATTR_MERCURY_ISA_VERSION
	.align		4
.L_541:
        /*003c*/ 	.byte	0x03, 0x5f
        /*003e*/ 	.short	0x0000


	//----- nvinfo : EIATTR_INT_WARP_WIDE_INSTR_OFFSETS
	.align		4
        /*0040*/ 	.byte	0x04, 0x31
        /*0042*/ 	.short	(.L_543 - .L_542)


	//   ....[0]....
.L_542:
        /*0044*/ 	.word	0x00000e40


	//----- nvinfo : EIATTR_COOP_GROUP_MASK_REGIDS
	.align		4
.L_543:
        /*0048*/ 	.byte	0x04, 0x29
        /*004a*/ 	.short	(.L_545 - .L_544)


	//   ....[0]....
.L_544:
        /*004c*/ 	.word	0xffffffff


	//   ....[1]....
        /*0050*/ 	.word	0xffffffff


	//   ....[2]....
        /*0054*/ 	.word	0xffffffff


	//   ....[3]....
        /*0058*/ 	.word	0xffffffff


	//   ....[4]....
        /*005c*/ 	.word	0xffffffff


	//   ....[5]....
        /*0060*/ 	.word	0xffffffff


	//   ....[6]....
        /*0064*/ 	.word	0xffffffff


	//   ....[7]....
        /*0068*/ 	.word	0xffffffff


	//   ....[8]....
        /*006c*/ 	.word	0xffffffff


	//   ....[9]....
        /*0070*/ 	.word	0xffffffff


	//   ....[10]....
        /*0074*/ 	.word	0xffffffff


	//   ....[11]....
        /*0078*/ 	.word	0xffffffff


	//   ....[12]....
        /*007c*/ 	.word	0xffffffff


	//   ....[13]....
        /*0080*/ 	.word	0xffffffff


	//   ....[14]....
        /*0084*/ 	.word	0xffffffff


	//   ....[15]....
        /*0088*/ 	.word	0xffffffff


	//   ....[16]....
        /*008c*/ 	.word	0xffffffff


	//   ....[17]....
        /*0090*/ 	.word	0xffffffff


	//   ....[18]....
        /*0094*/ 	.word	0xffffffff


	//   ....[19]....
        /*0098*/ 	.word	0xffffffff


	//   ....[20]....
        /*009c*/ 	.word	0xffffffff


	//   ....[21]....
        /*00a0*/ 	.word	0xffffffff


	//   ....[22]....
        /*00a4*/ 	.word	0xffffffff


	//   ....[23]....
        /*00a8*/ 	.word	0xffffffff


	//   ....[24]....
        /*00ac*/ 	.word	0xffffffff


	//   ....[25]....
        /*00b0*/ 	.word	0xffffffff


	//   ....[26]....
        /*00b4*/ 	.word	0xffffffff


	//   ....[27]....
        /*00b8*/ 	.word	0xffffffff


	//   ....[28]....
        /*00bc*/ 	.word	0xffffffff


	//----- nvinfo : EIATTR_COOP_GROUP_INSTR_OFFSETS
	.align		4
.L_545:
        /*00c0*/ 	.byte	0x04, 0x28
        /*00c2*/ 	.short	(.L_547 - .L_546)


	//   ....[0]....
.L_546:
        /*00c4*/ 	.word	0x00002710


	//   ....[1]....
        /*00c8*/ 	.word	0x00002740


	//   ....[2]....
        /*00cc*/ 	.word	0x00002760


	//   ....[3]....
        /*00d0*/ 	.word	0x00002780


	//   ....[4]....
        /*00d4*/ 	.word	0x000027a0


	//   ....[5]....
        /*00d8*/ 	.word	0x00003f40


	//   ....[6]....
        /*00dc*/ 	.word	0x00003f70


	//   ....[7]....
        /*00e0*/ 	.word	0x000041b0


	//   ....[8]....
        /*00e4*/ 	.word	0x000041e0


	//   ....[9]....
        /*00e8*/ 	.word	0x00004200


	//   ....[10]....
        /*00ec*/ 	.word	0x00004320


	//   ....[11]....
        /*00f0*/ 	.word	0x00004340


	//   ....[12]....
        /*00f4*/ 	.word	0x00004520


	//   ....[13]....
        /*00f8*/ 	.word	0x000045f0


	//   ....[14]....
        /*00fc*/ 	.word	0x00004640


	//   ....[15]....
        /*0100*/ 	.word	0x00004660


	//   ....[16]....
        /*0104*/ 	.word	0x00004680


	//   ....[17]....
        /*0108*/ 	.word	0x00004710


	//   ....[18]....
        /*010c*/ 	.word	0x00004730


	//   ....[19]....
        /*0110*/ 	.word	0x00006d10


	//   ....[20]....
        /*0114*/ 	.word	0x00006d90


	//   ....[21]....
        /*0118*/ 	.word	0x00006e00


	//   ....[22]....
        /*011c*/ 	.word	0x00006e70


	//   ....[23]....
        /*0120*/ 	.word	0x00006ee0


	//   ....[24]....
        /*0124*/ 	.word	0x00006f60


	//   ....[25]....
        /*0128*/ 	.word	0x00006fe0


	//   ....[26]....
        /*012c*/ 	.word	0x00007060


	//   ....[27]....
        /*0130*/ 	.word	0x000070e0


	//   ....[28]....
        /*0134*/ 	.word	0x00007150


	//----- nvinfo : EIATTR_SYSCALL_OFFSETS
	.align		4
.L_547:
        /*0138*/ 	.byte	0x04, 0x46
        /*013a*/ 	.short	(.L_549 - .L_548)


	//   ....[0]....
.L_548:
        /*013c*/ 	.word	0x00001410


	//----- nvinfo : EIATTR_EXIT_INSTR_OFFSETS
	.align		4
.L_549:
        /*0140*/ 	.byte	0x04, 0x1c
        /*0142*/ 	.short	(.L_551 - .L_550)


	//   ....[0]....
.L_550:
        /*0144*/ 	.word	0x000000d0


	//   ....[1]....
        /*0148*/ 	.word	0x00006830


	//   ....[2]....
        /*014c*/ 	.word	0x00006910


	//   ....[3]....
        /*0150*/ 	.word	0x00006cb0


	//----- nvinfo : EIATTR_CRS_STACK_SIZE
	.align		4
.L_551:
        /*0154*/ 	.byte	0x04, 0x1e
        /*0156*/ 	.short	(.L_553 - .L_552)
.L_552:
        /*0158*/ 	.word	0x00000000
.L_553:


//--------------------- .nv.info._ZN4mmha33masked_multihead_attention_kernelIfLi256ELi256ELi1ELi64ELi256ELb0ELb1EEEv26Multihead_attention_paramsIT_XT5_EE --------------------------
	.section	.nv.info._ZN4mmha33masked_multihead_attention_kernelIfLi256ELi256ELi1ELi64ELi256ELb0ELb1EEEv26Multihead_attention_paramsIT_XT5_EE,"",@"SHT_CUDA_INFO"
	.sectionflags	@""
	.align	4


	//----- nvinfo : EIATTR_CUDA_API_VERSION
	.align		4
        /*0000*/ 	.byte	0x04, 0x37
        /*0002*/ 	.short	(.L_555 - .L_554)
.L_554:
        /*0004*/ 	.word	0x00000082


	//----- nvinfo : EIATTR_SW2861232_WAR
	.align		4
.L_555:
        /*0008*/ 	.byte	0x01, 0x35
	.zero		2


	//----- nvinfo : EIATTR_PARAM_CBANK
	.align		4
        /*000c*/ 	.byte	0x04, 0x0a
        /*000e*/ 	.short	(.L_557 - .L_556)
	.align		4
.L_556:
        /*0010*/ 	.word	index@(.nv.constant0._ZN4mmha33masked_multihead_attention_kernelIfLi256ELi256ELi1ELi64ELi256ELb0ELb1EEEv26Multihead_attention_paramsIT_XT5_EE)
        /*0014*/ 	.short	0x0160
        /*0016*/ 	.short	0x0128


	//----- nvinfo : EIATTR_CBANK_PARAM_SIZE
	.align		4
.L_557:
        /*0018*/ 	.byte	0x03, 0x19
        /*001a*/ 	.short	0x0128


	//----- nvinfo : EIATTR_KPARAM_INFO
	.align		4
        /*001c*/ 	.byte	0x04, 0x17
        /*001e*/ 	.short	(.L_559 - .L_558)
.L_558:
        /*0020*/ 	.word	0x00000000
        /*0024*/ 	.short	0x0000
        /*0026*/ 	.short	0x0000
        /*0028*/ 	.byte	0x00, 0xf0, 0xa1, 0x04


	//----- nvinfo : EIATTR_MAXREG_COUNT
	.align		4
.L_559:
        /*002c*/ 	.byte	0x03, 0x1b
        /*002e*/ 	.short	0x00ff


	//----- nvinfo : EIATTR_NUM_BARRIERS
	.align		4
        /*0030*/ 	.byte	0x02, 0x4c
        /*0032*/ 	.byte	0x01
	.zero		1


	//----- nvinfo : EIATTR_EXTERNS
	.align		4
        /*0034*/ 	.byte	0x04, 0x0f
        /*0036*/ 	.short	(.L_561 - .L_560)


	//   ....[0]....
	.align		4
.L_560:
        /*0038*/ 	.word	index@(__assertfail)


	//----- nvinfo : EIATTR_ANNOTATIONS
	.align		4
.L_561:
        /*003c*/ 	.byte	0x04, 0x55
        /*003e*/ 	.short	(.L_563 - .L_562)


	//   ....[0]....
.L_562:
        /* <DEDUP_REMOVED lines=245> */


	//----- nvinfo : EIATTR_MERCURY_ISA_VERSION
	.align		4
.L_563:
        /*0f78*/ 	.byte	0x03, 0x5f
        /*0f7a*/ 	.short	0x0000


	//----- nvinfo : EIATTR_COOP_GROUP_MASK_REGIDS
	.align		4
        /*0f7c*/ 	.byte	0x04, 0x29
        /*0f7e*/ 	.short	(.L_565 - .L_564)


	//   ....[0]....
.L_564:
        /*0f80*/ 	.word	0xffffffff


	//   ....[1]....
        /*0f84*/ 	.word	0xffffffff


	//   ....[2]....
        /*0f88*/ 	.word	0xffffffff


	//   ....[3]....
        /*0f8c*/ 	.word	0xffffffff


	//   ....[4]....
        /*0f90*/ 	.word	0xffffffff


	//   ....[5]....
        /*0f94*/ 	.word	0xffffffff


	//   ....[6]....
        /*0f98*/ 	.word	0xffffffff


	//   ....[7]....
        /*0f9c*/ 	.word	0xffffffff


	//   ....[8]....
        /*0fa0*/ 	.word	0xffffffff


	//   ....[9]....
        /*0fa4*/ 	.word	0xffffffff


	//   ....[10]....
        /*0fa8*/ 	.word	0xffffffff


	//   ....[11]....
        /*0fac*/ 	.word	0xffffffff


	//   ....[12]....
        /*0fb0*/ 	.word	0xffffffff


	//   ....[13]....
        /*0fb4*/ 	.word	0xffffffff


	//   ....[14]....
        /*0fb8*/ 	.word	0xffffffff


	//   ....[15]....
        /*0fbc*/ 	.word	0xffffffff


	//   ....[16]....
        /*0fc0*/ 	.word	0xffffffff


	//   ....[17]....
        /*0fc4*/ 	.word	0xffffffff


	//   ....[18]....
        /*0fc8*/ 	.word	0xffffffff


	//   ....[19]....
        /*0fcc*/ 	.word	0xffffffff


	//   ....[20]....
        /*0fd0*/ 	.word	0xffffffff


	//   ....[21]....
        /*0fd4*/ 	.word	0xffffffff


	//   ....[22]....
        /*0fd8*/ 	.word	0xffffffff


	//   ....[23]....
        /*0fdc*/ 	.word	0xffffffff


	//   ....[24]....
        /*0fe0*/ 	.word	0xffffffff


	//----- nvinfo : EIATTR_COOP_GROUP_INSTR_OFFSETS
	.align		4
.L_565:
        /*0fe4*/ 	.byte	0x04, 0x28
        /*0fe6*/ 	.short	(.L_567 - .L_566)


	//   ....[0]....
.L_566:
        /*0fe8*/ 	.word	0x00001b70


	//   ....[1]....
        /*0fec*/ 	.word	0x00001bf0


	//   ....[2]....
        /*0ff0*/ 	.word	0x00001c20


	//   ....[3]....
        /*0ff4*/ 	.word	0x00001c40


	//   ....[4]....
        /*0ff8*/ 	.word	0x00001c60


	//   ....[5]....
        /*0ffc*/ 	.word	0x00001ce0


	//   ....[6]....
        /*1000*/ 	.word	0x00001d00


	//   ....[7]....
        /*1004*/ 	.word	0x00008410


	//   ....[8]....
        /*1008*/ 	.word	0x00008430


	//   ....[9]....
        /*100c*/ 	.word	0x00008460


	//   ....[10]....
        /*1010*/ 	.word	0x00008480


	//   ....[11]....
        /*1014*/ 	.word	0x000084a0


	//   ....[12]....
        /*1018*/ 	.word	0x00008500


	//   ....[13]....
        /*101c*/ 	.word	0x00008530


	//   ....[14]....
        /*1020*/ 	.word	0x00008560


	//   ....[15]....
        /*1024*/ 	.word	0x00008580


	//   ....[16]....
        /*1028*/ 	.word	0x00008780


	//   ....[17]....
        /*102c*/ 	.word	0x000087c0


	//   ....[18]....
        /*1030*/ 	.word	0x00008820


	//   ....[19]....
        /*1034*/ 	.word	0x00008860


	//   ....[20]....
        /*1038*/ 	.word	0x00008880


	//   ....[21]....
        /*103c*/ 	.word	0x000088d0


	//   ....[22]....
        /*1040*/ 	.word	0x000088f0


	//   ....[23]....
        /*1044*/ 	.word	0x00008910


	//   ....[24]....
        /*1048*/ 	.word	0x00008930


	//----- nvinfo : EIATTR_SYSCALL_OFFSETS
	.align		4
.L_567:
        /*104c*/ 	.byte	0x04, 0x46
        /*104e*/ 	.short	(.L_569 - .L_568)


	//   ....[0]....
.L_568:
        /*1050*/ 	.word	0x000011e0


	//----- nvinfo : EIATTR_EXIT_INSTR_OFFSETS
	.align		4
.L_569:
        /*1054*/ 	.byte	0x04, 0x1c
        /*1056*/ 	.short	(.L_571 - .L_570)


	//   ....[0]....
.L_570:
        /*1058*/ 	.word	0x000000e0


	//   ....[1]....
        /*105c*/ 	.word	0x0000ab80


	//   ....[2]....
        /*1060*/ 	.word	0x0000ac30


	//   ....[3]....
        /*1064*/ 	.word	0x0000adf0


	//----- nvinfo : EIATTR_CRS_STACK_SIZE
	.align		4
.L_571:
        /*1068*/ 	.byte	0x04, 0x1e
        /*106a*/ 	.short	(.L_573 - .L_572)
.L_572:
        /*106c*/ 	.word	0x00000000
.L_573:


//--------------------- .nv.info._ZN4mmha33masked_multihead_attention_kernelIfLi256ELi256ELi2ELi64ELi128ELb0ELb1EEEv26Multihead_attention_paramsIT_XT5_EE --------------------------
	.section	.nv.info._ZN4mmha33masked_multihead_attention_kernelIfLi256ELi256ELi2ELi64ELi128ELb0ELb1EEEv26Multihead_attention_paramsIT_XT5_EE,"",@"SHT_CUDA_INFO"
	.sectionflags	@""
	.align	4


	//----- nvinfo : EIATTR_CUDA_API_VERSION
	.align		4
        /*0000*/ 	.byte	0x04, 0x37
        /*0002*/ 	.short	(.L_575 - .L_574)
.L_574:
        /*0004*/ 	.word	0x00000082


	//----- nvinfo : EIATTR_SW2861232_WAR
	.align		4
.L_575:
        /*0008*/ 	.byte	0x01, 0x35
	.zero		2


	//----- nvinfo : EIATTR_PARAM_CBANK
	.align		4
        /*000c*/ 	.byte	0x04, 0x0a
        /*000e*/ 	.short	(.L_577 - .L_576)
	.align		4
.L_576:
        /*0010*/ 	.word	index@(.nv.constant0._ZN4mmha33masked_multihead_attention_kernelIfLi256ELi256ELi2ELi64ELi128ELb0ELb1EEEv26Multihead_attention_paramsIT_XT5_EE)
        /*0014*/ 	.short	0x0160
        /*0016*/ 	.short	0x0128


	//----- nvinfo : EIATTR_CBANK_PARAM_SIZE
	.align		4
.L_577:
        /*0018*/ 	.byte	0x03, 0x19
        /*001a*/ 	.short	0x0128


	//----- nvinfo : EIATTR_KPARAM_INFO
	.align		4
        /*001c*/ 	.byte	0x04, 0x17
        /*001e*/ 	.short	(.L_579 - .L_578)
.L_578:
        /*0020*/ 	.word	0x00000000
        /*0024*/ 	.short	0x0000
        /*0026*/ 	.short	0x0000
        /*0028*/ 	.byte	0x00, 0xf0, 0xa1, 0x04


	//----- nvinfo : EIATTR_MAXREG_COUNT
	.align		4
.L_579:
        /*002c*/ 	.byte	0x03, 0x1b
        /*002e*/ 	.short	0x00ff


	//----- nvinfo : EIATTR_NUM_BARRIERS
	.align		4
        /*0030*/ 	.byte	0x02, 0x4c
        /*0032*/ 	.byte	0x01
	.zero		1


	//----- nvinfo : EIATTR_EXTERNS
	.align		4
        /*0034*/ 	.byte	0x04, 0x0f
        /*0036*/ 	.short	(.L_581 - .L_580)


	//   ....[0]....
	.align		4
.L_580:
        /*0038*/ 	.word	index@(__assertfail)


	//----- nvinfo : EIATTR_ANNOTATIONS
	.align		4
.L_581:
        /*003c*/ 	.byte	0x04, 0x55
        /*003e*/ 	.short	(.L_583 - .L_582)


	//   ....[0]....
.L_582:
        /* <DEDUP_REMOVED lines=27> */


	//----- nvinfo : EIATTR_MERCURY_ISA_VERSION
	.align		4
.L_583:
        /*01e0*/ 	.byte	0x03, 0x5f
        /*01e2*/ 	.short	0x0000


	//----- nvinfo : EIATTR_COOP_GROUP_MASK_REGIDS
	.align		4
        /*01e4*/ 	.byte	0x04, 0x29
        /*01e6*/ 	.short	(.L_585 - .L_584)


	//   ....[0]....
.L_584:
        /*01e8*/ 	.word	0xffffffff


	//   ....[1]....
        /*01ec*/ 	.word	0xffffffff


	//   ....[2]....
        /*01f0*/ 	.word	0xffffffff


	//   ....[3]....
        /*01f4*/ 	.word	0xffffffff


	//   ....[4]....
        /*01f8*/ 	.word	0xffffffff


	//   ....[5]....
        /*01fc*/ 	.word	0xffffffff


	//   ....[6]....
        /*0200*/ 	.word	0xffffffff


	//   ....[7]....
        /*0204*/ 	.word	0xffffffff


	//   ....[8]....
        /*0208*/ 	.word	0xffffffff


	//   ....[9]....
        /*020c*/ 	.word	0xffffffff


	//   ....[10]....
        /*0210*/ 	.word	0xffffffff


	//   ....[11]....
        /*0214*/ 	.word	0xffffffff


	//   ....[12]....
        /*0218*/ 	.word	0xffffffff


	//   ....[13]....
        /*021c*/ 	.word	0xffffffff


	//   ....[14]....
        /*0220*/ 	.word	0xffffffff


	//   ....[15]....
        /*0224*/ 	.word	0xffffffff


	//   ....[16]....
        /*0228*/ 	.word	0xffffffff


	//   ....[17]....
        /*022c*/ 	.word	0xffffffff


	//   ....[18]....
        /*0230*/ 	.word	0xffffffff


	//   ....[19]....
        /*0234*/ 	.word	0xffffffff


	//   ....[20]....
        /*0238*/ 	.word	0xffffffff


	//   ....[21]....
        /*023c*/ 	.word	0xffffffff


	//   ....[22]....
        /*0240*/ 	.word	0xffffffff


	//   ....[23]....
        /*0244*/ 	.word	0xffffffff


	//   ....[24]....
        /*0248*/ 	.word	0xffffffff


	//   ....[25]....
        /*024c*/ 	.word	0xffffffff


	//   ....[26]....
        /*0250*/ 	.word	0xffffffff


	//   ....[27]....
        /*0254*/ 	.word	0xffffffff


	//----- nvinfo : EIATTR_COOP_GROUP_INSTR_OFFSETS
	.align		4
.L_585:
        /*0258*/ 	.byte	0x04, 0x28
        /*025a*/ 	.short	(.L_587 - .L_586)


	//   ....[0]....
.L_586:
        /*025c*/ 	.word	0x00001b70


	//   ....[1]....
        /*0260*/ 	.word	0x00001bf0


	//   ....[2]....
        /*0264*/ 	.word	0x00001c20


	//   ....[3]....
        /*0268*/ 	.word	0x00001c40


	//   ....[4]....
        /*026c*/ 	.word	0x00001c60


	//   ....[5]....
        /*0270*/ 	.word	0x00001cd0


	//   ....[6]....
        /*0274*/ 	.word	0x00001cf0


	//   ....[7]....
        /*0278*/ 	.word	0x00005d80


	//   ....[8]....
        /*027c*/ 	.word	0x00006060


	//   ....[9]....
        /*0280*/ 	.word	0x00006090


	//   ....[10]....
        /*0284*/ 	.word	0x000060b0


	//   ....[11]....
        /*0288*/ 	.word	0x000060d0


	//   ....[12]....
        /*028c*/ 	.word	0x00006200


	//   ....[13]....
        /*0290*/ 	.word	0x00006220


	//   ....[14]....
        /*0294*/ 	.word	0x00006240


	//   ....[15]....
        /*0298*/ 	.word	0x00006450


	//   ....[16]....
        /*029c*/ 	.word	0x00006490


	//   ....[17]....
        /*02a0*/ 	.word	0x00006500


	//   ....[18]....
        /*02a4*/ 	.word	0x00006530


	//   ....[19]....
        /*02a8*/ 	.word	0x00006550


	//   ....[20]....
        /*02ac*/ 	.word	0x000065a0


	//   ....[21]....
        /*02b0*/ 	.word	0x000065c0


	//   ....[22]....
        /*02b4*/ 	.word	0x000065e0


	//   ....[23]....
        /*02b8*/ 	.word	0x00008a30


	//   ....[24]....
        /*02bc*/ 	.word	0x00008aa0


	//   ....[25]....
        /*02c0*/ 	.word	0x00008b10


	//   ....[26]....
        /*02c4*/ 	.word	0x00008b80


	//   ....[27]....
        /*02c8*/ 	.word	0x00008bf0


	//----- nvinfo : EIATTR_SYSCALL_OFFSETS
	.align		4
.L_587:
        /*02cc*/ 	.byte	0x04, 0x46
        /*02ce*/ 	.short	(.L_589 - .L_588)


	//   ....[0]....
.L_588:
        /*02d0*/ 	.word	0x000011e0


	//----- nvinfo : EIATTR_EXIT_INSTR_OFFSETS
	.align		4
.L_589:
        /*02d4*/ 	.byte	0x04, 0x1c
        /*02d6*/ 	.short	(.L_591 - .L_590)


	//   ....[0]....
.L_590:
        /*02d8*/ 	.word	0x000000e0


	//   ....[1]....
        /*02dc*/ 	.word	0x00008760


	//   ....[2]....
        /*02e0*/ 	.word	0x00008810


	//   ....[3]....
        /*02e4*/ 	.word	0x000089d0


	//----- nvinfo : EIATTR_CRS_STACK_SIZE
	.align		4
.L_591:
        /*02e8*/ 	.byte	0x04, 0x1e
        /*02ea*/ 	.short	(.L_593 - .L_592)
.L_592:
        /*02ec*/ 	.word	0x00000000
.L_593:


//--------------------- .nv.info._ZN4mmha33masked_multihead_attention_kernelIfLi256ELi256ELi4ELi64ELi64ELb0ELb1EEEv26Multihead_attention_paramsIT_XT5_EE --------------------------
	.section	.nv.info._ZN4mmha33masked_multihead_attention_kernelIfLi256ELi256ELi4ELi64ELi64ELb0ELb1EEEv26Multihead_attention_paramsIT_XT5_EE,"",@"SHT_CUDA_INFO"
	.sectionflags	@""
	.align	4


	//----- nvinfo : EIATTR_CUDA_API_VERSION
	.align		4
        /*0000*/ 	.byte	0x04, 0x37
        /*0002*/ 	.short	(.L_595 - .L_594)
.L_594:
        /*0004*/ 	.word	0x00000082


	//----- nvinfo : EIATTR_SW2861232_WAR
	.align		4
.L_595:
        /*0008*/ 	.byte	0x01, 0x35
	.zero		2


	//----- nvinfo : EIATTR_PARAM_CBANK
	.align		4
        /*000c*/ 	.byte	0x04, 0x0a
        /*000e*/ 	.short	(.L_597 - .L_596)
	.align		4
.L_596:
        /*0010*/ 	.word	index@(.nv.constant0._ZN4mmha33masked_multihead_attention_kernelIfLi256ELi256ELi4ELi64ELi64ELb0ELb1EEEv26Multihead_attention_paramsIT_XT5_EE)
        /*0014*/ 	.short	0x0160
        /*0016*/ 	.short	0x0128


	//----- nvinfo : EIATTR_CBANK_PARAM_SIZE
	.align		4
.L_597:
        /*0018*/ 	.byte	0x03, 0x19
        /*001a*/ 	.short	0x0128


	//----- nvinfo : EIATTR_KPARAM_INFO
	.align		4
        /*001c*/ 	.byte	0x04, 0x17
        /*001e*/ 	.short	(.L_599 - .L_598)
.L_598:
        /*0020*/ 	.word	0x00000000
        /*0024*/ 	.short	0x0000
        /*0026*/ 	.short	0x0000
        /*0028*/ 	.byte	0x00, 0xf0, 0xa1, 0x04


	//----- nvinfo : EIATTR_MAXREG_COUNT
	.align		4
.L_599:
        /*002c*/ 	.byte	0x03, 0x1b
        /*002e*/ 	.short	0x00ff


	//----- nvinfo : EIATTR_NUM_BARRIERS
	.align		4
        /*0030*/ 	.byte	0x02, 0x4c
        /*0032*/ 	.byte	0x01
	.zero		1


	//----- nvinfo : EIATTR_EXTERNS
	.align		4
        /*0034*/ 	.byte	0x04, 0x0f
        /*0036*/ 	.short	(.L_601 - .L_600)


	//   ....[0]....
	.align		4
.L_600:
        /*0038*/ 	.word	index@(__assertfail)


	//----- nvinfo : EIATTR_MERCURY_ISA_VERSION
	.align		4
.L_601:
        /*003c*/ 	.byte	0x03, 0x5f
        /*003e*/ 	.short	0x0000


	//----- nvinfo : EIATTR_COOP_GROUP_MASK_REGIDS
	.align		4
        /*0040*/ 	.byte	0x04, 0x29
        /*0042*/ 	.short	(.L_603 - .L_602)


	//   ....[0]....
.L_602:
        /*0044*/ 	.word	0xffffffff


	//   ....[1]....
        /*0048*/ 	.word	0xffffffff


	//   ....[2]....
        /*004c*/ 	.word	0xffffffff


	//   ....[3]....
        /*0050*/ 	.word	0xffffffff


	//   ....[4]....
        /*0054*/ 	.word	0xffffffff


	//   ....[5]....
        /*0058*/ 	.word	0xffffffff


	//   ....[6]....
        /*005c*/ 	.word	0xffffffff


	//   ....[7]....
        /*0060*/ 	.word	0xffffffff


	//   ....[8]....
        /*0064*/ 	.word	0xffffffff


	//   ....[9]....
        /*0068*/ 	.word	0xffffffff


	//   ....[10]....
        /*006c*/ 	.word	0xffffffff


	//   ....[11]....
        /*0070*/ 	.word	0xffffffff


	//   ....[12]....
        /*0074*/ 	.word	0xffffffff


	//   ....[13]....
        /*0078*/ 	.word	0xffffffff


	//   ....[14]....
        /*007c*/ 	.word	0xffffffff


	//   ....[15]....
        /*0080*/ 	.word	0xffffffff


	//   ....[16]....
        /*0084*/ 	.word	0xffffffff


	//   ....[17]....
        /*0088*/ 	.word	0xffffffff


	//   ....[18]....
        /*008c*/ 	.word	0xffffffff


	//   ....[19]....
        /*0090*/ 	.word	0xffffffff


	//   ....[20]....
        /*0094*/ 	.word	0xffffffff


	//   ....[21]....
        /*0098*/ 	.word	0xffffffff


	//   ....[22]....
        /*009c*/ 	.word	0xffffffff


	//   ....[23]....
        /*00a0*/ 	.word	0xffffffff


	//   ....[24]....
        /*00a4*/ 	.word	0xffffffff


	//   ....[25]....
        /*00a8*/ 	.word	0xffffffff


	//----- nvinfo : EIATTR_COOP_GROUP_INSTR_OFFSETS
	.align		4
.L_603:
        /*00ac*/ 	.byte	0x04, 0x28
        /*00ae*/ 	.short	(.L_605 - .L_604)


	//   ....[0]....
.L_604:
        /*00b0*/ 	.word	0x000018c0


	//   ....[1]....
        /*00b4*/ 	.word	0x00001920


	//   ....[2]....
        /*00b8*/ 	.word	0x00001950


	//   ....[3]....
        /*00bc*/ 	.word	0x00001970


	//   ....[4]....
        /*00c0*/ 	.word	0x00001990


	//   ....[5]....
        /*00c4*/ 	.word	0x00001a10


	//   ....[6]....
        /*00c8*/ 	.word	0x00001a40


	//   ....[7]....
        /*00cc*/ 	.word	0x000052d0


	//   ....[8]....
        /*00d0*/ 	.word	0x00005300


	//   ....[9]....
        /*00d4*/ 	.word	0x00005530


	//   ....[10]....
        /*00d8*/ 	.word	0x00005560


	//   ....[11]....
        /*00dc*/ 	.word	0x00005580


	//   ....[12]....
        /*00e0*/ 	.word	0x00005690


	//   ....[13]....
        /*00e4*/ 	.word	0x000056b0


	//   ....[14]....
        /*00e8*/ 	.word	0x00005890


	//   ....[15]....
        /*00ec*/ 	.word	0x000058f0


	//   ....[16]....
        /*00f0*/ 	.word	0x00005930


	//   ....[17]....
        /*00f4*/ 	.word	0x00005960


	//   ....[18]....
        /*00f8*/ 	.word	0x00005980


	//   ....[19]....
        /*00fc*/ 	.word	0x000059d0


	//   ....[20]....
        /*0100*/ 	.word	0x000059f0


	//   ....[21]....
        /*0104*/ 	.word	0x00007ae0


	//   ....[22]....
        /*0108*/ 	.word	0x00007b60


	//   ....[23]....
        /*010c*/ 	.word	0x00007be0


	//   ....[24]....
        /*0110*/ 	.word	0x00007c60


	//   ....[25]....
        /*0114*/ 	.word	0x00007cd0


	//----- nvinfo : EIATTR_SYSCALL_OFFSETS
	.align		4
.L_605:
        /*0118*/ 	.byte	0x04, 0x46
        /*011a*/ 	.short	(.L_607 - .L_606)


	//   ....[0]....
.L_606:
        /*011c*/ 	.word	0x00000f60


	//----- nvinfo : EIATTR_EXIT_INSTR_OFFSETS
	.align		4
.L_607:
        /*0120*/ 	.byte	0x04, 0x1c
        /*0122*/ 	.short	(.L_609 - .L_608)


	//   ....[0]....
.L_608:
        /*0124*/ 	.word	0x000000a0


	//   ....[1]....
        /*0128*/ 	.word	0x00007850


	//   ....[2]....
        /*012c*/ 	.word	0x000078c0


	//   ....[3]....
        /*0130*/ 	.word	0x00007a80


	//----- nvinfo : EIATTR_CRS_STACK_SIZE
	.align		4
.L_609:
        /*0134*/ 	.byte	0x04, 0x1e
        /*0136*/ 	.short	(.L_611 - .L_610)
.L_610:
        /*0138*/ 	.word	0x00000000
.L_611:


//--------------------- .nv.info._ZN4mmha33masked_multihead_attention_kernelIfLi256ELi256ELi1ELi64ELi256ELb0ELb0EEEv26Multihead_attention_paramsIT_XT5_EE --------------------------
	.section	.nv.info._ZN4mmha33masked_multihead_attention_kernelIfLi256ELi256ELi1ELi64ELi256ELb0ELb0EEEv26Multihead_attention_paramsIT_XT5_EE,"",@"SHT_CUDA_INFO"
	.sectionflags	@""
	.align	4


	//----- nvinfo : EIATTR_CUDA_API_VERSION
	.align		4
        /*0000*/ 	.byte	0x04, 0x37
        /*0002*/ 	.short	(.L_613 - .L_612)
.L_612:
        /*0004*/ 	.word	0x00000082


	//----- nvinfo : EIATTR_SW2861232_WAR
	.align		4
.L_613:
        /*0008*/ 	.byte	0x01, 0x35
	.zero		2


	//----- nvinfo : EIATTR_PARAM_CBANK
	.align		4
        /*000c*/ 	.byte	0x04, 0x0a
        /*000e*/ 	.short	(.L_615 - .L_614)
	.align		4
.L_614:
        /*0010*/ 	.word	index@(.nv.constant0._ZN4mmha33masked_multihead_attention_kernelIfLi256ELi256ELi1ELi64ELi256ELb0ELb0EEEv26Multihead_attention_paramsIT_XT5_EE)
        /*0014*/ 	.short	0x0160
        /*0016*/ 	.short	0x0128


	//----- nvinfo : EIATTR_CBANK_PARAM_SIZE
	.align		4
.L_615:
        /*0018*/ 	.byte	0x03, 0x19
        /*001a*/ 	.short	0x0128


	//----- nvinfo : EIATTR_KPARAM_INFO
	.align		4
        /*001c*/ 	.byte	0x04, 0x17
        /*001e*/ 	.short	(.L_617 - .L_616)
.L_616:
        /*0020*/ 	.word	0x00000000
        /*0024*/ 	.short	0x0000
        /*0026*/ 	.short	0x0000
        /*0028*/ 	.byte	0x00, 0xf0, 0xa1, 0x04


	//----- nvinfo : EIATTR_MAXREG_COUNT
	.align		4
.L_617:
        /*002c*/ 	.byte	0x03, 0x1b
        /*002e*/ 	.short	0x00ff


	//----- nvinfo : EIATTR_NUM_BARRIERS
	.align		4
        /*0030*/ 	.byte	0x02, 0x4c
        /*0032*/ 	.byte	0x01
	.zero		1


	//----- nvinfo : EIATTR_EXTERNS
	.align		4
        /*0034*/ 	.byte	0x04, 0x0f
        /*0036*/ 	.short	(.L_619 - .L_618)


	//   ....[0]....
	.align		4
.L_618:
        /*0038*/ 	.word	index@(__assertfail)


	//----- nvinfo : EIATTR_ANNOTATIONS
	.align		4
.L_619:
        /*003c*/ 	.byte	0x04, 0x55
        /*003e*/ 	.short	(.L_621 - .L_620)


	//   ....[0]....
.L_620:
        /* <DEDUP_REMOVED lines=251> */


	//----- nvinfo : EIATTR_MERCURY_ISA_VERSION
	.align		4
.L_621:
        /*0fd8*/ 	.byte	0x03, 0x5f
        /*0fda*/ 	.short	0x0000


	//----- nvinfo : EIATTR_COOP_GROUP_MASK_REGIDS
	.align		4
        /*0fdc*/ 	.byte	0x04, 0x29
        /*0fde*/ 	.short	(.L_623 - .L_622)


	//   ....[0]....
.L_622:
        /*0fe0*/ 	.word	0xffffffff


	//   ....[1]....
        /*0fe4*/ 	.word	0xffffffff


	//   ....[2]....
        /*0fe8*/ 	.word	0xffffffff


	//   ....[3]....
        /*0fec*/ 	.word	0xffffffff


	//   ....[4]....
        /*0ff0*/ 	.word	0xffffffff


	//   ....[5]....
        /*0ff4*/ 	.word	0xffffffff


	//   ....[6]....
        /*0ff8*/ 	.word	0xffffffff


	//   ....[7]....
        /*0ffc*/ 	.word	0xffffffff


	//   ....[8]....
        /*1000*/ 	.word	0xffffffff


	//   ....[9]....
        /*1004*/ 	.word	0xffffffff


	//   ....[10]....
        /*1008*/ 	.word	0xffffffff


	//   ....[11]....
        /*100c*/ 	.word	0xffffffff


	//   ....[12]....
        /*1010*/ 	.word	0xffffffff


	//   ....[13]....
        /*1014*/ 	.word	0xffffffff


	//   ....[14]....
        /*1018*/ 	.word	0xffffffff


	//   ....[15]....
        /*101c*/ 	.word	0xffffffff


	//   ....[16]....
        /*1020*/ 	.word	0xffffffff


	//   ....[17]....
        /*1024*/ 	.word	0xffffffff


	//   ....[18]....
        /*1028*/ 	.word	0xffffffff


	//   ....[19]....
        /*102c*/ 	.word	0xffffffff


	//   ....[20]....
        /*1030*/ 	.word	0xffffffff


	//   ....[21]....
        /*1034*/ 	.word	0xffffffff


	//   ....[22]....
        /*1038*/ 	.word	0xffffffff


	//   ....[23]....
        /*103c*/ 	.word	0xffffffff


	//   ....[24]....
        /*1040*/ 	.word	0xffffffff


	//----- nvinfo : EIATTR_COOP_GROUP_INSTR_OFFSETS
	.align		4
.L_623:
        /*1044*/ 	.byte	0x04, 0x28
        /*1046*/ 	.short	(.L_625 - .L_624)


	//   ....[0]....
.L_624:
        /*1048*/ 	.word	0x00001af0


	//   ....[1]....
        /*104c*/ 	.word	0x00001b70


	//   ....[2]....
        /*1050*/ 	.word	0x00001ba0


	//   ....[3]....
        /*1054*/ 	.word	0x00001bc0


	//   ....[4]....
        /*1058*/ 	.word	0x00001be0


	//   ....[5]....
        /*105c*/ 	.word	0x00001c60


	//   ....[6]....
        /*1060*/ 	.word	0x00001c80


	//   ....[7]....
        /*1064*/ 	.word	0x000073b0


	//   ....[8]....
        /*1068*/ 	.word	0x000073d0


	//   ....[9]....
        /*106c*/ 	.word	0x00007400


	//   ....[10]....
        /*1070*/ 	.word	0x00007420


	//   ....[11]....
        /*1074*/ 	.word	0x00007440


	//   ....[12]....
        /*1078*/ 	.word	0x000074a0


	//   ....[13]....
        /*107c*/ 	.word	0x000074d0


	//   ....[14]....
        /*1080*/ 	.word	0x00007500


	//   ....[15]....
        /*1084*/ 	.word	0x00007520


	//   ....[16]....
        /*1088*/ 	.word	0x00007720


	//   ....[17]....
        /*108c*/ 	.word	0x00007760


	//   ....[18]....
        /*1090*/ 	.word	0x000077c0


	//   ....[19]....
        /*1094*/ 	.word	0x00007800


	//   ....[20]....
        /*1098*/ 	.word	0x00007820


	//   ....[21]....
        /*109c*/ 	.word	0x00007870


	//   ....[22]....
        /*10a0*/ 	.word	0x00007890


	//   ....[23]....
        /*10a4*/ 	.word	0x000078b0


	//   ....[24]....
        /*10a8*/ 	.word	0x000078d0


	//----- nvinfo : EIATTR_SYSCALL_OFFSETS
	.align		4
.L_625:
        /*10ac*/ 	.byte	0x04, 0x46
        /*10ae*/ 	.short	(.L_627 - .L_626)


	//   ....[0]....
.L_626:
        /*10b0*/ 	.word	0x00001160


	//----- nvinfo : EIATTR_EXIT_INSTR_OFFSETS
	.align		4
.L_627:
        /*10b4*/ 	.byte	0x04, 0x1c
        /*10b6*/ 	.short	(.L_629 - .L_628)


	//   ....[0]....
.L_628:
        /*10b8*/ 	.word	0x000000e0


	//   ....[1]....
        /*10bc*/ 	.word	0x00009f40


	//   ....[2]....
        /*10c0*/ 	.word	0x00009ff0


	//   ....[3]....
        /*10c4*/ 	.word	0x0000a1b0


	//----- nvinfo : EIATTR_CRS_STACK_SIZE
	.align		4
.L_629:
        /*10c8*/ 	.byte	0x04, 0x1e
        /*10ca*/ 	.short	(.L_631 - .L_630)
.L_630:
        /*10cc*/ 	.word	0x00000000
.L_631:


//--------------------- .nv.info._ZN4mmha33masked_multihead_attention_kernelIfLi256ELi256ELi2ELi64ELi128ELb0ELb0EEEv26Multihead_attention_paramsIT_XT5_EE --------------------------
	.section	.nv.info._ZN4mmha33masked_multihead_attention_kernelIfLi256ELi256ELi2ELi64ELi128ELb0ELb0EEEv26Multihead_attention_paramsIT_XT5_EE,"",@"SHT_CUDA_INFO"
	.sectionflags	@""
	.align	4


	//----- nvinfo : EIATTR_CUDA_API_VERSION
	.align		4
        /*0000*/ 	.byte	0x04, 0x37
        /*0002*/ 	.short	(.L_633 - .L_632)
.L_632:
        /*0004*/ 	.word	0x00000082


	//----- nvinfo : EIATTR_SW2861232_WAR
	.align		4
.L_633:
        /*0008*/ 	.byte	0x01, 0x35
	.zero		2


	//----- nvinfo : EIATTR_PARAM_CBANK
	.align		4
        /*000c*/ 	.byte	0x04, 0x0a
        /*000e*/ 	.short	(.L_635 - .L_634)
	.align		4
.L_634:
        /*0010*/ 	.word	index@(.nv.constant0._ZN4mmha33masked_multihead_attention_kernelIfLi256ELi256ELi2ELi64ELi128ELb0ELb0EEEv26Multihead_attention_paramsIT_XT5_EE)
        /*0014*/ 	.short	0x0160
        /*0016*/ 	.short	0x0128


	//----- nvinfo : EIATTR_CBANK_PARAM_SIZE
	.align		4
.L_635:
        /*0018*/ 	.byte	0x03, 0x19
        /*001a*/ 	.short	0x0128


	//----- nvinfo : EIATTR_KPARAM_INFO
	.align		4
        /*001c*/ 	.byte	0x04, 0x17
        /*001e*/ 	.short	(.L_637 - .L_636)
.L_636:
        /*0020*/ 	.word	0x00000000
        /*0024*/ 	.short	0x0000
        /*0026*/ 	.short	0x0000
        /*0028*/ 	.byte	0x00, 0xf0, 0xa1, 0x04


	//----- nvinfo : EIATTR_MAXREG_COUNT
	.align		4
.L_637:
        /*002c*/ 	.byte	0x03, 0x1b
        /*002e*/ 	.short	0x00ff


	//----- nvinfo : EIATTR_NUM_BARRIERS
	.align		4
        /*0030*/ 	.byte	0x02, 0x4c
        /*0032*/ 	.byte	0x01
	.zero		1


	//----- nvinfo : EIATTR_EXTERNS
	.align		4
        /*0034*/ 	.byte	0x04, 0x0f
        /*0036*/ 	.short	(.L_639 - .L_638)


	//   ....[0]....
	.align		4
.L_638:
        /*0038*/ 	.word	index@(__assertfail)


	//----- nvinfo : EIATTR_ANNOTATIONS
	.align		4
.L_639:
        /*003c*/ 	.byte	0x04, 0x55
        /*003e*/ 	.short	(.L_641 - .L_640)


	//   ....[0]....
.L_640:
        /* <DEDUP_REMOVED lines=26> */


	//----- nvinfo : EIATTR_MERCURY_ISA_VERSION
	.align		4
.L_641:
        /*01c8*/ 	.byte	0x03, 0x5f
        /*01ca*/ 	.short	0x0000


	//----- nvinfo : EIATTR_COOP_GROUP_MASK_REGIDS
	.align		4
        /*01cc*/ 	.byte	0x04, 0x29
        /*01ce*/ 	.short	(.L_643 - .L_642)


	//   ....[0]....
.L_642:
        /*01d0*/ 	.word	0xffffffff


	//   ....[1]....
        /*01d4*/ 	.word	0xffffffff


	//   ....[2]....
        /*01d8*/ 	.word	0xffffffff


	//   ....[3]....
        /*01dc*/ 	.word	0xffffffff


	//   ....[4]....
        /*01e0*/ 	.word	0xffffffff


	//   ....[5]....
        /*01e4*/ 	.word	0xffffffff


	//   ....[6]....
        /*01e8*/ 	.word	0xffffffff


	//   ....[7]....
        /*01ec*/ 	.word	0xffffffff


	//   ....[8]....
        /*01f0*/ 	.word	0xffffffff


	//   ....[9]....
        /*01f4*/ 	.word	0xffffffff


	//   ....[10]....
        /*01f8*/ 	.word	0xffffffff


	//   ....[11]....
        /*01fc*/ 	.word	0xffffffff


	//   ....[12]....
        /*0200*/ 	.word	0xffffffff


	//   ....[13]....
        /*0204*/ 	.word	0xffffffff


	//   ....[14]....
        /*0208*/ 	.word	0xffffffff


	//   ....[15]....
        /*020c*/ 	.word	0xffffffff


	//   ....[16]....
        /*0210*/ 	.word	0xffffffff


	//   ....[17]....
        /*0214*/ 	.word	0xffffffff


	//   ....[18]....
        /*0218*/ 	.word	0xffffffff


	//   ....[19]....
        /*021c*/ 	.word	0xffffffff


	//   ....[20]....
        /*0220*/ 	.word	0xffffffff


	//   ....[21]....
        /*0224*/ 	.word	0xffffffff


	//   ....[22]....
        /*0228*/ 	.word	0xffffffff


	//   ....[23]....
        /*022c*/ 	.word	0xffffffff


	//   ....[24]....
        /*0230*/ 	.word	0xffffffff


	//   ....[25]....
        /*0234*/ 	.word	0xffffffff


	//   ....[26]....
        /*0238*/ 	.word	0xffffffff


	//   ....[27]....
        /*023c*/ 	.word	0xffffffff


	//----- nvinfo : EIATTR_COOP_GROUP_INSTR_OFFSETS
	.align		4
.L_643:
        /*0240*/ 	.byte	0x04, 0x28
        /*0242*/ 	.short	(.L_645 - .L_644)


	//   ....[0]....
.L_644:
        /*0244*/ 	.word	0x00001af0


	//   ....[1]....
        /*0248*/ 	.word	0x00001b70


	//   ....[2]....
        /*024c*/ 	.word	0x00001ba0


	//   ....[3]....
        /*0250*/ 	.word	0x00001bc0


	//   ....[4]....
        /*0254*/ 	.word	0x00001be0


	//   ....[5]....
        /*0258*/ 	.word	0x00001c50


	//   ....[6]....
        /*025c*/ 	.word	0x00001c70


	//   ....[7]....
        /*0260*/ 	.word	0x00004c80


	//   ....[8]....
        /*0264*/ 	.word	0x00004f60


	//   ....[9]....
        /*0268*/ 	.word	0x00004f90


	//   ....[10]....
        /*026c*/ 	.word	0x00004fb0


	//   ....[11]....
        /*0270*/ 	.word	0x00004fd0


	//   ....[12]....
        /*0274*/ 	.word	0x000050f0


	//   ....[13]....
        /*0278*/ 	.word	0x00005110


	//   ....[14]....
        /*027c*/ 	.word	0x00005130


	//   ....[15]....
        /*0280*/ 	.word	0x00005340


	//   ....[16]....
        /*0284*/ 	.word	0x000053a0


	//   ....[17]....
        /*0288*/ 	.word	0x000053e0


	//   ....[18]....
        /*028c*/ 	.word	0x00005410


	//   ....[19]....
        /*0290*/ 	.word	0x00005430


	//   ....[20]....
        /*0294*/ 	.word	0x00005480


	//   ....[21]....
        /*0298*/ 	.word	0x000054a0


	//   ....[22]....
        /*029c*/ 	.word	0x000054c0


	//   ....[23]....
        /*02a0*/ 	.word	0x00007d10


	//   ....[24]....
        /*02a4*/ 	.word	0x00007d80


	//   ....[25]....
        /*02a8*/ 	.word	0x00007df0


	//   ....[26]....
        /*02ac*/ 	.word	0x00007e60


	//   ....[27]....
        /*02b0*/ 	.word	0x00007ed0


	//----- nvinfo : EIATTR_SYSCALL_OFFSETS
	.align		4
.L_645:
        /*02b4*/ 	.byte	0x04, 0x46
        /*02b6*/ 	.short	(.L_647 - .L_646)


	//   ....[0]....
.L_646:
        /*02b8*/ 	.word	0x00001160


	//----- nvinfo : EIATTR_EXIT_INSTR_OFFSETS
	.align		4
.L_647:
        /*02bc*/ 	.byte	0x04, 0x1c
        /*02be*/ 	.short	(.L_649 - .L_648)


	//   ....[0]....
.L_648:
        /*02c0*/ 	.word	0x000000e0


	//   ....[1]....
        /*02c4*/ 	.word	0x00007a40


	//   ....[2]....
        /*02c8*/ 	.word	0x00007af0


	//   ....[3]....
        /*02cc*/ 	.word	0x00007cb0


	//----- nvinfo : EIATTR_CRS_STACK_SIZE
	.align		4
.L_649:
        /*02d0*/ 	.byte	0x04, 0x1e
        /*02d2*/ 	.short	(.L_651 - .L_650)
.L_650:
        /*02d4*/ 	.word	0x00000000
.L_651:


//--------------------- .nv.info._ZN4mmha33masked_multihead_attention_kernelIfLi256ELi256ELi4ELi64ELi64ELb0ELb0EEEv26Multihead_attention_paramsIT_XT5_EE --------------------------
	.section	.nv.info._ZN4mmha33masked_multihead_attention_kernelIfLi256ELi256ELi4ELi64ELi64ELb0ELb0EEEv26Multihead_attention_paramsIT_XT5_EE,"",@"SHT_CUDA_INFO"
	.sectionflags	@""
	.align	4


	//----- nvinfo : EIATTR_CUDA_API_VERSION
	.align		4
        /*0000*/ 	.byte	0x04, 0x37
        /*0002*/ 	.short	(.L_653 - .L_652)
.L_652:
        /*0004*/ 	.word	0x00000082


	//----- nvinfo : EIATTR_SW2861232_WAR
	.align		4
.L_653:
        /*0008*/ 	.byte	0x01, 0x35
	.zero		2


	//----- nvinfo : EIATTR_PARAM_CBANK
	.align		4
        /*000c*/ 	.byte	0x04, 0x0a
        /*000e*/ 	.short	(.L_655 - .L_654)
	.align		4
.L_654:
        /*0010*/ 	.word	index@(.nv.constant0._ZN4mmha33masked_multihead_attention_kernelIfLi256ELi256ELi4ELi64ELi64ELb0ELb0EEEv26Multihead_attention_paramsIT_XT5_EE)
        /*0014*/ 	.short	0x0160
        /*0016*/ 	.short	0x0128


	//----- nvinfo : EIATTR_CBANK_PARAM_SIZE
	.align		4
.L_655:
        /*0018*/ 	.byte	0x03, 0x19
        /*001a*/ 	.short	0x0128


	//----- nvinfo : EIATTR_KPARAM_INFO
	.align		4
        /*001c*/ 	.byte	0x04, 0x17
        /*001e*/ 	.short	(.L_657 - .L_656)
.L_656:
        /*0020*/ 	.word	0x00000000
        /*0024*/ 	.short	0x0000
        /*0026*/ 	.short	0x0000
        /*0028*/ 	.byte	0x00, 0xf0, 0xa1, 0x04


	//----- nvinfo : EIATTR_MAXREG_COUNT
	.align		4
.L_657:
        /*002c*/ 	.byte	0x03, 0x1b
        /*002e*/ 	.short	0x00ff


	//----- nvinfo : EIATTR_NUM_BARRIERS
	.align		4
        /*0030*/ 	.byte	0x02, 0x4c
        /*0032*/ 	.byte	0x01
	.zero		1


	//----- nvinfo : EIATTR_EXTERNS
	.align		4
        /*0034*/ 	.byte	0x04, 0x0f
        /*0036*/ 	.short	(.L_659 - .L_658)


	//   ....[0]....
	.align		4
.L_658:
        /*0038*/ 	.word	index@(__assertfail)


	//----- nvinfo : EIATTR_MERCURY_ISA_VERSION
	.align		4
.L_659:
        /*003c*/ 	.byte	0x03, 0x5f
        /*003e*/ 	.short	0x0000


	//----- nvinfo : EIATTR_COOP_GROUP_MASK_REGIDS
	.align		4
        /*0040*/ 	.byte	0x04, 0x29
        /*0042*/ 	.short	(.L_661 - .L_660)


	//   ....[0]....
.L_660:
        /*0044*/ 	.word	0xffffffff


	//   ....[1]....
        /*0048*/ 	.word	0xffffffff


	//   ....[2]....
        /*004c*/ 	.word	0xffffffff


	//   ....[3]....
        /*0050*/ 	.word	0xffffffff


	//   ....[4]....
        /*0054*/ 	.word	0xffffffff


	//   ....[5]....
        /*0058*/ 	.word	0xffffffff


	//   ....[6]....
        /*005c*/ 	.word	0xffffffff


	//   ....[7]....
        /*0060*/ 	.word	0xffffffff


	//   ....[8]....
        /*0064*/ 	.word	0xffffffff


	//   ....[9]....
        /*0068*/ 	.word	0xffffffff


	//   ....[10]....
        /*006c*/ 	.word	0xffffffff


	//   ....[11]....
        /*0070*/ 	.word	0xffffffff


	//   ....[12]....
        /*0074*/ 	.word	0xffffffff


	//   ....[13]....
        /*0078*/ 	.word	0xffffffff


	//   ....[14]....
        /*007c*/ 	.word	0xffffffff


	//   ....[15]....
        /*0080*/ 	.word	0xffffffff


	//   ....[16]....
        /*0084*/ 	.word	0xffffffff


	//   ....[17]....
        /*0088*/ 	.word	0xffffffff


	//   ....[18]....
        /*008c*/ 	.word	0xffffffff


	//   ....[19]....
        /*0090*/ 	.word	0xffffffff


	//   ....[20]....
        /*0094*/ 	.word	0xffffffff


	//   ....[21]....
        /*0098*/ 	.word	0xffffffff


	//   ....[22]....
        /*009c*/ 	.word	0xffffffff


	//   ....[23]....
        /*00a0*/ 	.word	0xffffffff


	//   ....[24]....
        /*00a4*/ 	.word	0xffffffff


	//   ....[25]....
        /*00a8*/ 	.word	0xffffffff


	//----- nvinfo : EIATTR_COOP_GROUP_INSTR_OFFSETS
	.align		4
.L_661:
        /*00ac*/ 	.byte	0x04, 0x28
        /*00ae*/ 	.short	(.L_663 - .L_662)


	//   ....[0]....
.L_662:
        /*00b0*/ 	.word	0x000018a0


	//   ....[1]....
        /*00b4*/ 	.word	0x00001900


	//   ....[2]....
        /*00b8*/ 	.word	0x00001930


	//   ....[3]....
        /*00bc*/ 	.word	0x00001950


	//   ....[4]....
        /*00c0*/ 	.word	0x00001970


	//   ....[5]....
        /*00c4*/ 	.word	0x00001a00


	//   ....[6]....
        /*00c8*/ 	.word	0x00001a20


	//   ....[7]....
        /*00cc*/ 	.word	0x00004260


	//   ....[8]....
        /*00d0*/ 	.word	0x00004290


	//   ....[9]....
        /*00d4*/ 	.word	0x000044c0


	//   ....[10]....
        /*00d8*/ 	.word	0x000044f0


	//   ....[11]....
        /*00dc*/ 	.word	0x00004510


	//   ....[12]....
        /*00e0*/ 	.word	0x00004620


	//   ....[13]....
        /*00e4*/ 	.word	0x00004640


	//   ....[14]....
        /*00e8*/ 	.word	0x00004820


	//   ....[15]....
        /*00ec*/ 	.word	0x00004880


	//   ....[16]....
        /*00f0*/ 	.word	0x000048c0


	//   ....[17]....
        /*00f4*/ 	.word	0x000048f0


	//   ....[18]....
        /*00f8*/ 	.word	0x00004910


	//   ....[19]....
        /*00fc*/ 	.word	0x00004960


	//   ....[20]....
        /*0100*/ 	.word	0x00004980


	//   ....[21]....
        /*0104*/ 	.word	0x00006f60


	//   ....[22]....
        /*0108*/ 	.word	0x00006fe0


	//   ....[23]....
        /*010c*/ 	.word	0x00007060


	//   ....[24]....
        /*0110*/ 	.word	0x000070e0


	//   ....[25]....
        /*0114*/ 	.word	0x00007150


	//----- nvinfo : EIATTR_SYSCALL_OFFSETS
	.align		4
.L_663:
        /*0118*/ 	.byte	0x04, 0x46
        /*011a*/ 	.short	(.L_665 - .L_664)


	//   ....[0]....
.L_664:
        /*011c*/ 	.word	0x00000f40


	//----- nvinfo : EIATTR_EXIT_INSTR_OFFSETS
	.align		4
.L_665:
        /*0120*/ 	.byte	0x04, 0x1c
        /*0122*/ 	.short	(.L_667 - .L_666)


	//   ....[0]....
.L_666:
        /*0124*/ 	.word	0x000000a0


	//   ....[1]....
        /*0128*/ 	.word	0x00006cd0


	//   ....[2]....
        /*012c*/ 	.word	0x00006d40


	//   ....[3]....
        /*0130*/ 	.word	0x00006f00


	//----- nvinfo : EIATTR_CRS_STACK_SIZE
	.align		4
.L_667:
        /*0134*/ 	.byte	0x04, 0x1e
        /*0136*/ 	.short	(.L_669 - .L_668)
.L_668:
        /*0138*/ 	.word	0x00000000
.L_669:


//--------------------- .nv.callgraph             --------------------------
	.section	.nv.callgraph,"",@"SHT_CUDA_CALLGRAPH"
	.align	4
	.sectionentsize	8
	.align		4
        /*0000*/ 	.word	0x00000000
	.align		4
        /*0004*/ 	.word	0xffffffff
	.align		4
        /*0008*/ 	.word	index@(_ZN4mmha33masked_multihead_attention_kernelItLi256ELi256ELi1ELi32ELi256ELb1ELb1EEEv26Multihead_attention_paramsIT_XT5_EE)
	.align		4
        /*000c*/ 	.word	index@(__assertfail)
	.align		4
        /*0010*/ 	.word	index@(_ZN4mmha33masked_multihead_attention_kernelItLi256ELi256ELi2ELi32ELi128ELb1ELb1EEEv26Multihead_attention_paramsIT_XT5_EE)
	.align		4
        /*0014*/ 	.word	index@(__assertfail)
	.align		4
        /*0018*/ 	.word	index@(_ZN4mmha33masked_multihead_attention_kernelItLi256ELi256ELi4ELi32ELi64ELb1ELb1EEEv26Multihead_attention_paramsIT_XT5_EE)
	.align		4
        /*001c*/ 	.word	index@(__assertfail)
	.align		4
        /*0020*/ 	.word	index@(_ZN4mmha33masked_multihead_attention_kernelItLi256ELi256ELi1ELi32ELi256ELb1ELb0EEEv26Multihead_attention_paramsIT_XT5_EE)
	.align		4
        /*0024*/ 	.word	index@(__assertfail)
	.align		4
        /*0028*/ 	.word	index@(_ZN4mmha33masked_multihead_attention_kernelItLi256ELi256ELi2ELi32ELi128ELb1ELb0EEEv26Multihead_attention_paramsIT_XT5_EE)
	.align		4
        /*002c*/ 	.word	index@(__assertfail)
	.align		4
        /*0030*/ 	.word	index@(_ZN4mmha33masked_multihead_attention_kernelItLi256ELi256ELi4ELi32ELi64ELb1ELb0EEEv26Multihead_attention_paramsIT_XT5_EE)
	.align		4
        /*0034*/ 	.word	index@(__assertfail)
	.align		4
        /*0038*/ 	.word	index@(_ZN4mmha33masked_multihead_attention_kernelIfLi256ELi256ELi1ELi64ELi256ELb1ELb1EEEv26Multihead_attention_paramsIT_XT5_EE)
	.align		4
        /*003c*/ 	.word	index@(__assertfail)
	.align		4
        /*0040*/ 	.word	index@(_ZN4mmha33masked_multihead_attention_kernelIfLi256ELi256ELi2ELi64ELi128ELb1ELb1EEEv26Multihead_attention_paramsIT_XT5_EE)
	.align		4
        /*0044*/ 	.word	index@(__assertfail)
	.align		4
        /*0048*/ 	.word	index@(_ZN4mmha33masked_multihead_attention_kernelIfLi256ELi256ELi4ELi64ELi64ELb1ELb1EEEv26Multihead_attention_paramsIT_XT5_EE)
	.align		4
        /*004c*/ 	.word	index@(__assertfail)
	.align		4
        /*0050*/ 	.word	index@(_ZN4mmha33masked_multihead_attention_kernelIfLi256ELi256ELi1ELi64ELi256ELb1ELb0EEEv26Multihead_attention_paramsIT_XT5_EE)
	.align		4
        /*0054*/ 	.word	index@(__assertfail)
	.align		4
        /*0058*/ 	.word	index@(_ZN4mmha33masked_multihead_attention_kernelIfLi256ELi256ELi2ELi64ELi128ELb1ELb0EEEv26Multihead_attention_paramsIT_XT5_EE)
	.align		4
        /*005c*/ 	.word	index@(__assertfail)
	.align		4
        /*0060*/ 	.word	index@(_ZN4mmha33masked_multihead_attention_kernelIfLi256ELi256ELi4ELi64ELi64ELb1ELb0EEEv26Multihead_attention_paramsIT_XT5_EE)
	.align		4
        /*0064*/ 	.word	index@(__assertfail)
	.align		4
        /*0068*/ 	.word	index@(_ZN4mmha33masked_multihead_attention_kernelItLi256ELi256ELi1ELi32ELi256ELb0ELb1EEEv26Multihead_attention_paramsIT_XT5_EE)
	.align		4
        /*006c*/ 	.word	index@(__assertfail)
	.align		4
        /*0070*/ 	.word	index@(_ZN4mmha33masked_multihead_attention_kernelItLi256ELi256ELi2ELi32ELi128ELb0ELb1EEEv26Multihead_attention_paramsIT_XT5_EE)
	.align		4
        /*0074*/ 	.word	index@(__assertfail)
	.align		4
        /*0078*/ 	.word	index@(_ZN4mmha33masked_multihead_attention_kernelItLi256ELi256ELi4ELi32ELi64ELb0ELb1EEEv26Multihead_attention_paramsIT_XT5_EE)
	.align		4
        /*007c*/ 	.word	index@(__assertfail)
	.align		4
        /*0080*/ 	.word	index@(_ZN4mmha33masked_multihead_attention_kernelItLi256ELi256ELi1ELi32ELi256ELb0ELb0EEEv26Multihead_attention_paramsIT_XT5_EE)
	.align		4
        /*0084*/ 	.word	index@(__assertfail)
	.align		4
        /*0088*/ 	.word	index@(_ZN4mmha33masked_multihead_attention_kernelItLi256ELi256ELi2ELi32ELi128ELb0ELb0EEEv26Multihead_attention_paramsIT_XT5_EE)
	.align		4
        /*008c*/ 	.word	index@(__assertfail)
	.align		4
        /*0090*/ 	.word	index@(_ZN4mmha33masked_multihead_attention_kernelItLi256ELi256ELi4ELi32ELi64ELb0ELb0EEEv26Multihead_attention_paramsIT_XT5_EE)
	.align		4
        /*0094*/ 	.word	index@(__assertfail)
	.align		4
        /*0098*/ 	.word	index@(_ZN4mmha33masked_multihead_attention_kernelIfLi256ELi256ELi1ELi64ELi256ELb0ELb1EEEv26Multihead_attention_paramsIT_XT5_EE)
	.align		4
        /*009c*/ 	.word	index@(__assertfail)
	.align		4
        /*00a0*/ 	.word	index@(_ZN4mmha33masked_multihead_attention_kernelIfLi256ELi256ELi2ELi64ELi128ELb0ELb1EEEv26Multihead_attention_paramsIT_XT5_EE)
	.align		4
        /*00a4*/ 	.word	index@(__assertfail)
	.align		4
        /*00a8*/ 	.word	index@(_ZN4mmha33masked_multihead_attention_kernelIfLi256ELi256ELi4ELi64ELi64ELb0ELb1EEEv26Multihead_attention_paramsIT_XT5_EE)
	.align		4
        /*00ac*/ 	.word	index@(__assertfail)
	.align		4
        /*00b0*/ 	.word	index@(_ZN4mmha33masked_multihead_attention_kernelIfLi256ELi256ELi1ELi64ELi256ELb0ELb0EEEv26Multihead_attention_paramsIT_XT5_EE)
	.align		4
        /*00b4*/ 	.word	index@(__assertfail)
	.align		4
        /*00b8*/ 	.word	index@(_ZN4mmha33masked_multihead_attention_kernelIfLi256ELi256ELi2ELi64ELi128ELb0ELb0EEEv26Multihead_attention_paramsIT_XT5_EE)
	.align		4
        /*00bc*/ 	.word	index@(__assertfail)
	.align		4
        /*00c0*/ 	.word	index@(_ZN4mmha33masked_multihead_attention_kernelIfLi256ELi256ELi4ELi64ELi64ELb0ELb0EEEv26Multihead_attention_paramsIT_XT5_EE)
	.align		4
        /*00c4*/ 	.word	index@(__assertfail)
	.align		4
        /*00c8*/ 	.word	0x00000000
	.align		4
        /*00cc*/ 	.word	0xfffffffe
	.align		4
        /*00d0*/ 	.word	0x00000000
	.align		4
        /*00d4*/ 	.word	0xfffffffd
	.align		4
        /*00d8*/ 	.word	0x00000000
	.align		4
        /*00dc*/ 	.word	0xfffffffc


//--------------------- .nv.rel.action            --------------------------
	.section	.nv.rel.action,"",@"SHT_CUDA_RELOCINFO"
	.align	8
	.sectionentsize	8
        /*0000*/ 	.byte	0x73, 0x00, 0x00, 0x00, 0x00, 0x00, 0x00, 0x00, 0x00, 0x00, 0x00, 0x11, 0x25, 0x00, 0x05, 0x36


//--------------------- .nv.constant4             --------------------------
	.section	.nv.constant4,"a",@progbits
	.align	8
	.align		8
.nv.constant4:
        /*0000*/ 	.dword	__assertfail
	.align		8
        /*0008*/ 	.dword	__unnamed_1
	.align		8
        /*0010*/ 	.dword	__unnamed_2
	.align		8
        /*0018*/ 	.dword	__unnamed_3
	.align		8
        /*0020*/ 	.dword	__unnamed_4
	.align		8
        /*0028*/ 	.dword	__unnamed_5
	.align		8
        /*0030*/ 	.dword	__unnamed_6
	.align		8
        /*0038*/ 	.dword	__unnamed_7
	.align		8
        /*0040*/ 	.dword	__unnamed_8
	.align		8
        /*0048*/ 	.dword	__unnamed_9
	.align		8
        /*0050*/ 	.dword	__unnamed_10
	.align		8
        /*0058*/ 	.dword	__unnamed_11
	.align		8
        /*0060*/ 	.dword	__unnamed_12
	.align		8
        /*0068*/ 	.dword	__unnamed_13
	.align		8
        /*0070*/ 	.dword	__unnamed_14
	.align		8
        /*0078*/ 	.dword	__unnamed_15
	.align		8
        /*0080*/ 	.dword	__unnamed_16
	.align		8
        /*0088*/ 	.dword	__unnamed_17
	.align		8
        /*0090*/ 	.dword	__unnamed_18
	.align		8
        /*0098*/ 	.dword	__unnamed_19
	.align		8
        /*00a0*/ 	.dword	__unnamed_20
	.align		8
        /*00a8*/ 	.dword	__unnamed_21
	.align		8
        /*00b0*/ 	.dword	__unnamed_22
	.align		8
        /*00b8*/ 	.dword	__unnamed_23
	.align		8
        /*00c0*/ 	.dword	__unnamed_24
	.align		8
        /*00c8*/ 	.dword	$str
	.align		8
        /*00d0*/ 	.dword	$str$1


//--------------------- .nv.constant0._ZN4mmha33masked_multihead_attention_kernelItLi256ELi256ELi1ELi32ELi256ELb1ELb1EEEv26Multihead_attention_paramsIT_XT5_EE --------------------------
	.section	.nv.constant0._ZN4mmha33masked_multihead_attention_kernelItLi256ELi256ELi1ELi32ELi256ELb1ELb1EEEv26Multihead_attention_paramsIT_XT5_EE,"a",@progbits
	.sectionflags	@""
	.align	4
.nv.constant0._ZN4mmha33masked_multihead_attention_kernelItLi256ELi256ELi1ELi32ELi256ELb1ELb1EEEv26Multihead_attention_paramsIT_XT5_EE:
	.zero		648


//--------------------- .nv.constant0._ZN4mmha33masked_multihead_attention_kernelItLi256ELi256ELi2ELi32ELi128ELb1ELb1EEEv26Multihead_attention_paramsIT_XT5_EE --------------------------
	.section	.nv.constant0._ZN4mmha33masked_multihead_attention_kernelItLi256ELi256ELi2ELi32ELi128ELb1ELb1EEEv26Multihead_attention_paramsIT_XT5_EE,"a",@progbits
	.sectionflags	@""
	.align	4
.nv.constant0._ZN4mmha33masked_multihead_attention_kernelItLi256ELi256ELi2ELi32ELi128ELb1ELb1EEEv26Multihead_attention_paramsIT_XT5_EE:
	.zero		648


//--------------------- .nv.constant0._ZN4mmha33masked_multihead_attention_kernelItLi256ELi256ELi4ELi32ELi64ELb1ELb1EEEv26Multihead_attention_paramsIT_XT5_EE --------------------------
	.section	.nv.constant0._ZN4mmha33masked_multihead_attention_kernelItLi256ELi256ELi4ELi32ELi64ELb1ELb1EEEv26Multihead_attention_paramsIT_XT5_EE,"a",@progbits
	.sectionflags	@""
	.align	4
.nv.constant0._ZN4mmha33masked_multihead_attention_kernelItLi256ELi256ELi4ELi32ELi64ELb1ELb1EEEv26Multihead_attention_paramsIT_XT5_EE:
	.zero		648


//--------------------- .nv.constant0._ZN4mmha33masked_multihead_attention_kernelItLi256ELi256ELi1ELi32ELi256ELb1ELb0EEEv26Multihead_attention_paramsIT_XT5_EE --------------------------
	.section	.nv.constant0._ZN4mmha33masked_multihead_attention_kernelItLi256ELi256ELi1ELi32ELi256ELb1ELb0EEEv26Multihead_attention_paramsIT_XT5_EE,"a",@progbits
	.sectionflags	@""
	.align	4
.nv.constant0._ZN4mmha33masked_multihead_attention_kernelItLi256ELi256ELi1ELi32ELi256ELb1ELb0EEEv26Multihead_attention_paramsIT_XT5_EE:
	.zero		648


//--------------------- .nv.constant0._ZN4mmha33masked_multihead_attention_kernelItLi256ELi256ELi2ELi32ELi128ELb1ELb0EEEv26Multihead_attention_paramsIT_XT5_EE --------------------------
	.section	.nv.constant0._ZN4mmha33masked_multihead_attention_kernelItLi256ELi256ELi2ELi32ELi128ELb1ELb0EEEv26Multihead_attention_paramsIT_XT5_EE,"a",@progbits
	.sectionflags	@""
	.align	4
.nv.constant0._ZN4mmha33masked_multihead_attention_kernelItLi256ELi256ELi2ELi32ELi128ELb1ELb0EEEv26Multihead_attention_paramsIT_XT5_EE:
	.zero		648


//--------------------- .nv.constant0._ZN4mmha33masked_multihead_attention_kernelItLi256ELi256ELi4ELi32ELi64ELb1ELb0EEEv26Multihead_attention_paramsIT_XT5_EE --------------------------
	.section	.nv.constant0._ZN4mmha33masked_multihead_attention_kernelItLi256ELi256ELi4ELi32ELi64ELb1ELb0EEEv26Multihead_attention_paramsIT_XT5_EE,"a",@progbits
	.sectionflags	@""
	.align	4
.nv.constant0._ZN4mmha33masked_multihead_attention_kernelItLi256ELi256ELi4ELi32ELi64ELb1ELb0EEEv26Multihead_attention_paramsIT_XT5_EE:
	.zero		648


//--------------------- .nv.constant0._ZN4mmha33masked_multihead_attention_kernelIfLi256ELi256ELi1ELi64ELi256ELb1ELb1EEEv26Multihead_attention_paramsIT_XT5_EE --------------------------
	.section	.nv.constant0._ZN4mmha33masked_multihead_attention_kernelIfLi256ELi256ELi1ELi64ELi256ELb1ELb1EEEv26Multihead_attention_paramsIT_XT5_EE,"a",@progbits
	.sectionflags	@""
	.align	4
.nv.constant0._ZN4mmha33masked_multihead_attention_kernelIfLi256ELi256ELi1ELi64ELi256ELb1ELb1EEEv26Multihead_attention_paramsIT_XT5_EE:
	.zero		648


//--------------------- .nv.constant0._ZN4mmha33masked_multihead_attention_kernelIfLi256ELi256ELi2ELi64ELi128ELb1ELb1EEEv26Multihead_attention_paramsIT_XT5_EE --------------------------
	.section	.nv.constant0._ZN4mmha33masked_multihead_attention_kernelIfLi256ELi256ELi2ELi64ELi128ELb1ELb1EEEv26Multihead_attention_paramsIT_XT5_EE,"a",@progbits
	.sectionflags	@""
	.align	4
.nv.constant0._ZN4mmha33masked_multihead_attention_kernelIfLi256ELi256ELi2ELi64ELi128ELb1ELb1EEEv26Multihead_attention_paramsIT_XT5_EE:
	.zero		648


//--------------------- .nv.constant0._ZN4mmha33masked_multihead_attention_kernelIfLi256ELi256ELi4ELi64ELi64ELb1ELb1EEEv26Multihead_attention_paramsIT_XT5_EE --------------------------
	.section	.nv.constant0._ZN4mmha33masked_multihead_attention_kernelIfLi256ELi256ELi4ELi64ELi64ELb1ELb1EEEv26Multihead_attention_paramsIT_XT5_EE,"a",@progbits
	.sectionflags	@""
	.align	4
.nv.constant0._ZN4mmha33masked_multihead_attention_kernelIfLi256ELi256ELi4ELi64ELi64ELb1ELb1EEEv26Multihead_attention_paramsIT_XT5_EE:
	.zero		648


//--------------------- .nv.constant0._ZN4mmha33masked_multihead_attention_kernelIfLi256ELi256ELi1ELi64ELi256ELb1ELb0EEEv26Multihead_attention_paramsIT_XT5_EE --------------------------
	.section	.nv.constant0._ZN4mmha33masked_multihead_attention_kernelIfLi256ELi256ELi1ELi64ELi256ELb1ELb0EEEv26Multihead_attention_paramsIT_XT5_EE,"a",@progbits
	.sectionflags	@""
	.align	4
.nv.constant0._ZN4mmha33masked_multihead_attention_kernelIfLi256ELi256ELi1ELi64ELi256ELb1ELb0EEEv26Multihead_attention_paramsIT_XT5_EE:
	.zero		648


//--------------------- .nv.constant0._ZN4mmha33masked_multihead_attention_kernelIfLi256ELi256ELi2ELi64ELi128ELb1ELb0EEEv26Multihead_attention_paramsIT_XT5_EE --------------------------
	.section	.nv.constant0._ZN4mmha33masked_multihead_attention_kernelIfLi256ELi256ELi2ELi64ELi128ELb1ELb0EEEv26Multihead_attention_paramsIT_XT5_EE,"a",@progbits
	.sectionflags	@""
	.align	4
.nv.constant0._ZN4mmha33masked_multihead_attention_kernelIfLi256ELi256ELi2ELi64ELi128ELb1ELb0EEEv26Multihead_attention_paramsIT_XT5_EE:
	.zero		648


//--------------------- .nv.constant0._ZN4mmha33masked_multihead_attention_kernelIfLi256ELi256ELi4ELi64ELi64ELb1ELb0EEEv26Multihead_attention_paramsIT_XT5_EE --------------------------
	.section	.nv.constant0._ZN4mmha33masked_multihead_attention_kernelIfLi256ELi256ELi4ELi64ELi64ELb1ELb0EEEv26Multihead_attention_paramsIT_XT5_EE,"a",@progbits
	.sectionflags	@""
	.align	4
.nv.constant0._ZN4mmha33masked_multihead_attention_kernelIfLi256ELi256ELi4ELi64ELi64ELb1ELb0EEEv26Multihead_attention_paramsIT_XT5_EE:
	.zero		648


//--------------------- .nv.constant2._ZN4mmha33masked_multihead_attention_kernelItLi256ELi256ELi1ELi32ELi256ELb0ELb1EEEv26Multihead_attention_paramsIT_XT5_EE --------------------------
	.section	.nv.constant2._ZN4mmha33masked_multihead_attention_kernelItLi256ELi256ELi1ELi32ELi256ELb0ELb1EEEv26Multihead_attention_paramsIT_XT5_EE,"a",@progbits
	.sectionflags	@""
	.align	4
.nv.constant2._ZN4mmha33masked_multihead_attention_kernelItLi256ELi256ELi1ELi32ELi256ELb0ELb1EEEv26Multihead_attention_paramsIT_XT5_EE:
        /*0000*/ 	.byte	0x04, 0x00, 0x00, 0x00, 0x00, 0x00, 0x00, 0x00


//--------------------- .nv.constant0._ZN4mmha33masked_multihead_attention_kernelItLi256ELi256ELi1ELi32ELi256ELb0ELb1EEEv26Multihead_attention_paramsIT_XT5_EE --------------------------
	.section	.nv.constant0._ZN4mmha33masked_multihead_attention_kernelItLi256ELi256ELi1ELi32ELi256ELb0ELb1EEEv26Multihead_attention_paramsIT_XT5_EE,"a",@progbits
	.sectionflags	@""
	.align	4
.nv.constant0._ZN4mmha33masked_multihead_attention_kernelItLi256ELi256ELi1ELi32ELi256ELb0ELb1EEEv26Multihead_attention_paramsIT_XT5_EE:
	.zero		648


//--------------------- .nv.constant2._ZN4mmha33masked_multihead_attention_kernelItLi256ELi256ELi2ELi32ELi128ELb0ELb1EEEv26Multihead_attention_paramsIT_XT5_EE --------------------------
	.section	.nv.constant2._ZN4mmha33masked_multihead_attention_kernelItLi256ELi256ELi2ELi32ELi128ELb0ELb1EEEv26Multihead_attention_paramsIT_XT5_EE,"a",@progbits
	.sectionflags	@""
	.align	4
.nv.constant2._ZN4mmha33masked_multihead_attention_kernelItLi256ELi256ELi2ELi32ELi128ELb0ELb1EEEv26Multihead_attention_paramsIT_XT5_EE:
        /*0000*/ 	.byte	0x04, 0x00, 0x00, 0x00, 0x00, 0x00, 0x00, 0x00


//--------------------- .nv.constant0._ZN4mmha33masked_multihead_attention_kernelItLi256ELi256ELi2ELi32ELi128ELb0ELb1EEEv26Multihead_attention_paramsIT_XT5_EE --------------------------
	.section	.nv.constant0._ZN4mmha33masked_multihead_attention_kernelItLi256ELi256ELi2ELi32ELi128ELb0ELb1EEEv26Multihead_attention_paramsIT_XT5_EE,"a",@progbits
	.sectionflags	@""
	.align	4
.nv.constant0._ZN4mmha33masked_multihead_attention_kernelItLi256ELi256ELi2ELi32ELi128ELb0ELb1EEEv26Multihead_attention_paramsIT_XT5_EE:
	.zero		648


//--------------------- .nv.constant2._ZN4mmha33masked_multihead_attention_kernelItLi256ELi256ELi4ELi32ELi64ELb0ELb1EEEv26Multihead_attention_paramsIT_XT5_EE --------------------------
	.section	.nv.constant2._ZN4mmha33masked_multihead_attention_kernelItLi256ELi256ELi4ELi32ELi64ELb0ELb1EEEv26Multihead_attention_paramsIT_XT5_EE,"a",@progbits
	.sectionflags	@""
	.align	4
.nv.constant2._ZN4mmha33masked_multihead_attention_kernelItLi256ELi256ELi4ELi32ELi64ELb0ELb1EEEv26Multihead_attention_paramsIT_XT5_EE:
        /*0000*/ 	.byte	0x04, 0x00, 0x00, 0x00, 0x00, 0x00, 0x00, 0x00


//--------------------- .nv.constant0._ZN4mmha33masked_multihead_attention_kernelItLi256ELi256ELi4ELi32ELi64ELb0ELb1EEEv26Multihead_attention_paramsIT_XT5_EE --------------------------
	.section	.nv.constant0._ZN4mmha33masked_multihead_attention_kernelItLi256ELi256ELi4ELi32ELi64ELb0ELb1EEEv26Multihead_attention_paramsIT_XT5_EE,"a",@progbits
	.sectionflags	@""
	.align	4
.nv.constant0._ZN4mmha33masked_multihead_attention_kernelItLi256ELi256ELi4ELi32ELi64ELb0ELb1EEEv26Multihead_attention_paramsIT_XT5_EE:
	.zero		648


//--------------------- .nv.constant2._ZN4mmha33masked_multihead_attention_kernelItLi256ELi256ELi1ELi32ELi256ELb0ELb0EEEv26Multihead_attention_paramsIT_XT5_EE --------------------------
	.section	.nv.constant2._ZN4mmha33masked_multihead_attention_kernelItLi256ELi256ELi1ELi32ELi256ELb0ELb0EEEv26Multihead_attention_paramsIT_XT5_EE,"a",@progbits
	.sectionflags	@""
	.align	4
.nv.constant2._ZN4mmha33masked_multihead_attention_kernelItLi256ELi256ELi1ELi32ELi256ELb0ELb0EEEv26Multihead_attention_paramsIT_XT5_EE:
        /*0000*/ 	.byte	0x04, 0x00, 0x00, 0x00, 0x00, 0x00, 0x00, 0x00


//--------------------- .nv.constant0._ZN4mmha33masked_multihead_attention_kernelItLi256ELi256ELi1ELi32ELi256ELb0ELb0EEEv26Multihead_attention_paramsIT_XT5_EE --------------------------
	.section	.nv.constant0._ZN4mmha33masked_multihead_attention_kernelItLi256ELi256ELi1ELi32ELi256ELb0ELb0EEEv26Multihead_attention_paramsIT_XT5_EE,"a",@progbits
	.sectionflags	@""
	.align	4
.nv.constant0._ZN4mmha33masked_multihead_attention_kernelItLi256ELi256ELi1ELi32ELi256ELb0ELb0EEEv26Multihead_attention_paramsIT_XT5_EE:
	.zero		648


//--------------------- .nv.constant2._ZN4mmha33masked_multihead_attention_kernelItLi256ELi256ELi2ELi32ELi128ELb0ELb0EEEv26Multihead_attention_paramsIT_XT5_EE --------------------------
	.section	.nv.constant2._ZN4mmha33masked_multihead_attention_kernelItLi256ELi256ELi2ELi32ELi128ELb0ELb0EEEv26Multihead_attention_paramsIT_XT5_EE,"a",@progbits
	.sectionflags	@""
	.align	4
.nv.constant2._ZN4mmha33masked_multihead_attention_kernelItLi256ELi256ELi2ELi32ELi128ELb0ELb0EEEv26Multihead_attention_paramsIT_XT5_EE:
        /*0000*/ 	.byte	0x04, 0x00, 0x00, 0x00, 0x00, 0x00, 0x00, 0x00


//--------------------- .nv.constant0._ZN4mmha33masked_multihead_attention_kernelItLi256ELi256ELi2ELi32ELi128ELb0ELb0EEEv26Multihead_attention_paramsIT_XT5_EE --------------------------
	.section	.nv.constant0._ZN4mmha33masked_multihead_attention_kernelItLi256ELi256ELi2ELi32ELi128ELb0ELb0EEEv26Multihead_attention_paramsIT_XT5_EE,"a",@progbits
	.sectionflags	@""
	.align	4
.nv.constant0._ZN4mmha33masked_multihead_attention_kernelItLi256ELi256ELi2ELi32ELi128ELb0ELb0EEEv26Multihead_attention_paramsIT_XT5_EE:
	.zero		648


//--------------------- .nv.constant2._ZN4mmha33masked_multihead_attention_kernelItLi256ELi256ELi4ELi32ELi64ELb0ELb0EEEv26Multihead_attention_paramsIT_XT5_EE --------------------------
	.section	.nv.constant2._ZN4mmha33masked_multihead_attention_kernelItLi256ELi256ELi4ELi32ELi64ELb0ELb0EEEv26Multihead_attention_paramsIT_XT5_EE,"a",@progbits
	.sectionflags	@""
	.align	4
.nv.constant2._ZN4mmha33masked_multihead_attention_kernelItLi256ELi256ELi4ELi32ELi64ELb0ELb0EEEv26Multihead_attention_paramsIT_XT5_EE:
        /*0000*/ 	.byte	0x04, 0x00, 0x00, 0x00, 0x00, 0x00, 0x00, 0x00


//--------------------- .nv.constant0._ZN4mmha33masked_multihead_attention_kernelItLi256ELi256ELi4ELi32ELi64ELb0ELb0EEEv26Multihead_attention_paramsIT_XT5_EE --------------------------
	.section	.nv.constant0._ZN4mmha33masked_multihead_attention_kernelItLi256ELi256ELi4ELi32ELi64ELb0ELb0EEEv26Multihead_attention_paramsIT_XT5_EE,"a",@progbits
	.sectionflags	@""
	.align	4
.nv.constant0._ZN4mmha33masked_multihead_attention_kernelItLi256ELi256ELi4ELi32ELi64ELb0ELb0EEEv26Multihead_attention_paramsIT_XT5_EE:
	.zero		648


//--------------------- .nv.constant2._ZN4mmha33masked_multihead_attention_kernelIfLi256ELi256ELi1ELi64ELi256ELb0ELb1EEEv26Multihead_attention_paramsIT_XT5_EE --------------------------
	.section	.nv.constant2._ZN4mmha33masked_multihead_attention_kernelIfLi256ELi256ELi1ELi64ELi256ELb0ELb1EEEv26Multihead_attention_paramsIT_XT5_EE,"a",@progbits
	.sectionflags	@""
	.align	4
.nv.constant2._ZN4mmha33masked_multihead_attention_kernelIfLi256ELi256ELi1ELi64ELi256ELb0ELb1EEEv26Multihead_attention_paramsIT_XT5_EE:
        /*0000*/ 	.byte	0x04, 0x00, 0x00, 0x00, 0x00, 0x00, 0x00, 0x00


//--------------------- .nv.constant0._ZN4mmha33masked_multihead_attention_kernelIfLi256ELi256ELi1ELi64ELi256ELb0ELb1EEEv26Multihead_attention_paramsIT_XT5_EE --------------------------
	.section	.nv.constant0._ZN4mmha33masked_multihead_attention_kernelIfLi256ELi256ELi1ELi64ELi256ELb0ELb1EEEv26Multihead_attention_paramsIT_XT5_EE,"a",@progbits
	.sectionflags	@""
	.align	4
.nv.constant0._ZN4mmha33masked_multihead_attention_kernelIfLi256ELi256ELi1ELi64ELi256ELb0ELb1EEEv26Multihead_attention_paramsIT_XT5_EE:
	.zero		648


//--------------------- .nv.constant2._ZN4mmha33masked_multihead_attention_kernelIfLi256ELi256ELi2ELi64ELi128ELb0ELb1EEEv26Multihead_attention_paramsIT_XT5_EE --------------------------
	.section	.nv.constant2._ZN4mmha33masked_multihead_attention_kernelIfLi256ELi256ELi2ELi64ELi128ELb0ELb1EEEv26Multihead_attention_paramsIT_XT5_EE,"a",@progbits
	.sectionflags	@""
	.align	4
.nv.constant2._ZN4mmha33masked_multihead_attention_kernelIfLi256ELi256ELi2ELi64ELi128ELb0ELb1EEEv26Multihead_attention_paramsIT_XT5_EE:
        /*0000*/ 	.byte	0x04, 0x00, 0x00, 0x00, 0x00, 0x00, 0x00, 0x00


//--------------------- .nv.constant0._ZN4mmha33masked_multihead_attention_kernelIfLi256ELi256ELi2ELi64ELi128ELb0ELb1EEEv26Multihead_attention_paramsIT_XT5_EE --------------------------
	.section	.nv.constant0._ZN4mmha33masked_multihead_attention_kernelIfLi256ELi256ELi2ELi64ELi128ELb0ELb1EEEv26Multihead_attention_paramsIT_XT5_EE,"a",@progbits
	.sectionflags	@""
	.align	4
.nv.constant0._ZN4mmha33masked_multihead_attention_kernelIfLi256ELi256ELi2ELi64ELi128ELb0ELb1EEEv26Multihead_attention_paramsIT_XT5_EE:
	.zero		648


//--------------------- .nv.constant2._ZN4mmha33masked_multihead_attention_kernelIfLi256ELi256ELi4ELi64ELi64ELb0ELb1EEEv26Multihead_attention_paramsIT_XT5_EE --------------------------
	.section	.nv.constant2._ZN4mmha33masked_multihead_attention_kernelIfLi256ELi256ELi4ELi64ELi64ELb0ELb1EEEv26Multihead_attention_paramsIT_XT5_EE,"a",@progbits
	.sectionflags	@""
	.align	4
.nv.constant2._ZN4mmha33masked_multihead_attention_kernelIfLi256ELi256ELi4ELi64ELi64ELb0ELb1EEEv26Multihead_attention_paramsIT_XT5_EE:
        /*0000*/ 	.byte	0x04, 0x00, 0x00, 0x00, 0x00, 0x00, 0x00, 0x00


//--------------------- .nv.constant0._ZN4mmha33masked_multihead_attention_kernelIfLi256ELi256ELi4ELi64ELi64ELb0ELb1EEEv26Multihead_attention_paramsIT_XT5_EE --------------------------
	.section	.nv.constant0._ZN4mmha33masked_multihead_attention_kernelIfLi256ELi256ELi4ELi64ELi64ELb0ELb1EEEv26Multihead_attention_paramsIT_XT5_EE,"a",@progbits
	.sectionflags	@""
	.align	4
.nv.constant0._ZN4mmha33masked_multihead_attention_kernelIfLi256ELi256ELi4ELi64ELi64ELb0ELb1EEEv26Multihead_attention_paramsIT_XT5_EE:
	.zero		648


//--------------------- .nv.constant0._ZN4mmha33masked_multihead_attention_kernelIfLi256ELi256ELi1ELi64ELi256ELb0ELb0EEEv26Multihead_attention_paramsIT_XT5_EE --------------------------
	.section	.nv.constant0._ZN4mmha33masked_multihead_attention_kernelIfLi256ELi256ELi1ELi64ELi256ELb0ELb0EEEv26Multihead_attention_paramsIT_XT5_EE,"a",@progbits
	.sectionflags	@""
	.align	4
.nv.constant0._ZN4mmha33masked_multihead_attention_kernelIfLi256ELi256ELi1ELi64ELi256ELb0ELb0EEEv26Multihead_attention_paramsIT_XT5_EE:
	.zero		648


//--------------------- .nv.constant0._ZN4mmha33masked_multihead_attention_kernelIfLi256ELi256ELi2ELi64ELi128ELb0ELb0EEEv26Multihead_attention_paramsIT_XT5_EE --------------------------
	.section	.nv.constant0._ZN4mmha33masked_multihead_attention_kernelIfLi256ELi256ELi2ELi64ELi128ELb0ELb0EEEv26Multihead_attention_paramsIT_XT5_EE,"a",@progbits
	.sectionflags	@""
	.align	4
.nv.constant0._ZN4mmha33masked_multihead_attention_kernelIfLi256ELi256ELi2ELi64ELi128ELb0ELb0EEEv26Multihead_attention_paramsIT_XT5_EE:
	.zero		648


//--------------------- .nv.constant0._ZN4mmha33masked_multihead_attention_kernelIfLi256ELi256ELi4ELi64ELi64ELb0ELb0EEEv26Multihead_attention_paramsIT_XT5_EE --------------------------
	.section	.nv.constant0._ZN4mmha33masked_multihead_attention_kernelIfLi256ELi256ELi4ELi64ELi64ELb0ELb0EEEv26Multihead_attention_paramsIT_XT5_EE,"a",@progbits
	.sectionflags	@""
	.align	4
.nv.constant0._ZN4mmha33masked_multihead_attention_kernelIfLi256ELi256ELi4ELi64ELi64ELb0ELb0EEEv26Multihead_attention_paramsIT_XT5_EE:
	.zero		648


//--------------------- .text._ZN4mmha33masked_multihead_attention_kernelItLi256ELi256ELi1ELi32ELi256ELb1ELb1EEEv26Multihead_attention_paramsIT_XT5_EE --------------------------
	.section	.text._ZN4mmha33masked_multihead_attention_kernelItLi256ELi256ELi1ELi32ELi256ELb1ELb1EEEv26Multihead_attention_paramsIT_XT5_EE,"ax",@progbits
	.sectioninfo	@"SHI_REGISTERS=255"
	.align	128
        .global         _ZN4mmha33masked_multihead_attention_kernelItLi256ELi256ELi1ELi32ELi256ELb1ELb1EEEv26Multihead_attention_paramsIT_XT5_EE
        .type           _ZN4mmha33masked_multihead_attention_kernelItLi256ELi256ELi1ELi32ELi256ELb1ELb1EEEv26Multihead_attention_paramsIT_XT5_EE,@function
        .size           _ZN4mmha33masked_multihead_attention_kernelItLi256ELi256ELi1ELi32ELi256ELb1ELb1EEEv26Multihead_attention_paramsIT_XT5_EE,(.L_x_3171 - _ZN4mmha33masked_multihead_attention_kernelItLi256ELi256ELi1ELi32ELi256ELb1ELb1EEEv26Multihead_attention_paramsIT_XT5_EE)
        .other          _ZN4mmha33masked_multihead_attention_kernelItLi256ELi256ELi1ELi32ELi256ELb1ELb1EEEv26Multihead_attention_paramsIT_XT5_EE,@"STO_CUDA_ENTRY STV_DEFAULT"
_ZN4mmha33masked_multihead_attention_kernelItLi256ELi256ELi1ELi32ELi256ELb1ELb1EEEv26Multihead_attention_paramsIT_XT5_EE:
.text._ZN4mmha33masked_multihead_attention_kernelItLi256ELi256ELi1ELi32ELi256ELb1ELb1EEEv26Multihead_attention_paramsIT_XT5_EE:
[----:B------:R-:W-:Y:S02]  /*0000*/  IMAD.MOV.U32 R1, RZ, RZ, c[0x0][0x28] ;  /* 0x00000a00ff017624 */ /* 0x000fe400078e00ff */
[----:B------:R-:W0:Y:S01]  /*0010*/  S2R R21, SR_CTAID.Y ;  /* 0x0000000000157919 */ /* 0x000e220000002600 */
[----:B------:R-:W-:Y:S01]  /*0020*/  ISETP.NE.U32.AND P0, PT, RZ, c[0x0][0x270], PT ;  /* 0x00009c00ff007a0c */ /* 0x000fe20003f05070 */
[----:B------:R-:W-:Y:S01]  /*0030*/  ULDC.64 UR36, c[0x0][0x118] ;  /* 0x0000460000247ab9 */ /* 0x000fe20000000a00 */
[----:B------:R-:W-:Y:S02]  /*0040*/  IADD3 R1, R1, -0x2d0, RZ ;  /* 0xfffffd3001017810 */ /* 0x000fe40007ffe0ff */
[----:B------:R-:W-:-:S13]  /*0050*/  ISETP.NE.AND.EX P0, PT, RZ, c[0x0][0x274], PT, P0 ;  /* 0x00009d00ff007a0c */ /* 0x000fda0003f05300 */
[----:B------:R-:W-:Y:S05]  /*0060*/  @!P0 BRA `(.L_x_0) ;  /* 0x0000005000008947 */ /* 0x000fea0003800000 */
[----:B0-----:R-:W-:-:S04]  /*0070*/  IADD3 R2, P0, R21, c[0x0][0x270], RZ ;  /* 0x00009c0015027a10 */ /* 0x001fc80007f1e0ff */
[----:B------:R-:W-:-:S05]  /*0080*/  LEA.HI.X.SX32 R3, R21, c[0x0][0x274], 0x1, P0 ;  /* 0x00009d0015037a11 */ /* 0x000fca00000f0eff */
[----:B------:R-:W2:Y:S02]  /*0090*/  LDG.E.U8 R2, [R2.64] ;  /* 0x0000002402027981 */ /* 0x000ea4000c1e1100 */
[----:B--2---:R-:W-:-:S13]  /*00a0*/  ISETP.NE.AND P0, PT, R2, 0x1, PT ;  /* 0x000000010200780c */ /* 0x004fda0003f05270 */
[----:B------:R-:W-:Y:S05]  /*00b0*/  @!P0 EXIT ;  /* 0x000000000000894d */ /* 0x000fea0003800000 */
.L_x_0:
[----:B------:R-:W-:Y:S01]  /*00c0*/  IABS R5, c[0x0][0x1d0] ;  /* 0x0000740000057a13 */ /* 0x000fe20000000000 */
[----:B------:R-:W-:Y:S01]  /*00d0*/  IMAD.MOV.U32 R6, RZ, RZ, 0x4 ;  /* 0x00000004ff067424 */ /* 0x000fe200078e00ff */
[----:B------:R-:W-:Y:S02]  /*00e0*/  ISETP.NE.U32.AND P0, PT, RZ, c[0x0][0x240], PT ;  /* 0x00009000ff007a0c */ /* 0x000fe40003f05070 */
[----:B------:R-:W1:Y:S02]  /*00f0*/  I2F.RP R0, R5 ;  /* 0x0000000500007306 */ /* 0x000e640000209400 */
[----:B------:R-:W-:-:S04]  /*0100*/  ISETP.NE.AND.EX P0, PT, RZ, c[0x0][0x244], PT, P0 ;  /* 0x00009100ff007a0c */ /* 0x000fc80003f05300 */
[----:B------:R-:W-:Y:S02]  /*0110*/  ISETP.EQ.AND P4, PT, RZ, c[0x0][0x1ec], P0 ;  /* 0x00007b00ff007a0c */ /* 0x000fe40000782270 */
[----:B-1----:R-:W1:Y:S02]  /*0120*/  MUFU.RCP R0, R0 ;  /* 0x0000000000007308 */ /* 0x002e640000001000 */
[----:B-1----:R-:W-:-:S06]  /*0130*/  IADD3 R2, R0, 0xffffffe, RZ ;  /* 0x0ffffffe00027810 */ /* 0x002fcc0007ffe0ff */
[----:B------:R1:W2:Y:S02]  /*0140*/  F2I.FTZ.U32.TRUNC.NTZ R3, R2 ;  /* 0x0000000200037305 */ /* 0x0002a4000021f000 */
[----:B-1----:R-:W-:Y:S02]  /*0150*/  IMAD.MOV.U32 R2, RZ, RZ, RZ ;  /* 0x000000ffff027224 */ /* 0x002fe400078e00ff */
[----:B--2---:R-:W-:-:S04]  /*0160*/  IMAD.MOV R4, RZ, RZ, -R3 ;  /* 0x000000ffff047224 */ /* 0x004fc800078e0a03 */
[----:B------:R-:W-:Y:S01]  /*0170*/  IMAD R7, R4, R5, RZ ;  /* 0x0000000504077224 */ /* 0x000fe200078e02ff */
[----:B0-----:R-:W-:-:S03]  /*0180*/  IABS R4, R21 ;  /* 0x0000001500047213 */ /* 0x001fc60000000000 */
[----:B------:R-:W-:-:S04]  /*0190*/  IMAD.HI.U32 R3, R3, R7, R2 ;  /* 0x0000000703037227 */ /* 0x000fc800078e0002 */
[----:B------:R-:W-:Y:S01]  /*01a0*/  IMAD.MOV.U32 R9, RZ, RZ, RZ ;  /* 0x000000ffff097224 */ /* 0x000fe200078e00ff */
[----:B------:R-:W0:Y:S01]  /*01b0*/  S2R R38, SR_TID.X ;  /* 0x0000000000267919 */ /* 0x000e220000002100 */
[----:B------:R-:W-:-:S03]  /*01c0*/  IMAD.HI.U32 R3, R3, R4, RZ ;  /* 0x0000000403037227 */ /* 0x000fc600078e00ff */
[----:B------:R-:W1:Y:S01]  /*01d0*/  S2R R10, SR_CTAID.X ;  /* 0x00000000000a7919 */ /* 0x000e620000002500 */
[----:B------:R-:W-:Y:S01]  /*01e0*/  IMAD.MOV R0, RZ, RZ, -R3 ;  /* 0x000000ffff007224 */ /* 0x000fe200078e0a03 */
[----:B------:R-:W-:Y:S01]  /*01f0*/  SHF.R.S32.HI R8, RZ, 0x1f, R21 ;  /* 0x0000001fff087819 */ /* 0x000fe20000011415 */
[----:B------:R-:W-:Y:S01]  /*0200*/  IMAD.MOV.U32 R42, RZ, RZ, RZ ;  /* 0x000000ffff2a7224 */ /* 0x000fe200078e00ff */
[----:B------:R-:W-:Y:S01]  /*0210*/  IABS R20, c[0x0][0x1d4] ;  /* 0x0000750000147a13 */ /* 0x000fe20000000000 */
[C---:B------:R-:W-:Y:S01]  /*0220*/  IMAD R0, R5.reuse, R0, R4 ;  /* 0x0000000005007224 */ /* 0x040fe200078e0204 */
[----:B------:R-:W-:Y:S01]  /*0230*/  ISETP.EQ.U32.AND P0, PT, RZ, c[0x0][0x170], PT ;  /* 0x00005c00ff007a0c */ /* 0x000fe20003f02070 */
[----:B------:R-:W-:Y:S01]  /*0240*/  CS2R R32, SRZ ;  /* 0x0000000000207805 */ /* 0x000fe2000001ff00 */
[----:B------:R-:W-:Y:S01]  /*0250*/  CS2R R34, SRZ ;  /* 0x0000000000227805 */ /* 0x000fe2000001ff00 */
[----:B------:R-:W-:Y:S01]  /*0260*/  CS2R R24, SRZ ;  /* 0x0000000000187805 */ /* 0x000fe2000001ff00 */
[----:B------:R-:W-:Y:S01]  /*0270*/  ISETP.GT.U32.AND P2, PT, R5, R0, PT ;  /* 0x000000000500720c */ /* 0x000fe20003f44070 */
[----:B------:R-:W-:Y:S01]  /*0280*/  CS2R R26, SRZ ;  /* 0x00000000001a7805 */ /* 0x000fe2000001ff00 */
[----:B------:R-:W-:Y:S01]  /*0290*/  BSSY B0, `(.L_x_1) ;  /* 0x0000071000007945 */ /* 0x000fe20003800000 */
[----:B------:R-:W-:-:S10]  /*02a0*/  P2R R2, PR, RZ, 0x10 ;  /* 0x00000010ff027803 */ /* 0x000fd40000000000 */
[----:B------:R-:W-:Y:S01]  /*02b0*/  @!P2 IMAD.IADD R0, R0, 0x1, -R5 ;  /* 0x000000010000a824 */ /* 0x000fe200078e0a05 */
[----:B------:R-:W-:Y:S02]  /*02c0*/  @!P2 IADD3 R3, R3, 0x1, RZ ;  /* 0x000000010303a810 */ /* 0x000fe40007ffe0ff */
[----:B------:R-:W-:Y:S02]  /*02d0*/  ISETP.NE.AND P2, PT, RZ, c[0x0][0x1d0], PT ;  /* 0x00007400ff007a0c */ /* 0x000fe40003f45270 */
[----:B------:R-:W-:Y:S01]  /*02e0*/  ISETP.GE.U32.AND P1, PT, R0, R5, PT ;  /* 0x000000050000720c */ /* 0x000fe20003f26070 */
[C---:B------:R-:W-:Y:S01]  /*02f0*/  IMAD.WIDE R4, R21.reuse, R6, c[0x0][0x278] ;  /* 0x00009e0015047625 */ /* 0x040fe200078e0206 */
[----:B------:R-:W-:-:S04]  /*0300*/  LOP3.LUT R0, R21, c[0x0][0x1d0], RZ, 0x3c, !PT ;  /* 0x0000740015007a12 */ /* 0x000fc800078e3cff */
[----:B------:R-:W-:Y:S01]  /*0310*/  ISETP.GE.AND P3, PT, R0, RZ, PT ;  /* 0x000000ff0000720c */ /* 0x000fe20003f66270 */
[----:B------:R2:W3:Y:S06]  /*0320*/  LDG.E R247, [R4.64] ;  /* 0x0000002404f77981 */ /* 0x0004ec000c1e1900 */
[----:B------:R-:W-:-:S05]  /*0330*/  @P1 IADD3 R3, R3, 0x1, RZ ;  /* 0x0000000103031810 */ /* 0x000fca0007ffe0ff */
[----:B------:R-:W-:-:S04]  /*0340*/  IMAD.MOV.U32 R23, RZ, RZ, R3 ;  /* 0x000000ffff177224 */ /* 0x000fc800078e0003 */
[----:B------:R-:W-:Y:S01]  /*0350*/  @!P3 IMAD.MOV R23, RZ, RZ, -R23 ;  /* 0x000000ffff17b224 */ /* 0x000fe200078e0a17 */
[----:B------:R-:W-:-:S05]  /*0360*/  @!P2 LOP3.LUT R23, RZ, c[0x0][0x1d0], RZ, 0x33, !PT ;  /* 0x00007400ff17aa12 */ /* 0x000fca00078e33ff */
[----:B------:R-:W-:-:S05]  /*0370*/  @P4 IMAD.WIDE R6, R23, R6, c[0x0][0x240] ;  /* 0x0000900017064625 */ /* 0x000fca00078e0206 */
[----:B------:R4:W3:Y:S01]  /*0380*/  @P4 LDG.E R9, [R6.64] ;  /* 0x0000002406094981 */ /* 0x0008e2000c1e1900 */
[----:B------:R-:W-:-:S04]  /*0390*/  ISETP.NE.U32.AND P1, PT, RZ, c[0x0][0x1f8], PT ;  /* 0x00007e00ff007a0c */ /* 0x000fc80003f25070 */
[----:B------:R-:W-:Y:S02]  /*03a0*/  ISETP.NE.AND.EX P1, PT, RZ, c[0x0][0x1fc], PT, P1 ;  /* 0x00007f00ff007a0c */ /* 0x000fe40003f25310 */
[----:B0-----:R-:W-:-:S11]  /*03b0*/  ISETP.LT.AND P2, PT, R38, 0x20, P4 ;  /* 0x000000202600780c */ /* 0x001fd60002741270 */
[----:B------:R-:W-:-:S04]  /*03c0*/  @P1 LEA R12, P3, R21, c[0x0][0x1f8], 0x2 ;  /* 0x00007e00150c1a11 */ /* 0x000fc800078610ff */
[----:B------:R-:W-:Y:S02]  /*03d0*/  @P1 LEA.HI.X R13, R21, c[0x0][0x1fc], R8, 0x2, P3 ;  /* 0x00007f00150d1a11 */ /* 0x000fe400018f1408 */
[----:B------:R-:W-:-:S03]  /*03e0*/  ISETP.GT.AND P5, PT, R38, 0x1f, PT ;  /* 0x0000001f2600780c */ /* 0x000fc60003fa4270 */
[----:B------:R0:W3:Y:S01]  /*03f0*/  @P1 LDG.E R42, [R12.64] ;  /* 0x000000240c2a1981 */ /* 0x0000e2000c1e1900 */
[----:B-1----:R-:W-:Y:S02]  /*0400*/  IMAD R245, R21, c[0x0][0x1d8], R10 ;  /* 0x0000760015f57a24 */ /* 0x002fe400078e020a */
[----:B------:R-:W-:Y:S02]  /*0410*/  IMAD.SHL.U32 R17, R38, 0x8, RZ ;  /* 0x0000000826117824 */ /* 0x000fe400078e00ff */
[----:B------:R-:W-:Y:S02]  /*0420*/  IMAD.SHL.U32 R245, R245, 0x100, RZ ;  /* 0x00000100f5f57824 */ /* 0x000fe400078e00ff */
[----:B--2---:R-:W-:Y:S02]  /*0430*/  @P2 IMAD.MOV.U32 R5, RZ, RZ, 0x2 ;  /* 0x00000002ff052424 */ /* 0x004fe400078e00ff */
[----:B------:R-:W-:Y:S02]  /*0440*/  IMAD.IADD R18, R245, 0x1, R17 ;  /* 0x00000001f5127824 */ /* 0x000fe400078e0211 */
[----:B----4-:R-:W-:Y:S01]  /*0450*/  @!P5 IMAD.MOV.U32 R6, RZ, RZ, 0x2 ;  /* 0x00000002ff06d424 */ /* 0x010fe200078e00ff */
[----:B------:R-:W-:-:S02]  /*0460*/  ISETP.EQ.OR.EX P0, PT, RZ, c[0x0][0x174], P5, P0 ;  /* 0x00005d00ff007a0c */ /* 0x000fc40002f02700 */
[----:B---3--:R-:W-:-:S05]  /*0470*/  IADD3 R19, R247, -0x1, RZ ;  /* 0xfffffffff7137810 */ /* 0x008fca0007ffe0ff */
[----:B------:R-:W-:Y:S01]  /*0480*/  @!P5 IMAD.SHL.U32 R3, R19, 0x8, RZ ;  /* 0x000000081303d824 */ /* 0x000fe200078e00ff */
[----:B------:R-:W-:Y:S03]  /*0490*/  STL [R1+0x268], R19 ;  /* 0x0002681301007387 */ /* 0x000fe60000100800 */
[----:B------:R-:W-:Y:S02]  /*04a0*/  @!P5 IMAD R3, R18, c[0x0][0x1d4], R3 ;  /* 0x000075001203da24 */ /* 0x000fe400078e0203 */
[----:B------:R-:W-:-:S04]  /*04b0*/  @P2 IMAD R4, R9, c[0x0][0x1d8], R10 ;  /* 0x0000760009042a24 */ /* 0x000fc800078e020a */
[----:B------:R-:W-:-:S04]  /*04c0*/  @P2 IMAD R4, R4, 0x100, R17 ;  /* 0x0000010004042824 */ /* 0x000fc800078e0211 */
[----:B------:R-:W-:Y:S01]  /*04d0*/  @P2 IMAD.WIDE R4, R4, R5, c[0x0][0x230] ;  /* 0x00008c0004042625 */ /* 0x000fe200078e0205 */
[----:B------:R1:W-:Y:S03]  /*04e0*/  STL [R1+0x260], R9 ;  /* 0x0002600901007387 */ /* 0x0003e60000100800 */
[----:B-1----:R-:W-:Y:S02]  /*04f0*/  @!P5 IMAD.WIDE R8, R3, R6, c[0x0][0x198] ;  /* 0x000066000308d625 */ /* 0x002fe400078e0206 */
[----:B------:R-:W5:Y:S01]  /*0500*/  @P2 LDG.E.128 R4, [R4.64] ;  /* 0x0000002404042981 */ /* 0x000f62000c1e1d00 */
[----:B------:R-:W1:Y:S01]  /*0510*/  I2F.RP R3, R20 ;  /* 0x0000001400037306 */ /* 0x000e620000209400 */
[----:B------:R-:W-:Y:S02]  /*0520*/  IMAD.SHL.U32 R0, R10, 0x100, RZ ;  /* 0x000001000a007824 */ /* 0x000fe400078e00ff */
[----:B------:R-:W-:Y:S01]  /*0530*/  @!P0 IMAD.MOV.U32 R11, RZ, RZ, 0x2 ;  /* 0x00000002ff0b8424 */ /* 0x000fe200078e00ff */
[----:B------:R2:W5:Y:S04]  /*0540*/  @!P5 LDG.E.128 R24, [R8.64] ;  /* 0x000000240818d981 */ /* 0x000568000c1e1d00 */
[----:B-1----:R-:W1:Y:S01]  /*0550*/  MUFU.RCP R3, R3 ;  /* 0x0000000300037308 */ /* 0x002e620000001000 */
[----:B------:R-:W-:Y:S01]  /*0560*/  IMAD.IADD R16, R0, 0x1, R17 ;  /* 0x0000000100107824 */ /* 0x000fe200078e0211 */
[----:B-1----:R-:W-:-:S06]  /*0570*/  IADD3 R14, R3, 0xffffffe, RZ ;  /* 0x0ffffffe030e7810 */ /* 0x002fcc0007ffe0ff */
[----:B------:R1:W0:Y:S01]  /*0580*/  F2I.FTZ.U32.TRUNC.NTZ R15, R14 ;  /* 0x0000000e000f7305 */ /* 0x000222000021f000 */
[----:B------:R-:W-:-:S05]  /*0590*/  @!P0 IMAD.WIDE R10, R16, R11, c[0x0][0x170] ;  /* 0x00005c00100a8625 */ /* 0x000fca00078e020b */
[----:B------:R3:W5:Y:S01]  /*05a0*/  @!P0 LDG.E.128 R32, [R10.64] ;  /* 0x000000240a208981 */ /* 0x000762000c1e1d00 */
[----:B-1----:R-:W-:Y:S02]  /*05b0*/  IMAD.MOV.U32 R14, RZ, RZ, RZ ;  /* 0x000000ffff0e7224 */ /* 0x002fe400078e00ff */
[----:B0-----:R-:W-:-:S04]  /*05c0*/  IMAD.MOV R13, RZ, RZ, -R15 ;  /* 0x000000ffff0d7224 */ /* 0x001fc800078e0a0f */
[----:B---3--:R-:W-:Y:S01]  /*05d0*/  IMAD R11, R13, R20, RZ ;  /* 0x000000140d0b7224 */ /* 0x008fe200078e02ff */
[----:B--2---:R-:W-:-:S03]  /*05e0*/  IABS R8, R19 ;  /* 0x0000001300087213 */ /* 0x004fc60000000000 */
[----:B------:R-:W-:-:S06]  /*05f0*/  IMAD.HI.U32 R15, R15, R11, R14 ;  /* 0x0000000b0f0f7227 */ /* 0x000fcc00078e000e */
[----:B------:R-:W-:-:S04]  /*0600*/  IMAD.HI.U32 R15, R15, R8, RZ ;  /* 0x000000080f0f7227 */ /* 0x000fc800078e00ff */
[----:B------:R-:W-:-:S04]  /*0610*/  IMAD.MOV R15, RZ, RZ, -R15 ;  /* 0x000000ffff0f7224 */ /* 0x000fc800078e0a0f */
[----:B------:R-:W-:-:S05]  /*0620*/  IMAD R3, R20, R15, R8 ;  /* 0x0000000f14037224 */ /* 0x000fca00078e0208 */
[----:B------:R-:W-:Y:S01]  /*0630*/  ISETP.GT.U32.AND P0, PT, R20, R3, PT ;  /* 0x000000031400720c */ /* 0x000fe20003f04070 */
[----:B------:R0:W-:-:S12]  /*0640*/  STL [R1+0x26c], R42 ;  /* 0x00026c2a01007387 */ /* 0x0001d80000100800 */
[----:B------:R-:W-:-:S05]  /*0650*/  @!P0 IMAD.IADD R3, R3, 0x1, -R20 ;  /* 0x0000000103038824 */ /* 0x000fca00078e0a14 */
[----:B------:R-:W-:Y:S01]  /*0660*/  ISETP.GT.U32.AND P1, PT, R20, R3, PT ;  /* 0x000000031400720c */ /* 0x000fe20003f24070 */
[----:B------:R-:W-:Y:S01]  /*0670*/  IMAD R0, R21, c[0x0][0x1c8], R0 ;  /* 0x0000720015007a24 */ /* 0x000fe200078e0200 */
[----:B------:R-:W-:Y:S01]  /*0680*/  ISETP.NE.AND P0, PT, RZ, c[0x0][0x1c8], PT ;  /* 0x00007200ff007a0c */ /* 0x000fe20003f05270 */
[----:B------:R-:W-:Y:S01]  /*0690*/  CS2R R10, SRZ ;  /* 0x00000000000a7805 */ /* 0x000fe2000001ff00 */
[----:B------:R-:W-:Y:S01]  /*06a0*/  ISETP.NE.AND P4, PT, RZ, c[0x0][0x1ec], PT ;  /* 0x00007b00ff007a0c */ /* 0x000fe20003f85270 */
[----:B------:R-:W-:Y:S01]  /*06b0*/  CS2R R8, SRZ ;  /* 0x0000000000087805 */ /* 0x000fe2000001ff00 */
[----:B------:R-:W-:Y:S02]  /*06c0*/  SEL R0, R245, R0, !P0 ;  /* 0x00000000f5007207 */ /* 0x000fe40004000000 */
[----:B------:R-:W-:-:S05]  /*06d0*/  ISETP.GE.AND P3, PT, R19, RZ, PT ;  /* 0x000000ff1300720c */ /* 0x000fca0003f66270 */
[----:B------:R-:W-:Y:S01]  /*06e0*/  @!P1 IMAD.IADD R3, R3, 0x1, -R20 ;  /* 0x0000000103039824 */ /* 0x000fe200078e0a14 */
[----:B------:R-:W-:Y:S01]  /*06f0*/  ISETP.NE.AND P1, PT, RZ, c[0x0][0x1d4], PT ;  /* 0x00007500ff007a0c */ /* 0x000fe20003f25270 */
[----:B------:R-:W-:Y:S07]  /*0700*/  @P5 BRA `(.L_x_2) ;  /* 0x0000029000005947 */ /* 0x000fee0003800000 */
[----:B0-----:R-:W-:Y:S02]  /*0710*/  IMAD.MOV.U32 R9, RZ, RZ, 0x2 ;  /* 0x00000002ff097424 */ /* 0x001fe400078e00ff */
[----:B------:R-:W-:-:S03]  /*0720*/  IMAD.IADD R0, R0, 0x1, R17 ;  /* 0x0000000100007824 */ /* 0x000fc600078e0211 */
[----:B------:R-:W-:-:S13]  /*0730*/  ISETP.NE.AND P0, PT, R9, c[0x0][0x258], PT ;  /* 0x0000960009007a0c */ /* 0x000fda0003f05270 */
[----:B------:R-:W-:-:S06]  /*0740*/  @P0 IMAD.WIDE R8, R0, R9, c[0x0][0x168] ;  /* 0x00005a0000080625 */ /* 0x000fcc00078e0209 */
[----:B------:R-:W5:Y:S01]  /*0750*/  @P0 LDG.E.128 R8, [R8.64] ;  /* 0x0000002408080981 */ /* 0x000f62000c1e1d00 */
[----:B------:R-:W-:Y:S05]  /*0760*/  @P0 BRA `(.L_x_2) ;  /* 0x0000023000000947 */ /* 0x000fea0003800000 */
[----:B-----5:R-:W-:-:S04]  /*0770*/  IADD3 R10, P0, R0, c[0x0][0x168], RZ ;  /* 0x00005a00000a7a10 */ /* 0x020fc80007f1e0ff */
[----:B------:R-:W-:-:S05]  /*0780*/  LEA.HI.X.SX32 R11, R0, c[0x0][0x16c], 0x1, P0 ;  /* 0x00005b00000b7a11 */ /* 0x000fca00000f0eff */
[----:B------:R-:W2:Y:S01]  /*0790*/  LDG.E.64 R28, [R10.64] ;  /* 0x000000240a1c7981 */ /* 0x000ea2000c1e1b00 */
[----:B------:R-:W-:Y:S02]  /*07a0*/  IMAD.MOV.U32 R8, RZ, RZ, c[0x0][0x248] ;  /* 0x00009200ff087624 */ /* 0x000fe400078e00ff */
[----:B------:R-:W-:-:S05]  /*07b0*/  IMAD.MOV.U32 R9, RZ, RZ, c[0x0][0x24c] ;  /* 0x00009300ff097624 */ /* 0x000fca00078e00ff */
[----:B------:R0:W3:Y:S01]  /*07c0*/  LDG.E R19, [R8.64] ;  /* 0x0000002408137981 */ /* 0x0000e2000c1e1900 */
[C-C-:B--2---:R-:W-:Y:S01]  /*07d0*/  SHF.R.U64 R20, R28.reuse, 0x10, R29.reuse ;  /* 0x000000101c147819 */ /* 0x144fe2000000121d */
[----:B------:R-:W3:Y:S01]  /*07e0*/  I2F.S8 R13, R29 ;  /* 0x0000001d000d7306 */ /* 0x000ee20000001400 */
[----:B------:R-:W-:Y:S02]  /*07f0*/  PRMT R0, R28, 0x9910, RZ ;  /* 0x000099101c007816 */ /* 0x000fe400000000ff */
[----:B0-----:R-:W-:Y:S02]  /*0800*/  PRMT R8, R29, 0x9910, RZ ;  /* 0x000099101d087816 */ /* 0x001fe400000000ff */
[----:B------:R-:W-:Y:S02]  /*0810*/  PRMT R9, R20, 0x9910, RZ ;  /* 0x0000991014097816 */ /* 0x000fe400000000ff */
[--C-:B------:R-:W-:Y:S01]  /*0820*/  SHF.R.U32.HI R14, RZ, 0x10, R29.reuse ;  /* 0x00000010ff0e7819 */ /* 0x100fe2000001161d */
[----:B------:R-:W0:Y:S01]  /*0830*/  I2F.S8 R10, R20 ;  /* 0x00000014000a7306 */ /* 0x000e220000001400 */
[----:B------:R-:W-:-:S02]  /*0840*/  SHF.R.S32.HI R15, RZ, 0x18, R29 ;  /* 0x00000018ff0f7819 */ /* 0x000fc4000001141d */
[----:B------:R-:W-:Y:S02]  /*0850*/  SHF.R.S32.HI R0, RZ, 0x8, R0 ;  /* 0x00000008ff007819 */ /* 0x000fe40000011400 */
[----:B------:R-:W-:Y:S02]  /*0860*/  SHF.R.S32.HI R8, RZ, 0x8, R8 ;  /* 0x00000008ff087819 */ /* 0x000fe40000011408 */
[----:B------:R-:W-:Y:S01]  /*0870*/  SHF.R.S32.HI R9, RZ, 0x8, R9 ;  /* 0x00000008ff097819 */ /* 0x000fe20000011409 */
[----:B------:R-:W1:Y:S01]  /*0880*/  I2F.S8 R14, R14 ;  /* 0x0000000e000e7306 */ /* 0x000e620000001400 */
[----:B---3--:R-:W-:-:S07]  /*0890*/  FMUL.FTZ R21, R13, R19 ;  /* 0x000000130d157220 */ /* 0x008fce0000410000 */
[----:B------:R-:W2:Y:S01]  /*08a0*/  I2F.S8 R12, R28 ;  /* 0x0000001c000c7306 */ /* 0x000ea20000001400 */
[----:B0-----:R-:W-:-:S07]  /*08b0*/  FMUL.FTZ R20, R10, R19 ;  /* 0x000000130a147220 */ /* 0x001fce0000410000 */
[----:B------:R-:W0:Y:S01]  /*08c0*/  I2F.S16 R15, R15 ;  /* 0x0000000f000f7306 */ /* 0x000e220000101400 */
[----:B-1----:R-:W-:-:S07]  /*08d0*/  FMUL.FTZ R11, R14, R19 ;  /* 0x000000130e0b7220 */ /* 0x002fce0000410000 */
[----:B------:R-:W1:Y:S01]  /*08e0*/  I2F.S16 R0, R0 ;  /* 0x0000000000007306 */ /* 0x000e620000101400 */
[----:B--2---:R-:W-:-:S07]  /*08f0*/  FMUL.FTZ R12, R12, R19 ;  /* 0x000000130c0c7220 */ /* 0x004fce0000410000 */
[----:B------:R-:W2:Y:S01]  /*0900*/  I2F.S16 R8, R8 ;  /* 0x0000000800087306 */ /* 0x000ea20000101400 */
[----:B0-----:R-:W-:-:S05]  /*0910*/  FMUL.FTZ R14, R15, R19 ;  /* 0x000000130f0e7220 */ /* 0x001fca0000410000 */
[----:B------:R-:W-:Y:S02]  /*0920*/  F2FP.PACK_AB R11, R14, R11 ;  /* 0x0000000b0e0b723e */ /* 0x000fe400000000ff */
[----:B------:R-:W0:Y:S01]  /*0930*/  I2F.S16 R9, R9 ;  /* 0x0000000900097306 */ /* 0x000e220000101400 */
[-C--:B-1----:R-:W-:Y:S02]  /*0940*/  FMUL.FTZ R13, R0, R19.reuse ;  /* 0x00000013000d7220 */ /* 0x082fe40000410000 */
[----:B--2---:R-:W-:-:S03]  /*0950*/  FMUL.FTZ R10, R8, R19 ;  /* 0x00000013080a7220 */ /* 0x004fc60000410000 */
[----:B------:R-:W-:Y:S02]  /*0960*/  F2FP.PACK_AB R8, R13, R12 ;  /* 0x0000000c0d08723e */ /* 0x000fe400000000ff */
[----:B------:R-:W-:Y:S01]  /*0970*/  F2FP.PACK_AB R10, R10, R21 ;  /* 0x000000150a0a723e */ /* 0x000fe200000000ff */
[----:B0-----:R-:W-:-:S05]  /*0980*/  FMUL.FTZ R19, R9, R19 ;  /* 0x0000001309137220 */ /* 0x001fca0000410000 */
[----:B------:R-:W-:Y:S02]  /*0990*/  F2FP.PACK_AB R9, R19, R20 ;  /* 0x000000141309723e */ /* 0x000fe400000000ff */
.L_x_2:
[----:B0-----:R-:W-:Y:S05]  /*09a0*/  BSYNC B0 ;  /* 0x0000000000007941 */ /* 0x001fea0003800000 */
.L_x_1:
[----:B------:R-:W-:Y:S01]  /*09b0*/  CS2R R30, SRZ ;  /* 0x00000000001e7805 */ /* 0x000fe2000001ff00 */
[----:B------:R-:W-:Y:S01]  /*09c0*/  CS2R R28, SRZ ;  /* 0x00000000001c7805 */ /* 0x000fe2000001ff00 */
[----:B------:R-:W-:Y:S05]  /*09d0*/  @P4 BRA `(.L_x_3) ;  /* 0x000000a000004947 */ /* 0x000fea0003800000 */
[----:B------:R-:W-:Y:S01]  /*09e0*/  ISETP.EQ.U32.AND P0, PT, RZ, c[0x0][0x180], PT ;  /* 0x00006000ff007a0c */ /* 0x000fe20003f02070 */
[----:B------:R-:W-:Y:S01]  /*09f0*/  BSSY B0, `(.L_x_3) ;  /* 0x0000008000007945 */ /* 0x000fe20003800000 */
[----:B------:R-:W-:Y:S01]  /*0a00*/  CS2R R28, SRZ ;  /* 0x00000000001c7805 */ /* 0x000fe2000001ff00 */
[----:B------:R-:W-:Y:S01]  /*0a10*/  CS2R R30, SRZ ;  /* 0x00000000001e7805 */ /* 0x000fe2000001ff00 */
[----:B------:R-:W-:-:S13]  /*0a20*/  ISETP.EQ.OR.EX P0, PT, RZ, c[0x0][0x184], P5, P0 ;  /* 0x00006100ff007a0c */ /* 0x000fda0002f02700 */
[----:B------:R-:W-:Y:S05]  /*0a30*/  @P0 BRA `(.L_x_4) ;  /* 0x0000003000000947 */ /* 0x000fea0003800000 */
[----:B------:R-:W-:-:S04]  /*0a40*/  IMAD.MOV.U32 R29, RZ, RZ, 0x2 ;  /* 0x00000002ff1d7424 */ /* 0x000fc800078e00ff */
[----:B------:R-:W-:-:S06]  /*0a50*/  IMAD.WIDE R28, R16, R29, c[0x0][0x180] ;  /* 0x00006000101c7625 */ /* 0x000fcc00078e021d */
[----:B------:R-:W5:Y:S02]  /*0a60*/  LDG.E.128 R28, [R28.64] ;  /* 0x000000241c1c7981 */ /* 0x000f64000c1e1d00 */
.L_x_4:
[----:B------:R-:W-:Y:S05]  /*0a70*/  BSYNC B0 ;  /* 0x0000000000007941 */ /* 0x000fea0003800000 */
.L_x_3:
[----:B------:R-:W-:Y:S05]  /*0a80*/  @P4 BRA `(.L_x_5) ;  /* 0x0000004000004947 */ /* 0x000fea0003800000 */
[----:B-----5:R-:W-:Y:S01]  /*0a90*/  HFMA2.MMA R24, R24, 1, 1, R28 ;  /* 0x3c003c0018187835 */ /* 0x020fe2000000001c */
[----:B------:R-:W-:Y:S01]  /*0aa0*/  HADD2 R25, R25, R29 ;  /* 0x0000001d19197230 */ /* 0x000fe20000000000 */
[----:B------:R-:W-:Y:S01]  /*0ab0*/  HFMA2.MMA R26, R26, 1, 1, R30 ;  /* 0x3c003c001a1a7835 */ /* 0x000fe2000000001e */
[----:B------:R-:W-:-:S05]  /*0ac0*/  HADD2 R27, R27, R31 ;  /* 0x0000001f1b1b7230 */ /* 0x000fca0000000000 */
.L_x_5:
[----:B------:R-:W-:Y:S01]  /*0ad0*/  IMAD.MOV.U32 R40, RZ, RZ, R3 ;  /* 0x000000ffff287224 */ /* 0x000fe200078e0003 */
[----:B------:R-:W-:Y:S01]  /*0ae0*/  ULDC.U8 UR4, c[0x0][0x1e4] ;  /* 0x0000790000047ab9 */ /* 0x000fe20000000000 */
[----:B-----5:R-:W-:Y:S01]  /*0af0*/  @P2 HMUL2 R24, R24, R4 ;  /* 0x0000000418182232 */ /* 0x020fe20000000000 */
[----:B------:R-:W-:Y:S01]  /*0b00*/  @P2 HFMA2.MMA R25, R25, R5, -RZ ;  /* 0x0000000519192235 */ /* 0x000fe200001000ff */
[----:B------:R-:W-:Y:S01]  /*0b10*/  @!P3 IMAD.MOV R40, RZ, RZ, -R40 ;  /* 0x000000ffff28b224 */ /* 0x000fe200078e0a28 */
[----:B------:R-:W-:Y:S01]  /*0b20*/  @!P1 LOP3.LUT R40, RZ, c[0x0][0x1d4], RZ, 0x33, !PT ;  /* 0x00007500ff289a12 */ /* 0x000fe200078e33ff */
[----:B------:R-:W-:Y:S01]  /*0b30*/  @P2 HMUL2 R26, R26, R6 ;  /* 0x000000061a1a2232 */ /* 0x000fe20000000000 */
[----:B------:R-:W-:Y:S01]  /*0b40*/  @P2 HFMA2.MMA R27, R27, R7, -RZ ;  /* 0x000000071b1b2235 */ /* 0x000fe200001000ff */
[----:B------:R-:W-:Y:S01]  /*0b50*/  ISETP.LT.AND P2, PT, RZ, c[0x0][0x1e0], PT ;  /* 0x00007800ff007a0c */ /* 0x000fe20003f41270 */
[----:B------:R-:W-:Y:S01]  /*0b60*/  HFMA2.MMA R33, R9, 1, 1, R33 ;  /* 0x3c003c0009217835 */ /* 0x000fe20000000021 */
[----:B------:R0:W-:Y:S01]  /*0b70*/  STL [R1+0x278], R40 ;  /* 0x0002782801007387 */ /* 0x0001e20000100800 */
[----:B------:R-:W-:Y:S01]  /*0b80*/  ISETP.NE.AND P1, PT, RZ, UR4, PT ;  /* 0x00000004ff007c0c */ /* 0x000fe2000bf25270 */
[----:B------:R-:W-:Y:S01]  /*0b90*/  HFMA2.MMA R35, R11, 1, 1, R35 ;  /* 0x3c003c000b237835 */ /* 0x000fe20000000023 */
[----:B------:R-:W-:Y:S01]  /*0ba0*/  ISETP.GE.AND P0, PT, R38, 0x20, PT ;  /* 0x000000202600780c */ /* 0x000fe20003f06270 */
[----:B------:R-:W-:Y:S01]  /*0bb0*/  HADD2 R32, R8, R32 ;  /* 0x0000002008207230 */ /* 0x000fe20000000000 */
[----:B------:R-:W-:Y:S01]  /*0bc0*/  IMAD R104, R23, c[0x0][0x1d8], RZ ;  /* 0x0000760017687a24 */ /* 0x000fe200078e02ff */
[----:B------:R-:W-:-:S08]  /*0bd0*/  HADD2 R34, R10, R34 ;  /* 0x000000220a227230 */ /* 0x000fd00000000000 */
[----:B------:R-:W-:Y:S05]  /*0be0*/  @!P1 BRA P2, `(.L_x_6) ;  /* 0x0000143000009947 */ /* 0x000fea0001000000 */
[----:B0-----:R-:W-:-:S05]  /*0bf0*/  IMAD.MOV.U32 R0, RZ, RZ, c[0x0][0x1e0] ;  /* 0x00007800ff007624 */ /* 0x001fca00078e00ff */
[----:B------:R-:W-:-:S13]  /*0c00*/  ISETP.LT.OR P1, PT, R0, 0x1, !P1 ;  /* 0x000000010000780c */ /* 0x000fda0004f21670 */
[----:B------:R-:W-:Y:S05]  /*0c10*/  @P1 BRA `(.L_x_7) ;  /* 0x00001ea000001947 */ /* 0x000fea0003800000 */
[----:B------:R-:W-:Y:S02]  /*0c20*/  LEA.HI R0, R0, c[0x0][0x1e0], RZ, 0x1 ;  /* 0x0000780000007a11 */ /* 0x000fe400078f08ff */
[----:B------:R-:W-:Y:S02]  /*0c30*/  IABS R8, R17 ;  /* 0x0000001100087213 */ /* 0x000fe40000000000 */
[----:B------:R-:W-:-:S04]  /*0c40*/  SHF.R.S32.HI R22, RZ, 0x1, R0 ;  /* 0x00000001ff167819 */ /* 0x000fc80000011400 */
[-C--:B------:R-:W-:Y:S02]  /*0c50*/  IABS R3, R22.reuse ;  /* 0x0000001600037213 */ /* 0x080fe40000000000 */
[----:B------:R-:W-:Y:S02]  /*0c60*/  IABS R9, R22 ;  /* 0x0000001600097213 */ /* 0x000fe40000000000 */
[----:B------:R-:W0:Y:S08]  /*0c70*/  I2F.RP R0, R3 ;  /* 0x0000000300007306 */ /* 0x000e300000209400 */
[----:B0-----:R-:W0:Y:S02]  /*0c80*/  MUFU.RCP R0, R0 ;  /* 0x0000000000007308 */ /* 0x001e240000001000 */
[----:B0-----:R-:W-:Y:S01]  /*0c90*/  IADD3 R4, R0, 0xffffffe, RZ ;  /* 0x0ffffffe00047810 */ /* 0x001fe20007ffe0ff */
[----:B------:R-:W-:-:S05]  /*0ca0*/  IMAD.MOV R0, RZ, RZ, -R9 ;  /* 0x000000ffff007224 */ /* 0x000fca00078e0a09 */
[----:B------:R0:W1:Y:S02]  /*0cb0*/  F2I.FTZ.U32.TRUNC.NTZ R5, R4 ;  /* 0x0000000400057305 */ /* 0x000064000021f000 */
[----:B0-----:R-:W-:Y:S02]  /*0cc0*/  IMAD.MOV.U32 R4, RZ, RZ, RZ ;  /* 0x000000ffff047224 */ /* 0x001fe400078e00ff */
[----:B-1----:R-:W-:-:S04]  /*0cd0*/  IMAD.MOV R6, RZ, RZ, -R5 ;  /* 0x000000ffff067224 */ /* 0x002fc800078e0a05 */
[----:B------:R-:W-:Y:S02]  /*0ce0*/  IMAD R7, R6, R3, RZ ;  /* 0x0000000306077224 */ /* 0x000fe400078e02ff */
[----:B------:R-:W-:Y:S02]  /*0cf0*/  IMAD.MOV.U32 R6, RZ, RZ, R8 ;  /* 0x000000ffff067224 */ /* 0x000fe400078e0008 */
[----:B------:R-:W-:-:S06]  /*0d00*/  IMAD.HI.U32 R5, R5, R7, R4 ;  /* 0x0000000705057227 */ /* 0x000fcc00078e0004 */
[----:B------:R-:W-:-:S04]  /*0d10*/  IMAD.HI.U32 R5, R5, R6, RZ ;  /* 0x0000000605057227 */ /* 0x000fc800078e00ff */
[----:B------:R-:W-:-:S05]  /*0d20*/  IMAD R0, R5, R0, R6 ;  /* 0x0000000005007224 */ /* 0x000fca00078e0206 */
[----:B------:R-:W-:-:S13]  /*0d30*/  ISETP.GT.U32.AND P1, PT, R3, R0, PT ;  /* 0x000000000300720c */ /* 0x000fda0003f24070 */
[----:B------:R-:W-:Y:S01]  /*0d40*/  @!P1 IMAD.IADD R0, R0, 0x1, -R3 ;  /* 0x0000000100009824 */ /* 0x000fe200078e0a03 */
[----:B------:R-:W-:-:S04]  /*0d50*/  @!P1 IADD3 R5, R5, 0x1, RZ ;  /* 0x0000000105059810 */ /* 0x000fc80007ffe0ff */
[----:B------:R-:W-:Y:S02]  /*0d60*/  ISETP.GE.U32.AND P2, PT, R0, R3, PT ;  /* 0x000000030000720c */ /* 0x000fe40003f46070 */
[----:B------:R-:W-:-:S04]  /*0d70*/  LOP3.LUT R0, R17, R22, RZ, 0x3c, !PT ;  /* 0x0000001611007212 */ /* 0x000fc800078e3cff */
[----:B------:R-:W-:-:S07]  /*0d80*/  ISETP.GE.AND P1, PT, R0, RZ, PT ;  /* 0x000000ff0000720c */ /* 0x000fce0003f26270 */
[----:B------:R-:W-:Y:S02]  /*0d90*/  @P2 IADD3 R5, R5, 0x1, RZ ;  /* 0x0000000105052810 */ /* 0x000fe40007ffe0ff */
[----:B------:R-:W-:-:S03]  /*0da0*/  ISETP.NE.AND P2, PT, R22, RZ, PT ;  /* 0x000000ff1600720c */ /* 0x000fc60003f45270 */
[----:B------:R-:W-:-:S04]  /*0db0*/  IMAD.MOV.U32 R19, RZ, RZ, R5 ;  /* 0x000000ffff137224 */ /* 0x000fc800078e0005 */
[----:B------:R-:W-:Y:S01]  /*0dc0*/  @!P1 IMAD.MOV R19, RZ, RZ, -R19 ;  /* 0x000000ffff139224 */ /* 0x000fe200078e0a13 */
[----:B------:R-:W-:Y:S02]  /*0dd0*/  ISETP.LT.AND P1, PT, R17, c[0x0][0x1e0], !P0 ;  /* 0x0000780011007a0c */ /* 0x000fe40004721270 */
[----:B------:R-:W-:Y:S02]  /*0de0*/  LOP3.LUT P0, RZ, R22, 0x7, RZ, 0xc0, !PT ;  /* 0x0000000716ff7812 */ /* 0x000fe4000780c0ff */
[----:B------:R-:W-:Y:S02]  /*0df0*/  P2R R36, PR, RZ, 0x2 ;  /* 0x00000002ff247803 */ /* 0x000fe40000000000 */
[----:B------:R-:W-:-:S05]  /*0e00*/  @!P2 LOP3.LUT R19, RZ, R22, RZ, 0x33, !PT ;  /* 0x00000016ff13a212 */ /* 0x000fca00078e33ff */
[----:B------:R-:W-:-:S04]  /*0e10*/  IMAD.MOV R0, RZ, RZ, -R19 ;  /* 0x000000ffff007224 */ /* 0x000fc800078e0a13 */
[----:B------:R-:W-:Y:S01]  /*0e20*/  IMAD R23, R22, R0, R17 ;  /* 0x0000000016177224 */ /* 0x000fe200078e0211 */
[----:B------:R-:W-:Y:S05]  /*0e30*/  @!P0 BRA `(.L_x_8) ;  /* 0x0000013000008947 */ /* 0x000fea0003800000 */
[----:B------:R-:W-:Y:S01]  /*0e40*/  MOV R0, 0x0 ;  /* 0x0000000000007802 */ /* 0x000fe20000000f00 */
[----:B------:R-:W-:Y:S02]  /*0e50*/  IMAD.MOV.U32 R4, RZ, RZ, c[0x4][0xc8] ;  /* 0x01003200ff047624 */ /* 0x000fe400078e00ff */
[----:B------:R-:W-:Y:S01]  /*0e60*/  IMAD.MOV.U32 R5, RZ, RZ, c[0x4][0xcc] ;  /* 0x01003300ff057624 */ /* 0x000fe200078e00ff */
[----:B------:R0:W1:Y:S01]  /*0e70*/  LDC.64 R14, c[0x4][R0] ;  /* 0x01000000000e7b82 */ /* 0x0000620000000a00 */
[----:B------:R-:W-:Y:S02]  /*0e80*/  IMAD.MOV.U32 R6, RZ, RZ, c[0x4][0xd0] ;  /* 0x01003400ff067624 */ /* 0x000fe400078e00ff */
[----:B------:R-:W-:Y:S02]  /*0e90*/  IMAD.MOV.U32 R7, RZ, RZ, c[0x4][0xd4] ;  /* 0x01003500ff077624 */ /* 0x000fe400078e00ff */
[----:B------:R-:W-:-:S02]  /*0ea0*/  IMAD.MOV.U32 R8, RZ, RZ, 0x53f ;  /* 0x0000053fff087424 */ /* 0x000fc400078e00ff */
[----:B------:R-:W-:Y:S02]  /*0eb0*/  IMAD.MOV.U32 R10, RZ, RZ, c[0x4][0xc0] ;  /* 0x01003000ff0a7624 */ /* 0x000fe400078e00ff */
[----:B------:R-:W-:Y:S02]  /*0ec0*/  IMAD.MOV.U32 R11, RZ, RZ, c[0x4][0xc4] ;  /* 0x01003100ff0b7624 */ /* 0x000fe400078e00ff */
[----:B------:R-:W-:Y:S02]  /*0ed0*/  IMAD.MOV.U32 R12, RZ, RZ, 0x1 ;  /* 0x00000001ff0c7424 */ /* 0x000fe400078e00ff */
[----:B------:R-:W-:Y:S02]  /*0ee0*/  IMAD.MOV.U32 R13, RZ, RZ, RZ ;  /* 0x000000ffff0d7224 */ /* 0x000fe400078e00ff */
[----:B0-----:R-:W-:Y:S01]  /*0ef0*/  LEPC R16 ;  /* 0x000000000010734e */ /* 0x001fe20000000000 */
[----:B------:R-:W-:Y:S02]  /*0f00*/  MOV R3, 0xf70 ;  /* 0x00000f7000037802 */ /* 0x000fe40000000f00 */
[----:B------:R-:W-:Y:S02]  /*0f10*/  MOV R20, 0xef0 ;  /* 0x00000ef000147802 */ /* 0x000fe40000000f00 */
[----:B------:R-:W-:-:S02]  /*0f20*/  MOV R21, 0x0 ;  /* 0x0000000000157802 */ /* 0x000fc40000000f00 */
[----:B------:R-:W-:Y:S02]  /*0f30*/  MOV R0, 0x0 ;  /* 0x0000000000007802 */ /* 0x000fe40000000f00 */
[----:B------:R-:W-:-:S04]  /*0f40*/  IADD3 R20, P0, P1, -R20, R3, R16 ;  /* 0x0000000314147210 */ /* 0x000fc8000791e110 */
[----:B------:R-:W-:-:S04]  /*0f50*/  IADD3.X R21, ~R0, R21, R17, P0, P1 ;  /* 0x0000001500157210 */ /* 0x000fc800007e2511 */
[----:B-1----:R-:W-:Y:S05]  /*0f60*/  CALL.ABS.NOINC R14 ;  /* 0x000000000e007343 */ /* 0x002fea0003c00000 */
.L_x_8:
[----:B------:R-:W-:Y:S01]  /*0f70*/  ISETP.NE.AND P6, PT, R36, RZ, PT ;  /* 0x000000ff2400720c */ /* 0x000fe20003fc5270 */
[----:B------:R-:W-:Y:S02]  /*0f80*/  IMAD R0, R22, R19, R23 ;  /* 0x0000001316007224 */ /* 0x000fe400078e0217 */
[----:B------:R-:W-:-:S03]  /*0f90*/  IMAD.MOV.U32 R8, RZ, RZ, c[0x0][0x1e0] ;  /* 0x00007800ff087624 */ /* 0x000fc600078e00ff */
[----:B------:R-:W-:-:S05]  /*0fa0*/  LEA R20, R0, 0x440, 0x1 ;  /* 0x0000044000147811 */ /* 0x000fca00078e08ff */
[----:B------:R-:W-:Y:S02]  /*0fb0*/  IMAD R21, R8, 0x2, R20 ;  /* 0x0000000208157824 */ /* 0x000fe400078e0214 */
[----:B------:R-:W-:Y:S05]  /*0fc0*/  @!P6 BRA `(.L_x_9) ;  /* 0x000000300000e947 */ /* 0x000fea0003800000 */
[----:B------:R-:W-:Y:S01]  /*0fd0*/  ISETP.NE.AND P5, PT, RZ, c[0x0][0x1ec], PT ;  /* 0x00007b00ff007a0c */ /* 0x000fe20003fa5270 */
[----:B------:R0:W-:-:S12]  /*0fe0*/  STS.128 [R20], R32 ;  /* 0x0000002014007388 */ /* 0x0001d80000000c00 */
[----:B------:R0:W-:Y:S02]  /*0ff0*/  @!P5 STS.128 [R21], R24 ;  /* 0x000000181500d388 */ /* 0x0001e40000000c00 */
.L_x_9:
[----:B------:R-:W-:Y:S01]  /*1000*/  WARPSYNC 0xffffffff ;  /* 0xffffffff00007948 */ /* 0x000fe20003800000 */
[----:B------:R-:W-:Y:S06]  /*1010*/  BAR.SYNC.DEFER_BLOCKING 0x0 ;  /* 0x0000000000007b1d */ /* 0x000fec0000010000 */
[----:B------:R-:W-:Y:S05]  /*1020*/  @!P6 BRA.U `(.L_x_10) ;  /* 0x00000f610000e947 */ /* 0x000fea0003800000 */
[----:B------:R-:W-:Y:S01]  /*1030*/  SHF.R.S32.HI R0, RZ, 0x1f, R8 ;  /* 0x0000001fff007819 */ /* 0x000fe20000011408 */
[----:B------:R-:W-:Y:S01]  /*1040*/  BSSY B0, `(.L_x_10) ;  /* 0x00000f4000007945 */ /* 0x000fe20003800000 */
[----:B------:R-:W-:Y:S02]  /*1050*/  LEA.HI R3, R23, R23, RZ, 0x1 ;  /* 0x0000001717037211 */ /* 0x000fe400078f08ff */
[----:B------:R-:W-:-:S02]  /*1060*/  LEA.HI R0, R0, c[0x0][0x1e0], RZ, 0x2 ;  /* 0x0000780000007a11 */ /* 0x000fc400078f10ff */
[----:B------:R-:W-:Y:S02]  /*1070*/  SHF.R.S32.HI R3, RZ, 0x1, R3 ;  /* 0x00000001ff037819 */ /* 0x000fe40000011403 */
[----:B------:R-:W-:-:S05]  /*1080*/  SHF.R.S32.HI R0, RZ, 0x2, R0 ;  /* 0x00000002ff007819 */ /* 0x000fca0000011400 */
[----:B------:R-:W-:Y:S01]  /*1090*/  IMAD R3, R19, R0, R3 ;  /* 0x0000000013037224 */ /* 0x000fe200078e0203 */
[----:B------:R-:W-:Y:S05]  /*10a0*/  @!P6 BRA `(.L_x_11) ;  /* 0x00000ed00000e947 */ /* 0x000fea0003800000 */
[C---:B------:R-:W-:Y:S01]  /*10b0*/  LEA R23, R3.reuse, 0x440, 0x1 ;  /* 0x0000044003177811 */ /* 0x040fe200078e08ff */
[----:B------:R-:W-:Y:S01]  /*10c0*/  IMAD.SHL.U32 R0, R3, 0x2, RZ ;  /* 0x0000000203007824 */ /* 0x000fe200078e00ff */
[----:B------:R-:W-:Y:S01]  /*10d0*/  ISETP.NE.AND P0, PT, RZ, c[0x0][0x1ec], PT ;  /* 0x00007b00ff007a0c */ /* 0x000fe20003f05270 */
[----:B------:R-:W-:Y:S02]  /*10e0*/  BSSY B1, `(.L_x_12) ;  /* 0x00000d9000017945 */ /* 0x000fe40003800000 */
[----:B------:R-:W-:Y:S01]  /*10f0*/  IMAD R37, R22, 0x2, R23 ;  /* 0x0000000216257824 */ /* 0x000fe200078e0217 */
[----:B------:R-:W1:Y:S04]  /*1100*/  LDS.64 R10, [R0+0x440] ;  /* 0x00044000000a7984 */ /* 0x000e680000000a00 */
[----:B------:R-:W2:Y:S01]  /*1110*/  LDS.64 R12, [R37] ;  /* 0x00000000250c7984 */ /* 0x000ea20000000a00 */
[----:B-1----:R-:W-:-:S02]  /*1120*/  SHF.R.U64 R6, R10, 0x10, R11 ;  /* 0x000000100a067819 */ /* 0x002fc4000000120b */
[----:B------:R-:W-:Y:S02]  /*1130*/  SHF.R.U32.HI R4, RZ, 0x10, R11 ;  /* 0x00000010ff047819 */ /* 0x000fe4000001160b */
[--C-:B0-2---:R-:W-:Y:S02]  /*1140*/  SHF.R.U64 R33, R12, 0x10, R13.reuse ;  /* 0x000000100c217819 */ /* 0x105fe4000000120d */
[--C-:B------:R-:W-:Y:S02]  /*1150*/  SHF.R.U32.HI R35, RZ, 0x10, R13.reuse ;  /* 0x00000010ff237819 */ /* 0x100fe4000001160d */
[----:B------:R-:W-:Y:S02]  /*1160*/  PRMT R32, R10, 0x5410, R12 ;  /* 0x000054100a207816 */ /* 0x000fe4000000000c */
[----:B------:R-:W-:Y:S02]  /*1170*/  PRMT R34, R11, 0x5410, R13 ;  /* 0x000054100b227816 */ /* 0x000fe4000000000d */
[----:B------:R-:W-:-:S02]  /*1180*/  PRMT R33, R6, 0x5410, R33 ;  /* 0x0000541006217816 */ /* 0x000fc40000000021 */
[----:B------:R-:W-:Y:S01]  /*1190*/  PRMT R35, R4, 0x5410, R35 ;  /* 0x0000541004237816 */ /* 0x000fe20000000023 */
[----:B------:R-:W-:Y:S05]  /*11a0*/  @!P0 BRA `(.L_x_13) ;  /* 0x0000049000008947 */ /* 0x000fea0003800000 */
[----:B------:R-:W-:-:S04]  /*11b0*/  SHF.R.S32.HI R0, RZ, 0x1f, R3 ;  /* 0x0000001fff007819 */ /* 0x000fc80000011403 */
[----:B------:R-:W-:-:S05]  /*11c0*/  LEA.HI R0, R0, R3, RZ, 0x2 ;  /* 0x0000000300007211 */ /* 0x000fca00078f10ff */
[----:B------:R-:W-:-:S05]  /*11d0*/  IMAD.SHL.U32 R0, R0, 0x2, RZ ;  /* 0x0000000200007824 */ /* 0x000fca00078e00ff */
[----:B------:R-:W-:-:S04]  /*11e0*/  LOP3.LUT R6, R0, 0xfffffff8, RZ, 0xc0, !PT ;  /* 0xfffffff800067812 */ /* 0x000fc800078ec0ff */
[----:B------:R-:W-:-:S13]  /*11f0*/  ISETP.GE.AND P0, PT, R6, c[0x0][0x1e0], PT ;  /* 0x0000780006007a0c */ /* 0x000fda0003f06270 */
[----:B------:R-:W-:Y:S05]  /*1200*/  @P0 BRA `(.L_x_14) ;  /* 0x00000c6000000947 */ /* 0x000fea0003800000 */
[----:B------:R-:W0:Y:S01]  /*1210*/  I2F R3, c[0x0][0x1e0] ;  /* 0x0000780000037b06 */ /* 0x000e220000201400 */
[C---:B------:R-:W-:Y:S01]  /*1220*/  IADD3 R7, R6.reuse, 0x4, RZ ;  /* 0x0000000406077810 */ /* 0x040fe20007ffe0ff */
[--C-:B------:R-:W-:Y:S01]  /*1230*/  HADD2.F32 R15, -RZ, R35.reuse.H1_H1 ;  /* 0x30000023ff0f7230 */ /* 0x100fe20000004100 */
[C---:B------:R-:W-:Y:S01]  /*1240*/  IADD3 R5, R6.reuse, 0x2, RZ ;  /* 0x0000000206057810 */ /* 0x040fe20007ffe0ff */
[----:B------:R-:W-:Y:S01]  /*1250*/  HADD2.F32 R35, -RZ, R35.H0_H0 ;  /* 0x20000023ff237230 */ /* 0x000fe20000004100 */
[----:B------:R-:W-:-:S03]  /*1260*/  IADD3 R9, R6, 0x6, RZ ;  /* 0x0000000606097810 */ /* 0x000fc60007ffe0ff */
[----:B------:R-:W-:Y:S08]  /*1270*/  I2F R7, R7 ;  /* 0x0000000700077306 */ /* 0x000ff00000201400 */
[----:B0-----:R-:W0:Y:S08]  /*1280*/  MUFU.RCP R10, R3 ;  /* 0x00000003000a7308 */ /* 0x001e300000001000 */
[----:B------:R-:W1:Y:S08]  /*1290*/  I2F R4, R6 ;  /* 0x0000000600047306 */ /* 0x000e700000201400 */
[----:B------:R-:W2:Y:S01]  /*12a0*/  I2F R5, R5 ;  /* 0x0000000500057306 */ /* 0x000ea20000201400 */
[----:B0-----:R-:W-:-:S04]  /*12b0*/  FMUL.FTZ R3, R7, R10 ;  /* 0x0000000a07037220 */ /* 0x001fc80000410000 */
[----:B------:R-:W-:-:S03]  /*12c0*/  FMUL.FTZ R8, R3, 13.28771209716796875 ;  /* 0x41549a7803087820 */ /* 0x000fc60000410000 */
[----:B------:R-:W0:Y:S01]  /*12d0*/  I2F R9, R9 ;  /* 0x0000000900097306 */ /* 0x000e220000201400 */
[----:B-1----:R-:W-:-:S04]  /*12e0*/  FMUL.FTZ R4, R4, R10 ;  /* 0x0000000a04047220 */ /* 0x002fc80000410000 */
[----:B------:R-:W-:Y:S02]  /*12f0*/  FMUL.FTZ R4, R4, 13.28771209716796875 ;  /* 0x41549a7804047820 */ /* 0x000fe40000410000 */
[-C--:B--2---:R-:W-:Y:S01]  /*1300*/  FMUL.FTZ R6, R5, R10.reuse ;  /* 0x0000000a05067220 */ /* 0x084fe20000410000 */
[----:B------:R-:W-:Y:S03]  /*1310*/  I2F R0, c[0x0][0x1ec] ;  /* 0x00007b0000007b06 */ /* 0x000fe60000201400 */
[----:B------:R-:W-:Y:S02]  /*1320*/  FMUL.FTZ R6, R6, 13.28771209716796875 ;  /* 0x41549a7806067820 */ /* 0x000fe40000410000 */
[----:B0-----:R-:W-:-:S03]  /*1330*/  FMUL.FTZ R3, R9, R10 ;  /* 0x0000000a09037220 */ /* 0x001fc60000410000 */
[----:B------:R-:W0:Y:S01]  /*1340*/  MUFU.EX2 R11, -R4 ;  /* 0x80000004000b7308 */ /* 0x000e220000000800 */
[----:B------:R-:W-:-:S07]  /*1350*/  FMUL.FTZ R7, R3, 13.28771209716796875 ;  /* 0x41549a7803077820 */ /* 0x000fce0000410000 */
[----:B------:R-:W1:Y:S08]  /*1360*/  MUFU.EX2 R5, -R6 ;  /* 0x8000000600057308 */ /* 0x000e700000000800 */
[----:B------:R-:W2:Y:S01]  /*1370*/  MUFU.EX2 R13, -R8 ;  /* 0x80000008000d7308 */ /* 0x000ea20000000800 */
[----:B0-----:R-:W-:-:S04]  /*1380*/  FMUL.FTZ R3, R0, R11 ;  /* 0x0000000b00037220 */ /* 0x001fc80000410000 */
[----:B------:R-:W-:-:S03]  /*1390*/  FMUL.RZ R9, R3, 0.15915493667125701904 ;  /* 0x3e22f98303097820 */ /* 0x000fc6000040c000 */
[----:B------:R-:W0:Y:S01]  /*13a0*/  MUFU.EX2 R7, -R7 ;  /* 0x8000000700077308 */ /* 0x000e220000000800 */
[----:B-1----:R-:W-:-:S04]  /*13b0*/  FMUL.FTZ R5, R0, R5 ;  /* 0x0000000500057220 */ /* 0x002fc80000410000 */
[----:B------:R-:W-:Y:S02]  /*13c0*/  FMUL.RZ R12, R5, 0.15915493667125701904 ;  /* 0x3e22f983050c7820 */ /* 0x000fe4000040c000 */
[C---:B--2---:R-:W-:Y:S01]  /*13d0*/  FMUL.FTZ R5, R0.reuse, R13 ;  /* 0x0000000d00057220 */ /* 0x044fe20000410000 */
[----:B------:R-:W-:Y:S03]  /*13e0*/  MUFU.SIN R4, R9 ;  /* 0x0000000900047308 */ /* 0x000fe60000000400 */
[----:B------:R-:W-:Y:S02]  /*13f0*/  FMUL.RZ R5, R5, 0.15915493667125701904 ;  /* 0x3e22f98305057820 */ /* 0x000fe4000040c000 */
[----:B0-----:R-:W-:-:S03]  /*1400*/  FMUL.FTZ R0, R0, R7 ;  /* 0x0000000700007220 */ /* 0x001fc60000410000 */
[----:B------:R0:W1:Y:S01]  /*1410*/  MUFU.COS R3, R9 ;  /* 0x0000000900037308 */ /* 0x0000620000000000 */
[----:B------:R-:W-:Y:S01]  /*1420*/  FMUL.RZ R16, R0, 0.15915493667125701904 ;  /* 0x3e22f98300107820 */ /* 0x000fe2000040c000 */
[--C-:B------:R-:W-:Y:S02]  /*1430*/  HADD2.F32 R0, -RZ, R32.reuse.H1_H1 ;  /* 0x30000020ff007230 */ /* 0x100fe40000004100 */
[----:B------:R-:W-:-:S04]  /*1440*/  HADD2.F32 R32, -RZ, R32.H0_H0 ;  /* 0x20000020ff207230 */ /* 0x000fc80000004100 */
[----:B------:R-:W2:Y:S01]  /*1450*/  MUFU.SIN R8, R12 ;  /* 0x0000000c00087308 */ /* 0x000ea20000000400 */
[--C-:B0-----:R-:W-:Y:S02]  /*1460*/  HADD2.F32 R9, -RZ, R33.reuse.H1_H1 ;  /* 0x30000021ff097230 */ /* 0x101fe40000004100 */
[----:B------:R-:W-:-:S05]  /*1470*/  HADD2.F32 R33, -RZ, R33.H0_H0 ;  /* 0x20000021ff217230 */ /* 0x000fca0000004100 */
[----:B------:R-:W0:Y:S01]  /*1480*/  MUFU.SIN R11, R5 ;  /* 0x00000005000b7308 */ /* 0x000e220000000400 */
[----:B-1----:R-:W-:-:S07]  /*1490*/  FMUL.FTZ R7, R3, R0 ;  /* 0x0000000003077220 */ /* 0x002fce0000410000 */
[----:B------:R-:W1:Y:S08]  /*14a0*/  MUFU.SIN R14, R16 ;  /* 0x00000010000e7308 */ /* 0x000e700000000400 */
[----:B------:R3:W4:Y:S08]  /*14b0*/  MUFU.COS R6, R12 ;  /* 0x0000000c00067308 */ /* 0x0007300000000000 */
[----:B------:R5:W0:Y:S01]  /*14c0*/  MUFU.COS R10, R5 ;  /* 0x00000005000a7308 */ /* 0x000a220000000000 */
[----:B---3--:R-:W-:-:S02]  /*14d0*/  HADD2.F32 R12, -RZ, R34.H1_H1 ;  /* 0x30000022ff0c7230 */ /* 0x008fc40000004100 */
[----:B------:R-:W-:-:S05]  /*14e0*/  HADD2.F32 R34, -RZ, R34.H0_H0 ;  /* 0x20000022ff227230 */ /* 0x000fca0000004100 */
[----:B------:R-:W3:Y:S01]  /*14f0*/  MUFU.COS R13, R16 ;  /* 0x00000010000d7308 */ /* 0x000ee20000000000 */
[----:B-----5:R-:W-:Y:S02]  /*1500*/  FMUL.FTZ R5, R4, R0 ;  /* 0x0000000004057220 */ /* 0x020fe40000410000 */
[----:B--2---:R-:W-:Y:S02]  /*1510*/  FMUL.FTZ R0, R8, R9 ;  /* 0x0000000908007220 */ /* 0x004fe40000410000 */
[-C--:B------:R-:W-:Y:S02]  /*1520*/  FFMA.FTZ R5, R3, R32.reuse, -R5 ;  /* 0x0000002003057223 */ /* 0x080fe40000010805 */
[----:B------:R-:W-:Y:S02]  /*1530*/  FFMA.FTZ R32, R4, R32, R7 ;  /* 0x0000002004207223 */ /* 0x000fe40000010007 */
[----:B0-----:R-:W-:Y:S02]  /*1540*/  FMUL.FTZ R3, R11, R12 ;  /* 0x0000000c0b037220 */ /* 0x001fe40000410000 */
[----:B-1----:R-:W-:Y:S01]  /*1550*/  FMUL.FTZ R4, R14, R15 ;  /* 0x0000000f0e047220 */ /* 0x002fe20000410000 */
[----:B------:R-:W-:Y:S01]  /*1560*/  F2FP.PACK_AB R32, R32, R5 ;  /* 0x000000052020723e */ /* 0x000fe200000000ff */
[----:B----4-:R-:W-:-:S02]  /*1570*/  FMUL.FTZ R9, R6, R9 ;  /* 0x0000000906097220 */ /* 0x010fc40000410000 */
[----:B------:R-:W-:Y:S02]  /*1580*/  FMUL.FTZ R12, R10, R12 ;  /* 0x0000000c0a0c7220 */ /* 0x000fe40000410000 */
[C---:B---3--:R-:W-:Y:S02]  /*1590*/  FMUL.FTZ R15, R13.reuse, R15 ;  /* 0x0000000f0d0f7220 */ /* 0x048fe40000410000 */
[----:B------:R-:W-:Y:S02]  /*15a0*/  FFMA.FTZ R0, R6, R33, -R0 ;  /* 0x0000002106007223 */ /* 0x000fe40000010800 */
[----:B------:R-:W-:Y:S02]  /*15b0*/  FFMA.FTZ R3, R10, R34, -R3 ;  /* 0x000000220a037223 */ /* 0x000fe40000010803 */
[----:B------:R-:W-:Y:S02]  /*15c0*/  FFMA.FTZ R4, R13, R35, -R4 ;  /* 0x000000230d047223 */ /* 0x000fe40000010804 */
[----:B------:R-:W-:-:S02]  /*15d0*/  FFMA.FTZ R33, R8, R33, R9 ;  /* 0x0000002108217223 */ /* 0x000fc40000010009 */
[----:B------:R-:W-:Y:S02]  /*15e0*/  FFMA.FTZ R34, R11, R34, R12 ;  /* 0x000000220b227223 */ /* 0x000fe4000001000c */
[----:B------:R-:W-:Y:S01]  /*15f0*/  FFMA.FTZ R35, R14, R35, R15 ;  /* 0x000000230e237223 */ /* 0x000fe2000001000f */
[----:B------:R-:W-:Y:S02]  /*1600*/  F2FP.PACK_AB R33, R33, R0 ;  /* 0x000000002121723e */ /* 0x000fe400000000ff */
[----:B------:R-:W-:Y:S02]  /*1610*/  F2FP.PACK_AB R34, R34, R3 ;  /* 0x000000032222723e */ /* 0x000fe400000000ff */
[----:B------:R-:W-:Y:S01]  /*1620*/  F2FP.PACK_AB R35, R35, R4 ;  /* 0x000000042323723e */ /* 0x000fe200000000ff */
[----:B------:R-:W-:Y:S05]  /*1630*/  BRA `(.L_x_14) ;  /* 0x0000083000007947 */ /* 0x000fea0003800000 */
.L_x_13:
[C---:B------:R-:W-:Y:S01]  /*1640*/  IMAD R39, R8.reuse, 0x2, R23 ;  /* 0x0000000208277824 */ /* 0x040fe200078e0217 */
[----:B------:R-:W-:Y:S01]  /*1650*/  SHF.R.S32.HI R0, RZ, 0x1f, R3 ;  /* 0x0000001fff007819 */ /* 0x000fe20000011403 */
[----:B------:R-:W-:Y:S01]  /*1660*/  IMAD R41, R8, 0x2, R37 ;  /* 0x0000000208297824 */ /* 0x000fe200078e0225 */
[----:B------:R-:W-:Y:S02]  /*1670*/  BSSY B2, `(.L_x_15) ;  /* 0x000006f000027945 */ /* 0x000fe40003800000 */
[----:B------:R-:W0:Y:S01]  /*1680*/  LDS.64 R6, [R39] ;  /* 0x0000000027067984 */ /* 0x000e220000000a00 */
[----:B------:R-:W-:-:S03]  /*1690*/  LEA.HI R0, R0, R3, RZ, 0x2 ;  /* 0x0000000300007211 */ /* 0x000fc600078f10ff */
[----:B------:R-:W1:Y:S02]  /*16a0*/  LDS.64 R8, [R41] ;  /* 0x0000000029087984 */ /* 0x000e640000000a00 */
[----:B------:R-:W-:-:S05]  /*16b0*/  IMAD.SHL.U32 R0, R0, 0x2, RZ ;  /* 0x0000000200007824 */ /* 0x000fca00078e00ff */
[----:B------:R-:W-:-:S04]  /*16c0*/  LOP3.LUT R5, R0, 0xfffffff8, RZ, 0xc0, !PT ;  /* 0xfffffff800057812 */ /* 0x000fc800078ec0ff */
[----:B------:R-:W-:Y:S02]  /*16d0*/  ISETP.GE.AND P0, PT, R5, c[0x0][0x1e0], PT ;  /* 0x0000780005007a0c */ /* 0x000fe40003f06270 */
[--C-:B0-----:R-:W-:Y:S02]  /*16e0*/  SHF.R.U64 R4, R6, 0x10, R7.reuse ;  /* 0x0000001006047819 */ /* 0x101fe40000001207 */
[----:B------:R-:W-:Y:S02]  /*16f0*/  SHF.R.U32.HI R0, RZ, 0x10, R7 ;  /* 0x00000010ff007819 */ /* 0x000fe40000011607 */
[--C-:B-1----:R-:W-:Y:S02]  /*1700*/  SHF.R.U64 R25, R8, 0x10, R9.reuse ;  /* 0x0000001008197819 */ /* 0x102fe40000001209 */
[----:B------:R-:W-:Y:S02]  /*1710*/  SHF.R.U32.HI R27, RZ, 0x10, R9 ;  /* 0x00000010ff1b7819 */ /* 0x000fe40000011609 */
[----:B------:R-:W-:-:S02]  /*1720*/  PRMT R24, R6, 0x5410, R8 ;  /* 0x0000541006187816 */ /* 0x000fc40000000008 */
[----:B------:R-:W-:Y:S02]  /*1730*/  PRMT R26, R7, 0x5410, R9 ;  /* 0x00005410071a7816 */ /* 0x000fe40000000009 */
[----:B------:R-:W-:Y:S02]  /*1740*/  PRMT R25, R4, 0x5410, R25 ;  /* 0x0000541004197816 */ /* 0x000fe40000000019 */
[----:B------:R-:W-:Y:S01]  /*1750*/  PRMT R27, R0, 0x5410, R27 ;  /* 0x00005410001b7816 */ /* 0x000fe2000000001b */
[----:B------:R-:W-:Y:S05]  /*1760*/  @P0 BRA `(.L_x_16) ;  /* 0x000005f000000947 */ /* 0x000fea0003800000 */
[----:B------:R-:W0:Y:S01]  /*1770*/  I2F R7, c[0x0][0x1e0] ;  /* 0x0000780000077b06 */ /* 0x000e220000201400 */
[C---:B------:R-:W-:Y:S01]  /*1780*/  IADD3 R4, R5.reuse, 0x2, RZ ;  /* 0x0000000205047810 */ /* 0x040fe20007ffe0ff */
[--C-:B------:R-:W-:Y:S01]  /*1790*/  HADD2.F32 R16, -RZ, R32.reuse.H1_H1 ;  /* 0x30000020ff107230 */ /* 0x100fe20000004100 */
[C---:B------:R-:W-:Y:S01]  /*17a0*/  IADD3 R6, R5.reuse, 0x4, RZ ;  /* 0x0000000405067810 */ /* 0x040fe20007ffe0ff */
[----:B------:R-:W-:Y:S01]  /*17b0*/  HADD2.F32 R32, -RZ, R32.H0_H0 ;  /* 0x20000020ff207230 */ /* 0x000fe20000004100 */
[----:B------:R-:W-:Y:S01]  /*17c0*/  IADD3 R8, R5, 0x6, RZ ;  /* 0x0000000605087810 */ /* 0x000fe20007ffe0ff */
[--C-:B------:R-:W-:Y:S01]  /*17d0*/  HADD2.F32 R43, -RZ, R33.reuse.H1_H1 ;  /* 0x30000021ff2b7230 */ /* 0x100fe20000004100 */
[----:B------:R-:W-:Y:S01]  /*17e0*/  IADD3 R0, -R42, c[0x0][0x1ec], RZ ;  /* 0x00007b002a007a10 */ /* 0x000fe20007ffe1ff */
[----:B------:R-:W-:Y:S01]  /*17f0*/  I2F R3, R5 ;  /* 0x0000000500037306 */ /* 0x000fe20000201400 */
[----:B------:R-:W-:-:S02]  /*1800*/  HADD2.F32 R33, -RZ, R33.H0_H0 ;  /* 0x20000021ff217230 */ /* 0x000fc40000004100 */
[----:B------:R-:W-:Y:S02]  /*1810*/  HADD2.F32 R22, -RZ, R34.H1_H1 ;  /* 0x30000022ff167230 */ /* 0x000fe40000004100 */
[----:B------:R-:W-:Y:S02]  /*1820*/  HADD2.F32 R14, -RZ, R26.H1_H1 ;  /* 0x3000001aff0e7230 */ /* 0x000fe40000004100 */
[----:B------:R-:W-:Y:S01]  /*1830*/  HADD2.F32 R34, -RZ, R34.H0_H0 ;  /* 0x20000022ff227230 */ /* 0x000fe20000004100 */
[----:B0-----:R-:W0:Y:S01]  /*1840*/  MUFU.RCP R9, R7 ;  /* 0x0000000700097308 */ /* 0x001e220000001000 */
[----:B------:R-:W-:Y:S02]  /*1850*/  HADD2.F32 R26, -RZ, R26.H0_H0 ;  /* 0x2000001aff1a7230 */ /* 0x000fe40000004100 */
[----:B------:R-:W-:Y:S02]  /*1860*/  HADD2.F32 R17, -RZ, R27.H1_H1 ;  /* 0x3000001bff117230 */ /* 0x000fe40000004100 */
[----:B------:R-:W-:-:S02]  /*1870*/  HADD2.F32 R36, -RZ, R35.H1_H1 ;  /* 0x30000023ff247230 */ /* 0x000fc40000004100 */
[----:B------:R-:W-:Y:S01]  /*1880*/  HADD2.F32 R27, -RZ, R27.H0_H0 ;  /* 0x2000001bff1b7230 */ /* 0x000fe20000004100 */
[----:B------:R-:W1:Y:S01]  /*1890*/  I2F R4, R4 ;  /* 0x0000000400047306 */ /* 0x000e620000201400 */
[----:B------:R-:W-:-:S07]  /*18a0*/  HADD2.F32 R35, -RZ, R35.H0_H0 ;  /* 0x20000023ff237230 */ /* 0x000fce0000004100 */
[----:B------:R-:W2:Y:S01]  /*18b0*/  I2F R6, R6 ;  /* 0x0000000600067306 */ /* 0x000ea20000201400 */
[----:B0-----:R-:W-:-:S04]  /*18c0*/  FMUL.FTZ R3, R3, R9 ;  /* 0x0000000903037220 */ /* 0x001fc80000410000 */
[----:B------:R-:W-:-:S03]  /*18d0*/  FMUL.FTZ R3, R3, 13.28771209716796875 ;  /* 0x41549a7803037820 */ /* 0x000fc60000410000 */
[----:B------:R-:W0:Y:S01]  /*18e0*/  I2F R8, R8 ;  /* 0x0000000800087306 */ /* 0x000e220000201400 */
[----:B-1----:R-:W-:-:S04]  /*18f0*/  FMUL.FTZ R5, R4, R9 ;  /* 0x0000000904057220 */ /* 0x002fc80000410000 */
[----:B------:R-:W-:-:S03]  /*1900*/  FMUL.FTZ R5, R5, 13.28771209716796875 ;  /* 0x41549a7805057820 */ /* 0x000fc60000410000 */
[----:B------:R-:W-:Y:S01]  /*1910*/  I2F R0, R0 ;  /* 0x0000000000007306 */ /* 0x000fe20000201400 */
[----:B--2---:R-:W-:-:S04]  /*1920*/  FMUL.FTZ R4, R6, R9 ;  /* 0x0000000906047220 */ /* 0x004fc80000410000 */
[----:B------:R-:W-:-:S03]  /*1930*/  FMUL.FTZ R7, R4, 13.28771209716796875 ;  /* 0x41549a7804077820 */ /* 0x000fc60000410000 */
[----:B------:R-:W1:Y:S01]  /*1940*/  MUFU.EX2 R3, -R3 ;  /* 0x8000000300037308 */ /* 0x000e620000000800 */
[----:B0-----:R-:W-:-:S04]  /*1950*/  FMUL.FTZ R8, R8, R9 ;  /* 0x0000000908087220 */ /* 0x001fc80000410000 */
[----:B------:R-:W-:-:S03]  /*1960*/  FMUL.FTZ R9, R8, 13.28771209716796875 ;  /* 0x41549a7808097820 */ /* 0x000fc60000410000 */
[----:B------:R-:W0:Y:S08]  /*1970*/  MUFU.EX2 R5, -R5 ;  /* 0x8000000500057308 */ /* 0x000e300000000800 */
[----:B------:R-:W2:Y:S01]  /*1980*/  MUFU.EX2 R7, -R7 ;  /* 0x8000000700077308 */ /* 0x000ea20000000800 */
[----:B-1----:R-:W-:-:S04]  /*1990*/  FMUL.FTZ R4, R0, R3 ;  /* 0x0000000300047220 */ /* 0x002fc80000410000 */
[----:B------:R-:W-:-:S03]  /*19a0*/  FMUL.RZ R11, R4, 0.15915493667125701904 ;  /* 0x3e22f983040b7820 */ /* 0x000fc6000040c000 */
[----:B------:R-:W1:Y:S01]  /*19b0*/  MUFU.EX2 R9, -R9 ;  /* 0x8000000900097308 */ /* 0x000e620000000800 */
[----:B0-----:R-:W-:-:S04]  /*19c0*/  FMUL.FTZ R6, R0, R5 ;  /* 0x0000000500067220 */ /* 0x001fc80000410000 */
[----:B------:R-:W-:-:S03]  /*19d0*/  FMUL.RZ R6, R6, 0.15915493667125701904 ;  /* 0x3e22f98306067820 */ /* 0x000fc6000040c000 */
[----:B------:R-:W0:Y:S01]  /*19e0*/  MUFU.COS R3, R11 ;  /* 0x0000000b00037308 */ /* 0x000e220000000000 */
[----:B--2---:R-:W-:-:S04]  /*19f0*/  FMUL.FTZ R5, R0, R7 ;  /* 0x0000000700057220 */ /* 0x004fc80000410000 */
[----:B------:R-:W-:-:S03]  /*1a00*/  FMUL.RZ R7, R5, 0.15915493667125701904 ;  /* 0x3e22f98305077820 */ /* 0x000fc6000040c000 */
[----:B------:R2:W3:Y:S01]  /*1a10*/  MUFU.SIN R4, R11 ;  /* 0x0000000b00047308 */ /* 0x0004e20000000400 */
[----:B-1----:R-:W-:-:S04]  /*1a20*/  FMUL.FTZ R0, R0, R9 ;  /* 0x0000000900007220 */ /* 0x002fc80000410000 */
[----:B------:R-:W-:-:S03]  /*1a30*/  FMUL.RZ R19, R0, 0.15915493667125701904 ;  /* 0x3e22f98300137820 */ /* 0x000fc6000040c000 */
[----:B------:R-:W1:Y:S01]  /*1a40*/  MUFU.SIN R10, R6 ;  /* 0x00000006000a7308 */ /* 0x000e620000000400 */
[----:B0-----:R-:W-:Y:S01]  /*1a50*/  FMUL.FTZ R5, R16, R3 ;  /* 0x0000000310057220 */ /* 0x001fe20000410000 */
[--C-:B--2---:R-:W-:Y:S02]  /*1a60*/  HADD2.F32 R11, -RZ, R25.reuse.H1_H1 ;  /* 0x30000019ff0b7230 */ /* 0x104fe40000004100 */
[----:B------:R-:W-:-:S04]  /*1a70*/  HADD2.F32 R25, -RZ, R25.H0_H0 ;  /* 0x20000019ff197230 */ /* 0x000fc80000004100 */
[----:B------:R0:W2:Y:S01]  /*1a80*/  MUFU.COS R8, R6 ;  /* 0x0000000600087308 */ /* 0x0000a20000000000 */
[-C--:B---3--:R-:W-:Y:S02]  /*1a90*/  FMUL.FTZ R0, R16, R4.reuse ;  /* 0x0000000410007220 */ /* 0x088fe40000410000 */
[C---:B------:R-:W-:Y:S02]  /*1aa0*/  FFMA.FTZ R5, R32.reuse, R4, R5 ;  /* 0x0000000420057223 */ /* 0x040fe40000010005 */
[----:B------:R-:W-:-:S03]  /*1ab0*/  FFMA.FTZ R0, R32, R3, -R0 ;  /* 0x0000000320007223 */ /* 0x000fc60000010800 */
[----:B------:R-:W3:Y:S01]  /*1ac0*/  MUFU.SIN R13, R7 ;  /* 0x00000007000d7308 */ /* 0x000ee20000000400 */
[--C-:B0-----:R-:W-:Y:S01]  /*1ad0*/  HADD2.F32 R6, -RZ, R24.reuse.H1_H1 ;  /* 0x30000018ff067230 */ /* 0x101fe20000004100 */
[----:B------:R-:W-:Y:S01]  /*1ae0*/  F2FP.PACK_AB R32, R5, R0 ;  /* 0x000000000520723e */ /* 0x000fe200000000ff */
[----:B------:R-:W-:-:S03]  /*1af0*/  HADD2.F32 R24, -RZ, R24.H0_H0 ;  /* 0x20000018ff187230 */ /* 0x000fc60000004100 */
[-C--:B------:R-:W-:Y:S02]  /*1b00*/  FMUL.FTZ R9, R3, R6.reuse ;  /* 0x0000000603097220 */ /* 0x080fe40000410000 */
[----:B------:R0:W4:Y:S08]  /*1b10*/  MUFU.COS R12, R7 ;  /* 0x00000007000c7308 */ /* 0x0001300000000000 */
[----:B------:R-:W5:Y:S01]  /*1b20*/  MUFU.SIN R16, R19 ;  /* 0x0000001300107308 */ /* 0x000f620000000400 */
[----:B0-----:R-:W-:-:S02]  /*1b30*/  FMUL.FTZ R7, R4, R6 ;  /* 0x0000000604077220 */ /* 0x001fc40000410000 */
[-C--:B-1----:R-:W-:Y:S02]  /*1b40*/  FMUL.FTZ R6, R10, R11.reuse ;  /* 0x0000000b0a067220 */ /* 0x082fe40000410000 */
[-C--:B------:R-:W-:Y:S02]  /*1b50*/  FFMA.FTZ R7, R3, R24.reuse, -R7 ;  /* 0x0000001803077223 */ /* 0x080fe40000010807 */
[----:B------:R-:W-:Y:S01]  /*1b60*/  FFMA.FTZ R24, R4, R24, R9 ;  /* 0x0000001804187223 */ /* 0x000fe20000010009 */
[----:B------:R-:W0:Y:S01]  /*1b70*/  MUFU.COS R15, R19 ;  /* 0x00000013000f7308 */ /* 0x000e220000000000 */
[C---:B--2---:R-:W-:Y:S02]  /*1b80*/  FMUL.FTZ R9, R43.reuse, R8 ;  /* 0x000000082b097220 */ /* 0x044fe40000410000 */
[----:B------:R-:W-:Y:S01]  /*1b90*/  FMUL.FTZ R11, R8, R11 ;  /* 0x0000000b080b7220 */ /* 0x000fe20000410000 */
[----:B------:R-:W-:Y:S01]  /*1ba0*/  F2FP.PACK_AB R24, R24, R7 ;  /* 0x000000071818723e */ /* 0x000fe200000000ff */
[----:B------:R-:W-:-:S02]  /*1bb0*/  FMUL.FTZ R3, R43, R10 ;  /* 0x0000000a2b037220 */ /* 0x000fc40000410000 */
[-C--:B------:R-:W-:Y:S02]  /*1bc0*/  FFMA.FTZ R6, R8, R25.reuse, -R6 ;  /* 0x0000001908067223 */ /* 0x080fe40000010806 */
[C---:B------:R-:W-:Y:S02]  /*1bd0*/  FFMA.FTZ R4, R33.reuse, R10, R9 ;  /* 0x0000000a21047223 */ /* 0x040fe40000010009 */
[----:B------:R-:W-:Y:S02]  /*1be0*/  FFMA.FTZ R25, R10, R25, R11 ;  /* 0x000000190a197223 */ /* 0x000fe4000001000b */
[----:B------:R-:W-:Y:S02]  /*1bf0*/  FFMA.FTZ R3, R33, R8, -R3 ;  /* 0x0000000821037223 */ /* 0x000fe40000010803 */
[----:B---3--:R-:W-:Y:S01]  /*1c00*/  FMUL.FTZ R9, R22, R13 ;  /* 0x0000000d16097220 */ /* 0x008fe20000410000 */
[----:B------:R-:W-:Y:S01]  /*1c10*/  F2FP.PACK_AB R25, R25, R6 ;  /* 0x000000061919723e */ /* 0x000fe200000000ff */
[----:B------:R-:W-:Y:S01]  /*1c20*/  FMUL.FTZ R11, R13, R14 ;  /* 0x0000000e0d0b7220 */ /* 0x000fe20000410000 */
[----:B------:R-:W-:Y:S01]  /*1c30*/  F2FP.PACK_AB R33, R4, R3 ;  /* 0x000000030421723e */ /* 0x000fe200000000ff */
[----:B----4-:R-:W-:-:S02]  /*1c40*/  FMUL.FTZ R8, R22, R12 ;  /* 0x0000000c16087220 */ /* 0x010fc40000410000 */
[----:B------:R-:W-:Y:S02]  /*1c50*/  FMUL.FTZ R14, R12, R14 ;  /* 0x0000000e0c0e7220 */ /* 0x000fe40000410000 */
[----:B------:R-:W-:Y:S02]  /*1c60*/  FFMA.FTZ R9, R34, R12, -R9 ;  /* 0x0000000c22097223 */ /* 0x000fe40000010809 */
[-C--:B------:R-:W-:Y:S02]  /*1c70*/  FFMA.FTZ R11, R12, R26.reuse, -R11 ;  /* 0x0000001a0c0b7223 */ /* 0x080fe4000001080b */
[----:B------:R-:W-:Y:S02]  /*1c80*/  FFMA.FTZ R8, R34, R13, R8 ;  /* 0x0000000d22087223 */ /* 0x000fe40000010008 */
[----:B------:R-:W-:Y:S02]  /*1c90*/  FFMA.FTZ R26, R13, R26, R14 ;  /* 0x0000001a0d1a7223 */ /* 0x000fe4000001000e */
[----:B-----5:R-:W-:Y:S01]  /*1ca0*/  FMUL.FTZ R12, R16, R17 ;  /* 0x00000011100c7220 */ /* 0x020fe20000410000 */
[----:B------:R-:W-:Y:S01]  /*1cb0*/  F2FP.PACK_AB R34, R8, R9 ;  /* 0x000000090822723e */ /* 0x000fe200000000ff */
[----:B------:R-:W-:Y:S01]  /*1cc0*/  FMUL.FTZ R10, R36, R16 ;  /* 0x00000010240a7220 */ /* 0x000fe20000410000 */
[----:B------:R-:W-:Y:S01]  /*1cd0*/  F2FP.PACK_AB R26, R26, R11 ;  /* 0x0000000b1a1a723e */ /* 0x000fe200000000ff */
[----:B0-----:R-:W-:-:S02]  /*1ce0*/  FMUL.FTZ R13, R36, R15 ;  /* 0x0000000f240d7220 */ /* 0x001fc40000410000 */
[C---:B------:R-:W-:Y:S02]  /*1cf0*/  FMUL.FTZ R17, R15.reuse, R17 ;  /* 0x000000110f117220 */ /* 0x040fe40000410000 */
[----:B------:R-:W-:Y:S02]  /*1d00*/  FFMA.FTZ R12, R15, R27, -R12 ;  /* 0x0000001b0f0c7223 */ /* 0x000fe4000001080c */
[C---:B------:R-:W-:Y:S02]  /*1d10*/  FFMA.FTZ R10, R35.reuse, R15, -R10 ;  /* 0x0000000f230a7223 */ /* 0x040fe4000001080a */
[----:B------:R-:W-:Y:S02]  /*1d20*/  FFMA.FTZ R13, R35, R16, R13 ;  /* 0x00000010230d7223 */ /* 0x000fe4000001000d */
[----:B------:R-:W-:-:S03]  /*1d30*/  FFMA.FTZ R27, R16, R27, R17 ;  /* 0x0000001b101b7223 */ /* 0x000fc60000010011 */
[----:B------:R-:W-:Y:S02]  /*1d40*/  F2FP.PACK_AB R35, R13, R10 ;  /* 0x0000000a0d23723e */ /* 0x000fe400000000ff */
[----:B------:R-:W-:Y:S02]  /*1d50*/  F2FP.PACK_AB R27, R27, R12 ;  /* 0x0000000c1b1b723e */ /* 0x000fe400000000ff */
.L_x_16:
[----:B------:R-:W-:Y:S05]  /*1d60*/  BSYNC B2 ;  /* 0x0000000000027941 */ /* 0x000fea0003800000 */
.L_x_15:
[C---:B------:R-:W-:Y:S02]  /*1d70*/  LOP3.LUT R4, R25.reuse, 0xffff, RZ, 0xc0, !PT ;  /* 0x0000ffff19047812 */ /* 0x040fe400078ec0ff */
[----:B------:R-:W-:Y:S02]  /*1d80*/  PRMT R6, R25, 0x7732, RZ ;  /* 0x0000773219067816 */ /* 0x000fe400000000ff */
[----:B------:R-:W-:Y:S01]  /*1d90*/  PRMT R0, R27, 0x7732, RZ ;  /* 0x000077321b007816 */ /* 0x000fe200000000ff */
[----:B------:R-:W-:Y:S01]  /*1da0*/  IMAD.WIDE.U32 R4, R4, 0x10000, RZ ;  /* 0x0001000004047825 */ /* 0x000fe200078e00ff */
[----:B------:R-:W-:Y:S02]  /*1db0*/  PRMT R3, R26, 0x7732, RZ ;  /* 0x000077321a037816 */ /* 0x000fe400000000ff */
[----:B------:R-:W-:Y:S01]  /*1dc0*/  PRMT R8, R24, 0x7732, RZ ;  /* 0x0000773218087816 */ /* 0x000fe200000000ff */
[----:B------:R-:W-:Y:S01]  /*1dd0*/  IMAD.WIDE.U32 R6, R6, 0x10000, RZ ;  /* 0x0001000006067825 */ /* 0x000fe200078e00ff */
[----:B------:R-:W-:-:S02]  /*1de0*/  PRMT R9, R3, 0x5410, R0 ;  /* 0x0000541003097816 */ /* 0x000fc40000000000 */
[----:B------:R-:W-:Y:S01]  /*1df0*/  PRMT R11, R26, 0x5410, R27 ;  /* 0x000054101a0b7816 */ /* 0x000fe2000000001b */
[----:B------:R-:W-:Y:S01]  /*1e00*/  IMAD.MOV.U32 R3, RZ, RZ, R8 ;  /* 0x000000ffff037224 */ /* 0x000fe200078e0008 */
[----:B------:R-:W-:Y:S02]  /*1e10*/  LOP3.LUT R4, R4, 0xffff, R24, 0xf8, !PT ;  /* 0x0000ffff04047812 */ /* 0x000fe400078ef818 */
[----:B------:R-:W-:Y:S02]  /*1e20*/  LOP3.LUT R5, R11, R5, RZ, 0xfc, !PT ;  /* 0x000000050b057212 */ /* 0x000fe400078efcff */
[----:B------:R-:W-:Y:S02]  /*1e30*/  LOP3.LUT R7, R9, R7, RZ, 0xfc, !PT ;  /* 0x0000000709077212 */ /* 0x000fe400078efcff */
[----:B------:R-:W-:Y:S01]  /*1e40*/  LOP3.LUT R6, R6, R3, RZ, 0xfc, !PT ;  /* 0x0000000306067212 */ /* 0x000fe200078efcff */
[----:B------:R0:W-:Y:S04]  /*1e50*/  STS.64 [R39], R4 ;  /* 0x0000000427007388 */ /* 0x0001e80000000a00 */
[----:B------:R0:W-:Y:S02]  /*1e60*/  STS.64 [R41], R6 ;  /* 0x0000000629007388 */ /* 0x0001e40000000a00 */
.L_x_14:
[----:B------:R-:W-:Y:S05]  /*1e70*/  BSYNC B1 ;  /* 0x0000000000017941 */ /* 0x000fea0003800000 */
.L_x_12:
[C---:B0-----:R-:W-:Y:S02]  /*1e80*/  LOP3.LUT R4, R33.reuse, 0xffff, RZ, 0xc0, !PT ;  /* 0x0000ffff21047812 */ /* 0x041fe400078ec0ff */
[----:B------:R-:W-:-:S02]  /*1e90*/  PRMT R6, R33, 0x7732, RZ ;  /* 0x0000773221067816 */ /* 0x000fc400000000ff */
[----:B------:R-:W-:Y:S01]  /*1ea0*/  PRMT R0, R35, 0x7732, RZ ;  /* 0x0000773223007816 */ /* 0x000fe200000000ff */
[----:B------:R-:W-:Y:S01]  /*1eb0*/  IMAD.WIDE.U32 R4, R4, 0x10000, RZ ;  /* 0x0001000004047825 */ /* 0x000fe200078e00ff */
[----:B------:R-:W-:Y:S02]  /*1ec0*/  PRMT R3, R34, 0x7732, RZ ;  /* 0x0000773222037816 */ /* 0x000fe400000000ff */
[----:B------:R-:W-:Y:S01]  /*1ed0*/  PRMT R8, R32, 0x7732, RZ ;  /* 0x0000773220087816 */ /* 0x000fe200000000ff */
[----:B------:R-:W-:Y:S01]  /*1ee0*/  IMAD.WIDE.U32 R6, R6, 0x10000, RZ ;  /* 0x0001000006067825 */ /* 0x000fe200078e00ff */
[----:B------:R-:W-:Y:S02]  /*1ef0*/  PRMT R9, R3, 0x5410, R0 ;  /* 0x0000541003097816 */ /* 0x000fe40000000000 */
[----:B------:R-:W-:Y:S01]  /*1f00*/  PRMT R11, R34, 0x5410, R35 ;  /* 0x00005410220b7816 */ /* 0x000fe20000000023 */
[----:B------:R-:W-:Y:S01]  /*1f10*/  IMAD.MOV.U32 R3, RZ, RZ, R8 ;  /* 0x000000ffff037224 */ /* 0x000fe200078e0008 */
[----:B------:R-:W-:-:S02]  /*1f20*/  LOP3.LUT R4, R4, 0xffff, R32, 0xf8, !PT ;  /* 0x0000ffff04047812 */ /* 0x000fc400078ef820 */
[----:B------:R-:W-:Y:S02]  /*1f30*/  LOP3.LUT R5, R11, R5, RZ, 0xfc, !PT ;  /* 0x000000050b057212 */ /* 0x000fe400078efcff */
[----:B------:R-:W-:Y:S02]  /*1f40*/  LOP3.LUT R7, R9, R7, RZ, 0xfc, !PT ;  /* 0x0000000709077212 */ /* 0x000fe400078efcff */
[----:B------:R-:W-:Y:S01]  /*1f50*/  LOP3.LUT R6, R6, R3, RZ, 0xfc, !PT ;  /* 0x0000000306067212 */ /* 0x000fe200078efcff */
[----:B------:R0:W-:Y:S04]  /*1f60*/  STS.64 [R23], R4 ;  /* 0x0000000417007388 */ /* 0x0001e80000000a00 */
[----:B------:R0:W-:Y:S02]  /*1f70*/  STS.64 [R37], R6 ;  /* 0x0000000625007388 */ /* 0x0001e40000000a00 */
.L_x_11:
[----:B------:R-:W-:Y:S05]  /*1f80*/  BSYNC B0 ;  /* 0x0000000000007941 */ /* 0x000fea0003800000 */
.L_x_10:
[----:B------:R-:W-:Y:S06]  /*1f90*/  BAR.SYNC.DEFER_BLOCKING 0x0 ;  /* 0x0000000000007b1d */ /* 0x000fec0000010000 */
[----:B------:R-:W-:Y:S01]  /*1fa0*/  BSSY B0, `(.L_x_17) ;  /* 0x0000005000007945 */ /* 0x000fe20003800000 */
[----:B------:R-:W-:Y:S05]  /*1fb0*/  @!P6 BRA `(.L_x_18) ;  /* 0x000000300000e947 */ /* 0x000fea0003800000 */
[----:B------:R-:W-:Y:S01]  /*1fc0*/  ISETP.NE.AND P0, PT, RZ, c[0x0][0x1ec], PT ;  /* 0x00007b00ff007a0c */ /* 0x000fe20003f05270 */
[----:B0-----:R0:W1:-:S12]  /*1fd0*/  LDS.128 R32, [R20] ;  /* 0x0000000014207984 */ /* 0x0010580000000c00 */
[----:B------:R0:W2:Y:S02]  /*1fe0*/  @!P0 LDS.128 R24, [R21] ;  /* 0x0000000015188984 */ /* 0x0000a40000000c00 */
.L_x_18:
[----:B------:R-:W-:Y:S05]  /*1ff0*/  BSYNC B0 ;  /* 0x0000000000007941 */ /* 0x000fea0003800000 */
.L_x_17:
[----:B------:R-:W-:Y:S06]  /*2000*/  BAR.SYNC.DEFER_BLOCKING 0x0 ;  /* 0x0000000000007b1d */ /* 0x000fec0000010000 */
[----:B------:R-:W-:Y:S05]  /*2010*/  BRA `(.L_x_7) ;  /* 0x00000aa000007947 */ /* 0x000fea0003800000 */
.L_x_6:
[----:B0-----:R-:W-:Y:S01]  /*2020*/  ISETP.NE.AND P0, PT, RZ, c[0x0][0x1ec], PT ;  /* 0x00007b00ff007a0c */ /* 0x001fe20003f05270 */
[----:B------:R-:W-:Y:S01]  /*2030*/  BSSY B0, `(.L_x_7) ;  /* 0x00000a8000007945 */ /* 0x000fe20003800000 */
[----:B------:R-:W-:-:S11]  /*2040*/  IADD3 R0, -R42, c[0x0][0x1ec], RZ ;  /* 0x00007b002a007a10 */ /* 0x000fd60007ffe1ff */
[----:B------:R-:W-:Y:S05]  /*2050*/  @!P0 BRA `(.L_x_19) ;  /* 0x0000045000008947 */ /* 0x000fea0003800000 */
        /* <DEDUP_REMOVED lines=8> */
[----:B------:R1:W-:Y:S08]  /*20e0*/  I2F R3, R17 ;  /* 0x0000001100037306 */ /* 0x0003f00000201400 */
[----:B0-----:R-:W0:Y:S01]  /*20f0*/  MUFU.RCP R9, R7 ;  /* 0x0000000700097308 */ /* 0x001e220000001000 */
[--C-:B-1----:R-:W-:Y:S02]  /*2100*/  HADD2.F32 R17, -RZ, R35.reuse.H1_H1 ;  /* 0x30000023ff117230 */ /* 0x102fe40000004100 */
[----:B------:R-:W-:-:S05]  /*2110*/  HADD2.F32 R35, -RZ, R35.H0_H0 ;  /* 0x20000023ff237230 */ /* 0x000fca0000004100 */
        /* <DEDUP_REMOVED lines=8> */
[----:B------:R-:W-:Y:S03]  /*21a0*/  I2F R0, R0 ;  /* 0x0000000000007306 */ /* 0x000fe60000201400 */
        /* <DEDUP_REMOVED lines=8> */
[----:B------:R0:W3:Y:S01]  /*2230*/  MUFU.EX2 R9, -R8 ;  /* 0x8000000800097308 */ /* 0x0000e20000000800 */
[----:B-1----:R-:W-:-:S04]  /*2240*/  FMUL.FTZ R6, R0, R5 ;  /* 0x0000000500067220 */ /* 0x002fc80000410000 */
[----:B------:R-:W-:Y:S02]  /*2250*/  FMUL.RZ R14, R6, 0.15915493667125701904 ;  /* 0x3e22f983060e7820 */ /* 0x000fe4000040c000 */
[C---:B--2---:R-:W-:Y:S01]  /*2260*/  FMUL.FTZ R5, R0.reuse, R7 ;  /* 0x0000000700057220 */ /* 0x044fe20000410000 */
[----:B------:R-:W-:Y:S01]  /*2270*/  MUFU.COS R3, R12 ;  /* 0x0000000c00037308 */ /* 0x000fe20000000000 */
[--C-:B0-----:R-:W-:Y:S02]  /*2280*/  HADD2.F32 R8, -RZ, R32.reuse.H1_H1 ;  /* 0x30000020ff087230 */ /* 0x101fe40000004100 */
[----:B------:R-:W-:Y:S01]  /*2290*/  FMUL.RZ R5, R5, 0.15915493667125701904 ;  /* 0x3e22f98305057820 */ /* 0x000fe2000040c000 */
[----:B------:R-:W-:Y:S01]  /*22a0*/  HADD2.F32 R32, -RZ, R32.H0_H0 ;  /* 0x20000020ff207230 */ /* 0x000fe20000004100 */
[----:B---3--:R-:W-:-:S03]  /*22b0*/  FMUL.FTZ R0, R0, R9 ;  /* 0x0000000900007220 */ /* 0x008fc60000410000 */
[----:B------:R-:W0:Y:S01]  /*22c0*/  MUFU.SIN R4, R12 ;  /* 0x0000000c00047308 */ /* 0x000e220000000400 */
[----:B------:R-:W-:-:S07]  /*22d0*/  FMUL.RZ R15, R0, 0.15915493667125701904 ;  /* 0x3e22f983000f7820 */ /* 0x000fce000040c000 */
[----:B------:R-:W-:Y:S08]  /*22e0*/  MUFU.COS R6, R14 ;  /* 0x0000000e00067308 */ /* 0x000ff00000000000 */
[----:B------:R1:W2:Y:S01]  /*22f0*/  MUFU.SIN R7, R14 ;  /* 0x0000000e00077308 */ /* 0x0002a20000000400 */
[----:B0-----:R-:W-:-:S04]  /*2300*/  FMUL.FTZ R0, R4, R8 ;  /* 0x0000000804007220 */ /* 0x001fc80000410000 */
[----:B------:R-:W-:-:S03]  /*2310*/  FFMA.FTZ R0, R3, R32, -R0 ;  /* 0x0000002003007223 */ /* 0x000fc60000010800 */
[----:B------:R-:W-:Y:S01]  /*2320*/  MUFU.COS R10, R5 ;  /* 0x00000005000a7308 */ /* 0x000fe20000000000 */
[--C-:B-1----:R-:W-:Y:S02]  /*2330*/  HADD2.F32 R14, -RZ, R34.reuse.H1_H1 ;  /* 0x30000022ff0e7230 */ /* 0x102fe40000004100 */
[----:B------:R-:W-:-:S05]  /*2340*/  HADD2.F32 R34, -RZ, R34.H0_H0 ;  /* 0x20000022ff227230 */ /* 0x000fca0000004100 */
[----:B------:R0:W1:Y:S01]  /*2350*/  MUFU.SIN R11, R5 ;  /* 0x00000005000b7308 */ /* 0x0000620000000400 */
[----:B--2---:R-:W-:-:S04]  /*2360*/  FMUL.FTZ R9, R7, R16 ;  /* 0x0000001007097220 */ /* 0x004fc80000410000 */
[----:B------:R-:W-:-:S03]  /*2370*/  FFMA.FTZ R9, R6, R33, -R9 ;  /* 0x0000002106097223 */ /* 0x000fc60000010809 */
[----:B------:R-:W2:Y:S01]  /*2380*/  MUFU.SIN R13, R15 ;  /* 0x0000000f000d7308 */ /* 0x000ea20000000400 */
[----:B0-----:R-:W-:Y:S02]  /*2390*/  FMUL.FTZ R5, R3, R8 ;  /* 0x0000000803057220 */ /* 0x001fe40000410000 */
[----:B------:R-:W-:Y:S02]  /*23a0*/  FMUL.FTZ R8, R6, R16 ;  /* 0x0000001006087220 */ /* 0x000fe40000410000 */
[----:B------:R-:W-:Y:S02]  /*23b0*/  FFMA.FTZ R5, R4, R32, R5 ;  /* 0x0000002004057223 */ /* 0x000fe40000010005 */
[----:B------:R-:W-:Y:S01]  /*23c0*/  FFMA.FTZ R8, R7, R33, R8 ;  /* 0x0000002107087223 */ /* 0x000fe20000010008 */
[----:B------:R-:W0:Y:S01]  /*23d0*/  MUFU.COS R12, R15 ;  /* 0x0000000f000c7308 */ /* 0x000e220000000000 */
[----:B-1----:R-:W-:Y:S01]  /*23e0*/  FMUL.FTZ R3, R11, R14 ;  /* 0x0000000e0b037220 */ /* 0x002fe20000410000 */
[----:B------:R-:W-:Y:S01]  /*23f0*/  F2FP.PACK_AB R32, R5, R0 ;  /* 0x000000000520723e */ /* 0x000fe200000000ff */
[----:B------:R-:W-:Y:S01]  /*2400*/  FMUL.FTZ R4, R10, R14 ;  /* 0x0000000e0a047220 */ /* 0x000fe20000410000 */
[----:B------:R-:W-:Y:S01]  /*2410*/  F2FP.PACK_AB R33, R8, R9 ;  /* 0x000000090821723e */ /* 0x000fe200000000ff */
[----:B------:R-:W-:-:S02]  /*2420*/  FFMA.FTZ R3, R10, R34, -R3 ;  /* 0x000000220a037223 */ /* 0x000fc40000010803 */
[----:B------:R-:W-:Y:S02]  /*2430*/  FFMA.FTZ R4, R11, R34, R4 ;  /* 0x000000220b047223 */ /* 0x000fe40000010004 */
[----:B--2---:R-:W-:-:S03]  /*2440*/  FMUL.FTZ R7, R13, R17 ;  /* 0x000000110d077220 */ /* 0x004fc60000410000 */
[----:B------:R-:W-:Y:S01]  /*2450*/  F2FP.PACK_AB R34, R4, R3 ;  /* 0x000000030422723e */ /* 0x000fe200000000ff */
[C---:B0-----:R-:W-:Y:S02]  /*2460*/  FMUL.FTZ R6, R12.reuse, R17 ;  /* 0x000000110c067220 */ /* 0x041fe40000410000 */
[-C--:B------:R-:W-:Y:S02]  /*2470*/  FFMA.FTZ R7, R12, R35.reuse, -R7 ;  /* 0x000000230c077223 */ /* 0x080fe40000010807 */
[----:B------:R-:W-:-:S05]  /*2480*/  FFMA.FTZ R6, R13, R35, R6 ;  /* 0x000000230d067223 */ /* 0x000fca0000010006 */
[----:B------:R-:W-:Y:S01]  /*2490*/  F2FP.PACK_AB R35, R6, R7 ;  /* 0x000000070623723e */ /* 0x000fe200000000ff */
[----:B------:R-:W-:Y:S05]  /*24a0*/  BRA `(.L_x_20) ;  /* 0x0000060000007947 */ /* 0x000fea0003800000 */
.L_x_19:
[----:B------:R-:W-:-:S13]  /*24b0*/  ISETP.GE.AND P0, PT, R17, c[0x0][0x1e0], PT ;  /* 0x0000780011007a0c */ /* 0x000fda0003f06270 */
[----:B------:R-:W-:Y:S05]  /*24c0*/  @P0 BRA `(.L_x_20) ;  /* 0x000005e000000947 */ /* 0x000fea0003800000 */
[----:B------:R-:W0:Y:S01]  /*24d0*/  I2F R3, c[0x0][0x1e0] ;  /* 0x0000780000037b06 */ /* 0x000e220000201400 */
[C---:B------:R-:W-:Y:S01]  /*24e0*/  IADD3 R6, R17.reuse, 0x2, RZ ;  /* 0x0000000211067810 */ /* 0x040fe20007ffe0ff */
[--C-:B------:R-:W-:Y:S01]  /*24f0*/  HADD2.F32 R14, -RZ, R25.reuse.H1_H1 ;  /* 0x30000019ff0e7230 */ /* 0x100fe20000004100 */
[C---:B------:R-:W-:Y:S01]  /*2500*/  IADD3 R10, R17.reuse, 0x4, RZ ;  /* 0x00000004110a7810 */ /* 0x040fe20007ffe0ff */
[----:B------:R-:W-:Y:S01]  /*2510*/  HADD2.F32 R25, -RZ, R25.H0_H0 ;  /* 0x20000019ff197230 */ /* 0x000fe20000004100 */
[----:B------:R-:W-:Y:S01]  /*2520*/  IADD3 R11, R17, 0x6, RZ ;  /* 0x00000006110b7810 */ /* 0x000fe20007ffe0ff */
[----:B------:R-:W-:Y:S02]  /*2530*/  HADD2.F32 R23, -RZ, R35.H1_H1 ;  /* 0x30000023ff177230 */ /* 0x000fe40000004100 */
[----:B------:R1:W-:Y:S01]  /*2540*/  I2F R4, R17 ;  /* 0x0000001100047306 */ /* 0x0003e20000201400 */
[----:B------:R-:W-:Y:S02]  /*2550*/  HADD2.F32 R19, -RZ, R26.H1_H1 ;  /* 0x3000001aff137230 */ /* 0x000fe40000004100 */
[----:B------:R-:W-:-:S02]  /*2560*/  HADD2.F32 R36, -RZ, R27.H1_H1 ;  /* 0x3000001bff247230 */ /* 0x000fc40000004100 */
[----:B------:R-:W-:Y:S02]  /*2570*/  HADD2.F32 R35, -RZ, R35.H0_H0 ;  /* 0x20000023ff237230 */ /* 0x000fe40000004100 */
[----:B------:R-:W-:Y:S01]  /*2580*/  HADD2.F32 R26, -RZ, R26.H0_H0 ;  /* 0x2000001aff1a7230 */ /* 0x000fe20000004100 */
[----:B0-----:R-:W0:Y:S01]  /*2590*/  MUFU.RCP R3, R3 ;  /* 0x0000000300037308 */ /* 0x001e220000001000 */
[--C-:B-1----:R-:W-:Y:S02]  /*25a0*/  HADD2.F32 R17, -RZ, R34.reuse.H1_H1 ;  /* 0x30000022ff117230 */ /* 0x102fe40000004100 */
[----:B------:R-:W-:Y:S02]  /*25b0*/  HADD2.F32 R34, -RZ, R34.H0_H0 ;  /* 0x20000022ff227230 */ /* 0x000fe40000004100 */
[----:B------:R-:W-:-:S03]  /*25c0*/  HADD2.F32 R27, -RZ, R27.H0_H0 ;  /* 0x2000001bff1b7230 */ /* 0x000fc60000004100 */
[----:B------:R-:W1:Y:S08]  /*25d0*/  I2F R6, R6 ;  /* 0x0000000600067306 */ /* 0x000e700000201400 */
        /* <DEDUP_REMOVED lines=13> */
[----:B------:R2:W3:Y:S01]  /*26b0*/  MUFU.EX2 R3, -R6 ;  /* 0x8000000600037308 */ /* 0x0004e20000000800 */
[----:B-1----:R-:W-:-:S04]  /*26c0*/  FMUL.FTZ R5, R0, R5 ;  /* 0x0000000500057220 */ /* 0x002fc80000410000 */
[----:B------:R-:W-:-:S03]  /*26d0*/  FMUL.RZ R5, R5, 0.15915493667125701904 ;  /* 0x3e22f98305057820 */ /* 0x000fc6000040c000 */
[----:B------:R1:W4:Y:S01]  /*26e0*/  MUFU.EX2 R11, -R12 ;  /* 0x8000000c000b7308 */ /* 0x0003220000000800 */
[----:B0-----:R-:W-:Y:S01]  /*26f0*/  FMUL.FTZ R9, R0, R9 ;  /* 0x0000000900097220 */ /* 0x001fe20000410000 */
[--C-:B--2---:R-:W-:Y:S02]  /*2700*/  HADD2.F32 R6, -RZ, R24.reuse.H1_H1 ;  /* 0x30000018ff067230 */ /* 0x104fe40000004100 */
[----:B------:R-:W-:Y:S01]  /*2710*/  HADD2.F32 R24, -RZ, R24.H0_H0 ;  /* 0x20000018ff187230 */ /* 0x000fe20000004100 */
[----:B------:R-:W-:-:S03]  /*2720*/  FMUL.RZ R9, R9, 0.15915493667125701904 ;  /* 0x3e22f98309097820 */ /* 0x000fc6000040c000 */
[----:B------:R-:W0:Y:S01]  /*2730*/  MUFU.SIN R4, R5 ;  /* 0x0000000500047308 */ /* 0x000e220000000400 */
[----:B---3--:R-:W-:Y:S01]  /*2740*/  FMUL.FTZ R10, R0, R3 ;  /* 0x00000003000a7220 */ /* 0x008fe20000410000 */
[--C-:B------:R-:W-:Y:S02]  /*2750*/  HADD2.F32 R3, -RZ, R32.reuse.H1_H1 ;  /* 0x30000020ff037230 */ /* 0x100fe40000004100 */
[----:B------:R-:W-:Y:S01]  /*2760*/  HADD2.F32 R32, -RZ, R32.H0_H0 ;  /* 0x20000020ff207230 */ /* 0x000fe20000004100 */
[----:B------:R-:W-:Y:S01]  /*2770*/  FMUL.RZ R10, R10, 0.15915493667125701904 ;  /* 0x3e22f9830a0a7820 */ /* 0x000fe2000040c000 */
[--C-:B-1----:R-:W-:Y:S02]  /*2780*/  HADD2.F32 R12, -RZ, R33.reuse.H1_H1 ;  /* 0x30000021ff0c7230 */ /* 0x102fe40000004100 */
[----:B------:R0:W1:Y:S01]  /*2790*/  MUFU.COS R7, R5 ;  /* 0x0000000500077308 */ /* 0x0000620000000000 */
[----:B----4-:R-:W-:Y:S01]  /*27a0*/  FMUL.FTZ R11, R0, R11 ;  /* 0x0000000b000b7220 */ /* 0x010fe20000410000 */
[----:B------:R-:W-:-:S03]  /*27b0*/  HADD2.F32 R33, -RZ, R33.H0_H0 ;  /* 0x20000021ff217230 */ /* 0x000fc60000004100 */
[----:B------:R-:W-:-:S03]  /*27c0*/  FMUL.RZ R20, R11, 0.15915493667125701904 ;  /* 0x3e22f9830b147820 */ /* 0x000fc6000040c000 */
[----:B------:R-:W2:Y:S01]  /*27d0*/  MUFU.SIN R8, R9 ;  /* 0x0000000900087308 */ /* 0x000ea20000000400 */
[C---:B0-----:R-:W-:Y:S02]  /*27e0*/  FMUL.FTZ R5, R4.reuse, R3 ;  /* 0x0000000304057220 */ /* 0x041fe40000410000 */
[----:B------:R-:W-:-:S05]  /*27f0*/  FMUL.FTZ R0, R4, R6 ;  /* 0x0000000604007220 */ /* 0x000fca0000410000 */
[----:B------:R0:W3:Y:S01]  /*2800*/  MUFU.COS R13, R9 ;  /* 0x00000009000d7308 */ /* 0x0000e20000000000 */
[----:B-1----:R-:W-:-:S07]  /*2810*/  FFMA.FTZ R0, R7, R24, -R0 ;  /* 0x0000001807007223 */ /* 0x002fce0000010800 */
[----:B------:R-:W1:Y:S01]  /*2820*/  MUFU.SIN R16, R10 ;  /* 0x0000000a00107308 */ /* 0x000e620000000400 */
[C---:B0-----:R-:W-:Y:S02]  /*2830*/  FMUL.FTZ R9, R7.reuse, R3 ;  /* 0x0000000307097220 */ /* 0x041fe40000410000 */
[----:B------:R-:W-:Y:S02]  /*2840*/  FMUL.FTZ R3, R7, R6 ;  /* 0x0000000607037220 */ /* 0x000fe40000410000 */
[----:B--2---:R-:W-:Y:S02]  /*2850*/  FMUL.FTZ R6, R8, R12 ;  /* 0x0000000c08067220 */ /* 0x004fe40000410000 */
[C---:B------:R-:W-:Y:S01]  /*2860*/  FFMA.FTZ R11, R4.reuse, R32, R9 ;  /* 0x00000020040b7223 */ /* 0x040fe20000010009 */
[----:B------:R0:W2:Y:S01]  /*2870*/  MUFU.COS R15, R10 ;  /* 0x0000000a000f7308 */ /* 0x0000a20000000000 */
[----:B------:R-:W-:Y:S02]  /*2880*/  FFMA.FTZ R3, R4, R24, R3 ;  /* 0x0000001804037223 */ /* 0x000fe40000010003 */
[----:B------:R-:W-:-:S03]  /*2890*/  FMUL.FTZ R4, R8, R14 ;  /* 0x0000000e08047220 */ /* 0x000fc60000410000 */
[----:B------:R-:W-:Y:S01]  /*28a0*/  F2FP.PACK_AB R24, R3, R0 ;  /* 0x000000000318723e */ /* 0x000fe200000000ff */
[----:B---3--:R-:W-:Y:S01]  /*28b0*/  FFMA.FTZ R4, R13, R25, -R4 ;  /* 0x000000190d047223 */ /* 0x008fe20000010804 */
[----:B------:R-:W3:Y:S01]  /*28c0*/  MUFU.SIN R22, R20 ;  /* 0x0000001400167308 */ /* 0x000ee20000000400 */
[----:B0-----:R-:W-:Y:S02]  /*28d0*/  FFMA.FTZ R10, R7, R32, -R5 ;  /* 0x00000020070a7223 */ /* 0x001fe40000010805 */
[C---:B------:R-:W-:Y:S02]  /*28e0*/  FMUL.FTZ R7, R13.reuse, R12 ;  /* 0x0000000c0d077220 */ /* 0x040fe40000410000 */
[----:B------:R-:W-:Y:S01]  /*28f0*/  FMUL.FTZ R5, R13, R14 ;  /* 0x0000000e0d057220 */ /* 0x000fe20000410000 */
[----:B------:R-:W-:Y:S01]  /*2900*/  F2FP.PACK_AB R32, R11, R10 ;  /* 0x0000000a0b20723e */ /* 0x000fe200000000ff */
[-C--:B------:R-:W-:Y:S01]  /*2910*/  FFMA.FTZ R12, R13, R33.reuse, -R6 ;  /* 0x000000210d0c7223 */ /* 0x080fe20000010806 */
[----:B------:R-:W0:Y:S01]  /*2920*/  MUFU.COS R21, R20 ;  /* 0x0000001400157308 */ /* 0x000e220000000000 */
[----:B------:R-:W-:-:S02]  /*2930*/  FFMA.FTZ R33, R8, R33, R7 ;  /* 0x0000002108217223 */ /* 0x000fc40000010007 */
[----:B------:R-:W-:Y:S02]  /*2940*/  FFMA.FTZ R5, R8, R25, R5 ;  /* 0x0000001908057223 */ /* 0x000fe40000010005 */
[-C--:B-1----:R-:W-:Y:S01]  /*2950*/  FMUL.FTZ R8, R16, R17.reuse ;  /* 0x0000001110087220 */ /* 0x082fe20000410000 */
[----:B------:R-:W-:Y:S01]  /*2960*/  F2FP.PACK_AB R33, R33, R12 ;  /* 0x0000000c2121723e */ /* 0x000fe200000000ff */
[----:B--2---:R-:W-:Y:S01]  /*2970*/  FMUL.FTZ R17, R15, R17 ;  /* 0x000000110f117220 */ /* 0x004fe20000410000 */
[----:B------:R-:W-:Y:S01]  /*2980*/  F2FP.PACK_AB R25, R5, R4 ;  /* 0x000000040519723e */ /* 0x000fe200000000ff */
[----:B------:R-:W-:Y:S02]  /*2990*/  FFMA.FTZ R13, R15, R34, -R8 ;  /* 0x000000220f0d7223 */ /* 0x000fe40000010808 */
[----:B---3--:R-:W-:Y:S02]  /*29a0*/  FMUL.FTZ R14, R22, R23 ;  /* 0x00000017160e7220 */ /* 0x008fe40000410000 */
[----:B------:R-:W-:-:S02]  /*29b0*/  FMUL.FTZ R6, R16, R19 ;  /* 0x0000001310067220 */ /* 0x000fc40000410000 */
[----:B------:R-:W-:Y:S02]  /*29c0*/  FMUL.FTZ R7, R15, R19 ;  /* 0x000000130f077220 */ /* 0x000fe40000410000 */
[C---:B0-----:R-:W-:Y:S02]  /*29d0*/  FMUL.FTZ R23, R21.reuse, R23 ;  /* 0x0000001715177220 */ /* 0x041fe40000410000 */
[-C--:B------:R-:W-:Y:S02]  /*29e0*/  FMUL.FTZ R8, R22, R36.reuse ;  /* 0x0000002416087220 */ /* 0x080fe40000410000 */
[C---:B------:R-:W-:Y:S02]  /*29f0*/  FMUL.FTZ R9, R21.reuse, R36 ;  /* 0x0000002415097220 */ /* 0x040fe40000410000 */
[----:B------:R-:W-:Y:S02]  /*2a00*/  FFMA.FTZ R14, R21, R35, -R14 ;  /* 0x00000023150e7223 */ /* 0x000fe4000001080e */
[----:B------:R-:W-:-:S02]  /*2a10*/  FFMA.FTZ R34, R16, R34, R17 ;  /* 0x0000002210227223 */ /* 0x000fc40000010011 */
[-C--:B------:R-:W-:Y:S02]  /*2a20*/  FFMA.FTZ R6, R15, R26.reuse, -R6 ;  /* 0x0000001a0f067223 */ /* 0x080fe40000010806 */
[----:B------:R-:W-:Y:S01]  /*2a30*/  FFMA.FTZ R7, R16, R26, R7 ;  /* 0x0000001a10077223 */ /* 0x000fe20000010007 */
[----:B------:R-:W-:Y:S01]  /*2a40*/  F2FP.PACK_AB R34, R34, R13 ;  /* 0x0000000d2222723e */ /* 0x000fe200000000ff */
[C---:B------:R-:W-:Y:S02]  /*2a50*/  FFMA.FTZ R35, R22.reuse, R35, R23 ;  /* 0x0000002316237223 */ /* 0x040fe40000010017 */
[-C--:B------:R-:W-:Y:S01]  /*2a60*/  FFMA.FTZ R8, R21, R27.reuse, -R8 ;  /* 0x0000001b15087223 */ /* 0x080fe20000010808 */
[----:B------:R-:W-:Y:S01]  /*2a70*/  F2FP.PACK_AB R26, R7, R6 ;  /* 0x00000006071a723e */ /* 0x000fe200000000ff */
[----:B------:R-:W-:Y:S01]  /*2a80*/  FFMA.FTZ R9, R22, R27, R9 ;  /* 0x0000001b16097223 */ /* 0x000fe20000010009 */
[----:B------:R-:W-:-:S04]  /*2a90*/  F2FP.PACK_AB R35, R35, R14 ;  /* 0x0000000e2323723e */ /* 0x000fc800000000ff */
[----:B------:R-:W-:Y:S02]  /*2aa0*/  F2FP.PACK_AB R27, R9, R8 ;  /* 0x00000008091b723e */ /* 0x000fe400000000ff */
.L_x_20:
[----:B------:R-:W-:Y:S05]  /*2ab0*/  BSYNC B0 ;  /* 0x0000000000007941 */ /* 0x000fea0003800000 */
.L_x_7:
[----:B------:R-:W-:Y:S01]  /*2ac0*/  ISETP.GT.AND P0, PT, R38, 0x1f, PT ;  /* 0x0000001f2600780c */ /* 0x000fe20003f04270 */
[----:B------:R-:W-:Y:S01]  /*2ad0*/  BSSY B0, `(.L_x_21) ;  /* 0x000001f000007945 */ /* 0x000fe20003800000 */
[----:B------:R-:W-:-:S11]  /*2ae0*/  IMAD.MOV.U32 R0, RZ, RZ, RZ ;  /* 0x000000ffff007224 */ /* 0x000fd600078e00ff */
[----:B------:R-:W-:Y:S05]  /*2af0*/  @P0 BRA `(.L_x_22) ;  /* 0x000001c000000947 */ /* 0x000fea0003800000 */
[----:B-12---:R-:W-:Y:S01]  /*2b00*/  HMUL2 R12, R33, R25 ;  /* 0x00000019210c7232 */ /* 0x006fe20000000000 */
[----:B------:R1:W-:Y:S01]  /*2b10*/  STS.128 [R38.X16+0x40], R32 ;  /* 0x0000402026007388 */ /* 0x0003e2000000cc00 */
[----:B------:R-:W-:-:S04]  /*2b20*/  ISETP.NE.AND P0, PT, RZ, c[0x0][0x1ec], PT ;  /* 0x00007b00ff007a0c */ /* 0x000fc80003f05270 */
[----:B------:R-:W-:-:S10]  /*2b30*/  HFMA2.MMA R13, R32, R24, R12 ;  /* 0x00000018200d7235 */ /* 0x000fd4000000000c */
[----:B------:R-:W-:-:S06]  /*2b40*/  HFMA2 R13, R34, R26, R13 ;  /* 0x0000001a220d7231 */ /* 0x000fcc000000000d */
[----:B------:R-:W-:-:S10]  /*2b50*/  HFMA2.MMA R13, R35, R27, R13 ;  /* 0x0000001b230d7235 */ /* 0x000fd4000000000d */
[--C-:B------:R-:W-:Y:S02]  /*2b60*/  HADD2.F32 R0, -RZ, R13.reuse.H0_H0 ;  /* 0x2000000dff007230 */ /* 0x100fe40000004100 */
[----:B------:R-:W-:Y:S01]  /*2b70*/  HADD2.F32 R13, -RZ, R13.H1_H1 ;  /* 0x3000000dff0d7230 */ /* 0x000fe20000004100 */
[----:B------:R-:W-:Y:S05]  /*2b80*/  @P0 BRA `(.L_x_23) ;  /* 0x0000006000000947 */ /* 0x000fea0003800000 */
[----:B-1----:R-:W-:Y:S01]  /*2b90*/  IMAD.SHL.U32 R3, R40, 0x8, RZ ;  /* 0x0000000828037824 */ /* 0x002fe200078e00ff */
[----:B------:R1:W-:Y:S01]  /*2ba0*/  STS.128 [R38.X16+0x240], R28 ;  /* 0x0002401c26007388 */ /* 0x0003e2000000cc00 */
[----:B0-----:R-:W-:Y:S02]  /*2bb0*/  IMAD.MOV.U32 R4, RZ, RZ, 0x2 ;  /* 0x00000002ff047424 */ /* 0x001fe400078e00ff */
[----:B------:R-:W-:-:S04]  /*2bc0*/  IMAD R3, R18, c[0x0][0x1d4], R3 ;  /* 0x0000750012037a24 */ /* 0x000fc800078e0203 */
[----:B------:R-:W-:-:S05]  /*2bd0*/  IMAD.WIDE R4, R3, R4, c[0x0][0x198] ;  /* 0x0000660003047625 */ /* 0x000fca00078e0204 */
[----:B------:R1:W-:Y:S02]  /*2be0*/  STG.E.128 [R4.64], R24 ;  /* 0x0000001804007986 */ /* 0x0003e4000c101d24 */
.L_x_23:
[----:B01----:R-:W-:Y:S01]  /*2bf0*/  FADD.FTZ R6, R0, R13 ;  /* 0x0000000d00067221 */ /* 0x003fe20000010000 */
[----:B------:R-:W-:Y:S05]  /*2c00*/  BRA.DIV ~URZ, `(.L_x_24) ;  /* 0x0000aaf27f007947 */ /* 0x000fea000b800000 */
[----:B------:R0:W1:Y:S02]  /*2c10*/  SHFL.BFLY PT, R0, R6, 0x10, 0x1f ;  /* 0x0e001f0006007f89 */ /* 0x00006400000e0000 */
.L_x_167:
[----:B-1----:R-:W-:Y:S01]  /*2c20*/  FADD.FTZ R9, R6, R0 ;  /* 0x0000000006097221 */ /* 0x002fe20000010000 */
[----:B------:R-:W-:Y:S05]  /*2c30*/  BRA.DIV ~URZ, `(.L_x_25) ;  /* 0x0000ab227f007947 */ /* 0x000fea000b800000 */
[----:B------:R-:W1:Y:S02]  /*2c40*/  SHFL.BFLY PT, R0, R9, 0x8, 0x1f ;  /* 0x0d001f0009007f89 */ /* 0x000e6400000e0000 */
[----:B-1----:R-:W-:-:S05]  /*2c50*/  FADD.FTZ R0, R9, R0 ;  /* 0x0000000009007221 */ /* 0x002fca0000010000 */
[----:B------:R-:W1:Y:S02]  /*2c60*/  SHFL.BFLY PT, R3, R0, 0x4, 0x1f ;  /* 0x0c801f0000037f89 */ /* 0x000e6400000e0000 */
[----:B-1----:R-:W-:-:S05]  /*2c70*/  FADD.FTZ R3, R0, R3 ;  /* 0x0000000300037221 */ /* 0x002fca0000010000 */
[----:B------:R-:W1:Y:S02]  /*2c80*/  SHFL.BFLY PT, R4, R3, 0x2, 0x1f ;  /* 0x0c401f0003047f89 */ /* 0x000e6400000e0000 */
[----:B01----:R-:W-:-:S05]  /*2c90*/  FADD.FTZ R6, R3, R4 ;  /* 0x0000000403067221 */ /* 0x003fca0000010000 */
[----:B------:R0:W1:Y:S02]  /*2ca0*/  SHFL.BFLY PT, R5, R6, 0x1, 0x1f ;  /* 0x0c201f0006057f89 */ /* 0x00006400000e0000 */
.L_x_168:
[----:B-1----:R-:W-:Y:S02]  /*2cb0*/  FADD.FTZ R0, R5, R6 ;  /* 0x0000000605007221 */ /* 0x002fe40000010000 */
.L_x_22:
[----:B------:R-:W-:Y:S05]  /*2cc0*/  BSYNC B0 ;  /* 0x0000000000007941 */ /* 0x000fea0003800000 */
.L_x_21:
[----:B------:R-:W3:Y:S01]  /*2cd0*/  S2R R8, SR_TID.X ;  /* 0x0000000000087919 */ /* 0x000ee20000002100 */
[----:B------:R-:W-:Y:S01]  /*2ce0*/  IMAD.MOV.U32 R3, RZ, RZ, -0x800001 ;  /* 0xff7fffffff037424 */ /* 0x000fe200078e00ff */
[C---:B------:R-:W-:Y:S02]  /*2cf0*/  IADD3 R246, R247.reuse, -c[0x0][0x1d4], RZ ;  /* 0x80007500f7f67a10 */ /* 0x040fe40007ffe0ff */
[----:B0-----:R-:W0:Y:S01]  /*2d00*/  S2R R7, SR_CTAID.X ;  /* 0x0000000000077919 */ /* 0x001e220000002500 */
[----:B------:R-:W-:Y:S02]  /*2d10*/  IADD3 R9, R247, -0x1, RZ ;  /* 0xfffffffff7097810 */ /* 0x000fe40007ffe0ff */
[----:B------:R-:W-:Y:S01]  /*2d20*/  IMNMX R246, RZ, R246, !PT ;  /* 0x000000f6fff67217 */ /* 0x000fe20007800200 */
[----:B------:R4:W-:Y:S01]  /*2d30*/  STL [R1+0x264], R3 ;  /* 0x0002640301007387 */ /* 0x0009e20000100800 */
[----:B---3--:R-:W-:-:S13]  /*2d40*/  ISETP.NE.AND P0, PT, R8, RZ, PT ;  /* 0x000000ff0800720c */ /* 0x008fda0003f05270 */
[----:B------:R-:W-:Y:S05]  /*2d50*/  @P0 BRA `(.L_x_26) ;  /* 0x0000013000000947 */ /* 0x000fea0003800000 */
[----:B0---4-:R-:W-:Y:S01]  /*2d60*/  FMUL.FTZ R0, R0, c[0x0][0x1f0] ;  /* 0x00007c0000007a20 */ /* 0x011fe20000410000 */
[----:B------:R-:W-:Y:S01]  /*2d70*/  ISETP.NE.U32.AND P0, PT, RZ, c[0x0][0x218], PT ;  /* 0x00008600ff007a0c */ /* 0x000fe20003f05070 */
[----:B------:R-:W-:-:S03]  /*2d80*/  IMAD.IADD R6, R9, 0x1, -R246 ;  /* 0x0000000109067824 */ /* 0x000fc600078e0af6 */
[----:B------:R0:W-:Y:S01]  /*2d90*/  STL [R1+0x264], R0 ;  /* 0x0002640001007387 */ /* 0x0001e20000100800 */
[----:B------:R-:W-:-:S13]  /*2da0*/  ISETP.NE.AND.EX P0, PT, RZ, c[0x0][0x21c], PT, P0 ;  /* 0x00008700ff007a0c */ /* 0x000fda0003f05300 */
[----:B------:R-:W-:Y:S05]  /*2db0*/  @!P0 BRA `(.L_x_27) ;  /* 0x000000b000008947 */ /* 0x000fea0003800000 */
[----:B0-----:R-:W3:Y:S01]  /*2dc0*/  LDL R3, [R1+0x26c] ;  /* 0x00026c0001037983 */ /* 0x001ee20000100800 */
[----:B------:R-:W-:Y:S02]  /*2dd0*/  IMAD.MOV.U32 R10, RZ, RZ, R0 ;  /* 0x000000ffff0a7224 */ /* 0x000fe400078e0000 */
[----:B------:R-:W-:Y:S02]  /*2de0*/  IMAD.MOV.U32 R4, RZ, RZ, 0x2 ;  /* 0x00000002ff047424 */ /* 0x000fe400078e00ff */
[----:B---3--:R-:W-:-:S04]  /*2df0*/  IMAD.IADD R0, R9, 0x1, -R3 ;  /* 0x0000000109007824 */ /* 0x008fc800078e0a03 */
[----:B------:R-:W-:-:S04]  /*2e00*/  IMAD R3, R7, c[0x0][0x220], R0 ;  /* 0x0000880007037a24 */ /* 0x000fc800078e0200 */
[----:B------:R-:W-:-:S04]  /*2e10*/  IMAD R3, R3, c[0x0][0x220], R0 ;  /* 0x0000880003037a24 */ /* 0x000fc800078e0200 */
[----:B------:R-:W-:-:S06]  /*2e20*/  IMAD.WIDE R4, R3, R4, c[0x0][0x218] ;  /* 0x0000860003047625 */ /* 0x000fcc00078e0204 */
[----:B------:R-:W3:Y:S02]  /*2e30*/  LDG.E.U16 R4, [R4.64] ;  /* 0x0000002404047981 */ /* 0x000ee4000c1e1500 */
[----:B---3--:R-:W-:-:S05]  /*2e40*/  HADD2.F32 R0, -RZ, R4.H0_H0 ;  /* 0x20000004ff007230 */ /* 0x008fca0000004100 */
[----:B------:R-:W-:-:S05]  /*2e50*/  FADD.FTZ R10, R10, R0 ;  /* 0x000000000a0a7221 */ /* 0x000fca0000010000 */
[----:B------:R0:W-:Y:S02]  /*2e60*/  STL [R1+0x264], R10 ;  /* 0x0002640a01007387 */ /* 0x0001e40000100800 */
.L_x_27:
[----:B0-----:R-:W3:Y:S04]  /*2e70*/  LDL R0, [R1+0x264] ;  /* 0x0002640001007983 */ /* 0x001ee80000100800 */
[----:B---3--:R0:W-:Y:S02]  /*2e80*/  STS [R6.X4+0x440], R0 ;  /* 0x0004400006007388 */ /* 0x0081e40000004800 */
.L_x_26:
[----:B0---4-:R-:W-:Y:S02]  /*2e90*/  WARPSYNC 0xffffffff ;  /* 0xffffffff00007948 */ /* 0x011fe40003800000 */
[----:B------:R-:W-:Y:S06]  /*2ea0*/  BAR.SYNC.DEFER_BLOCKING 0x0 ;  /* 0x0000000000007b1d */ /* 0x000fec0000010000 */
[----:B------:R-:W-:-:S02]  /*2eb0*/  ULDC UR4, c[0x0][0x1ec] ;  /* 0x00007b0000047ab9 */ /* 0x000fc40000000800 */
[----:B------:R-:W-:-:S06]  /*2ec0*/  UISETP.NE.AND UP0, UPT, URZ, UR4, UPT ;  /* 0x000000043f00728c */ /* 0x000fcc000bf05270 */
[----:B------:R-:W-:Y:S01]  /*2ed0*/  PLOP3.LUT P2, PT, PT, PT, UP0, 0x80, 0x0 ;  /* 0x000000000000781c */ /* 0x000fe20003f4f008 */
[----:B------:R-:W0:Y:S04]  /*2ee0*/  LDS.128 R20, [0x40] ;  /* 0x00004000ff147984 */ /* 0x000e280000000c00 */
[----:B------:R-:W3:Y:S04]  /*2ef0*/  LDS.128 R16, [0x50] ;  /* 0x00005000ff107984 */ /* 0x000ee80000000c00 */
[----:B------:R-:W4:Y:S04]  /*2f00*/  LDS.128 R12, [0x60] ;  /* 0x00006000ff0c7984 */ /* 0x000f280000000c00 */
[----:B0-----:R-:W-:Y:S04]  /*2f10*/  STL.64 [R1+0x250], R20 ;  /* 0x0002501401007387 */ /* 0x001fe80000100a00 */
[----:B------:R-:W-:Y:S04]  /*2f20*/  STL.64 [R1+0x258], R22 ;  /* 0x0002581601007387 */ /* 0x000fe80000100a00 */
[----:B------:R-:W0:Y:S04]  /*2f30*/  LDS.128 R20, [0x70] ;  /* 0x00007000ff147984 */ /* 0x000e280000000c00 */
[----:B---3--:R-:W-:Y:S04]  /*2f40*/  STL.64 [R1+0x240], R16 ;  /* 0x0002401001007387 */ /* 0x008fe80000100a00 */
[----:B------:R-:W-:Y:S04]  /*2f50*/  STL.64 [R1+0x248], R18 ;  /* 0x0002481201007387 */ /* 0x000fe80000100a00 */
[----:B------:R-:W3:Y:S04]  /*2f60*/  LDS.128 R16, [0x80] ;  /* 0x00008000ff107984 */ /* 0x000ee80000000c00 */
[----:B----4-:R-:W-:Y:S04]  /*2f70*/  STL.64 [R1+0x230], R12 ;  /* 0x0002300c01007387 */ /* 0x010fe80000100a00 */
[----:B------:R-:W-:Y:S04]  /*2f80*/  STL.64 [R1+0x238], R14 ;  /* 0x0002380e01007387 */ /* 0x000fe80000100a00 */
        /* <DEDUP_REMOVED lines=64> */
[----:B0-----:R0:W-:Y:S04]  /*3390*/  STL.64 [R1+0xd0], R20 ;  /* 0x0000d01401007387 */ /* 0x0011e80000100a00 */
[----:B------:R0:W-:Y:S04]  /*33a0*/  STL.64 [R1+0xd8], R22 ;  /* 0x0000d81601007387 */ /* 0x0001e80000100a00 */
[----:B---3--:R0:W-:Y:S04]  /*33b0*/  STL.64 [R1+0xc0], R16 ;  /* 0x0000c01001007387 */ /* 0x0081e80000100a00 */
[----:B------:R0:W-:Y:S04]  /*33c0*/  STL.64 [R1+0xc8], R18 ;  /* 0x0000c81201007387 */ /* 0x0001e80000100a00 */
[----:B----4-:R0:W-:Y:S04]  /*33d0*/  STL.64 [R1+0xb0], R12 ;  /* 0x0000b00c01007387 */ /* 0x0101e80000100a00 */
[----:B------:R0:W-:Y:S01]  /*33e0*/  STL.64 [R1+0xb8], R14 ;  /* 0x0000b80e01007387 */ /* 0x0001e20000100a00 */
[----:B------:R-:W-:Y:S05]  /*33f0*/  @P2 BRA `(.L_x_28) ;  /* 0x000002c000002947 */ /* 0x000fea0003800000 */
[----:B0-----:R-:W0:Y:S04]  /*3400*/  LDS.128 R20, [0x240] ;  /* 0x00024000ff147984 */ /* 0x001e280000000c00 */
[----:B------:R-:W3:Y:S04]  /*3410*/  LDS.128 R16, [0x250] ;  /* 0x00025000ff107984 */ /* 0x000ee80000000c00 */
[----:B------:R-:W4:Y:S04]  /*3420*/  LDS.128 R12, [0x260] ;  /* 0x00026000ff0c7984 */ /* 0x000f280000000c00 */
[----:B------:R-:W-:Y:S04]  /*3430*/  LDS.128 R248, [0x2a0] ;  /* 0x0002a000fff87984 */ /* 0x000fe80000000c00 */
[----:B------:R-:W-:Y:S04]  /*3440*/  LDS.128 R240, [0x2b0] ;  /* 0x0002b000fff07984 */ /* 0x000fe80000000c00 */
[----:B------:R-:W-:Y:S04]  /*3450*/  LDS.128 R236, [0x2c0] ;  /* 0x0002c000ffec7984 */ /* 0x000fe80000000c00 */
[----:B------:R-:W-:Y:S04]  /*3460*/  LDS.128 R232, [0x2d0] ;  /* 0x0002d000ffe87984 */ /* 0x000fe80000000c00 */
[----:B--2---:R-:W-:Y:S04]  /*3470*/  LDS.128 R24, [0x300] ;  /* 0x00030000ff187984 */ /* 0x004fe80000000c00 */
[----:B------:R-:W-:Y:S04]  /*3480*/  LDS.128 R28, [0x310] ;  /* 0x00031000ff1c7984 */ /* 0x000fe80000000c00 */
[----:B-1----:R-:W-:Y:S04]  /*3490*/  LDS.128 R32, [0x320] ;  /* 0x00032000ff207984 */ /* 0x002fe80000000c00 */
[----:B0-----:R-:W-:Y:S04]  /*34a0*/  STL.64 [R1+0x50], R20 ;  /* 0x0000501401007387 */ /* 0x001fe80000100a00 */
[----:B------:R-:W-:Y:S04]  /*34b0*/  STL.64 [R1+0x58], R22 ;  /* 0x0000581601007387 */ /* 0x000fe80000100a00 */
[----:B------:R-:W0:Y:S04]  /*34c0*/  LDS.128 R20, [0x270] ;  /* 0x00027000ff147984 */ /* 0x000e280000000c00 */
[----:B---3--:R-:W-:Y:S04]  /*34d0*/  STL.64 [R1+0x40], R16 ;  /* 0x0000401001007387 */ /* 0x008fe80000100a00 */
[----:B------:R-:W-:Y:S04]  /*34e0*/  STL.64 [R1+0x48], R18 ;  /* 0x0000481201007387 */ /* 0x000fe80000100a00 */
[----:B------:R-:W1:Y:S04]  /*34f0*/  LDS.128 R16, [0x280] ;  /* 0x00028000ff107984 */ /* 0x000e680000000c00 */
[----:B----4-:R-:W-:Y:S04]  /*3500*/  STL.64 [R1+0x30], R12 ;  /* 0x0000300c01007387 */ /* 0x010fe80000100a00 */
[----:B------:R-:W-:Y:S04]  /*3510*/  STL.64 [R1+0x38], R14 ;  /* 0x0000380e01007387 */ /* 0x000fe80000100a00 */
[----:B------:R-:W2:Y:S04]  /*3520*/  LDS.128 R12, [0x290] ;  /* 0x00029000ff0c7984 */ /* 0x000ea80000000c00 */
[----:B------:R-:W3:Y:S04]  /*3530*/  LDS.128 R36, [0x330] ;  /* 0x00033000ff247984 */ /* 0x000ee80000000c00 */
[----:B------:R-:W4:Y:S04]  /*3540*/  LDS.128 R40, [0x340] ;  /* 0x00034000ff287984 */ /* 0x000f280000000c00 */
[----:B------:R-:W2:Y:S04]  /*3550*/  LDS.128 R44, [0x350] ;  /* 0x00035000ff2c7984 */ /* 0x000ea80000000c00 */
[----:B0-----:R0:W-:Y:S04]  /*3560*/  STL.64 [R1+0x20], R20 ;  /* 0x0000201401007387 */ /* 0x0011e80000100a00 */
[----:B------:R0:W-:Y:S04]  /*3570*/  STL.64 [R1+0x28], R22 ;  /* 0x0000281601007387 */ /* 0x0001e80000100a00 */
[----:B------:R-:W0:Y:S04]  /*3580*/  LDS.128 R20, [0x2f0] ;  /* 0x0002f000ff147984 */ /* 0x000e280000000c00 */
[----:B-1----:R1:W-:Y:S04]  /*3590*/  STL.64 [R1+0x10], R16 ;  /* 0x0000101001007387 */ /* 0x0023e80000100a00 */
[----:B------:R1:W-:Y:S04]  /*35a0*/  STL.64 [R1+0x18], R18 ;  /* 0x0000181201007387 */ /* 0x0003e80000100a00 */
[----:B------:R-:W0:Y:S04]  /*35b0*/  LDS.128 R16, [0x2e0] ;  /* 0x0002e000ff107984 */ /* 0x000e280000000c00 */
        /* <DEDUP_REMOVED lines=14> */
[----:B--2---:R1:W-:Y:S04]  /*36a0*/  STL.64 [R1], R12 ;  /* 0x0000000c01007387 */ /* 0x0043e80000100a00 */
[----:B------:R1:W-:Y:S02]  /*36b0*/  STL.64 [R1+0x8], R14 ;  /* 0x0000080e01007387 */ /* 0x0003e40000100a00 */
.L_x_28:
[----:B---34-:R-:W3:Y:S01]  /*36c0*/  LDS.128 R108, [0x1f0] ;  /* 0x0001f000ff6c7984 */ /* 0x018ee20000000c00 */
[----:B------:R-:W-:Y:S01]  /*36d0*/  IADD3 R0, R9, 0x1f, -R246 ;  /* 0x0000001f09007810 */ /* 0x000fe20007ffe8f6 */
[----:B------:R-:W-:Y:S02]  /*36e0*/  BSSY B0, `(.L_x_29) ;  /* 0x000062b000007945 */ /* 0x000fe40003800000 */
[----:B01----:R-:W0:Y:S01]  /*36f0*/  LDS.128 R12, [0x200] ;  /* 0x00020000ff0c7984 */ /* 0x003e220000000c00 */
[----:B------:R-:W-:-:S03]  /*3700*/  SHF.R.S32.HI R3, RZ, 0x1f, R0 ;  /* 0x0000001fff037819 */ /* 0x000fc60000011400 */
[----:B------:R-:W1:Y:S01]  /*3710*/  LDS.128 R112, [0x210] ;  /* 0x00021000ff707984 */ /* 0x000e620000000c00 */
[----:B------:R-:W-:Y:S01]  /*3720*/  LEA.HI R0, R3, R0, RZ, 0x5 ;  /* 0x0000000003007211 */ /* 0x000fe200078f28ff */
[----:B------:R-:W-:-:S03]  /*3730*/  IMAD.IADD R3, R8, 0x1, R246 ;  /* 0x0000000108037824 */ /* 0x000fc600078e02f6 */
[----:B------:R-:W-:-:S05]  /*3740*/  LOP3.LUT R0, R0, 0xffffffe0, RZ, 0xc0, !PT ;  /* 0xffffffe000007812 */ /* 0x000fca00078ec0ff */
[----:B------:R-:W-:Y:S02]  /*3750*/  IMAD.IADD R4, R0, 0x1, R246 ;  /* 0x0000000100047824 */ /* 0x000fe400078e02f6 */
[----:B------:R-:W-:-:S03]  /*3760*/  IMAD R0, R104, c[0x0][0x1d0], R7 ;  /* 0x0000740068007a24 */ /* 0x000fc600078e0207 */
[----:B------:R-:W-:Y:S01]  /*3770*/  ISETP.GE.AND P0, PT, R3, R4, PT ;  /* 0x000000040300720c */ /* 0x000fe20003f06270 */
[----:B------:R-:W-:Y:S01]  /*3780*/  IMAD.SHL.U32 R6, R0, 0x100, RZ ;  /* 0x0000010000067824 */ /* 0x000fe200078e00ff */
[----:B---3--:R-:W-:Y:S04]  /*3790*/  STL.64 [R1+0xa0], R108 ;  /* 0x0000a06c01007387 */ /* 0x008fe80000100a00 */
[----:B------:R-:W-:Y:S04]  /*37a0*/  STL.64 [R1+0xa8], R110 ;  /* 0x0000a86e01007387 */ /* 0x000fe80000100a00 */
[----:B------:R-:W3:Y:S04]  /*37b0*/  LDS.128 R108, [0x220] ;  /* 0x00022000ff6c7984 */ /* 0x000ee80000000c00 */
[----:B0-----:R-:W-:Y:S04]  /*37c0*/  STL.64 [R1+0x90], R12 ;  /* 0x0000900c01007387 */ /* 0x001fe80000100a00 */
[----:B------:R-:W-:Y:S04]  /*37d0*/  STL.64 [R1+0x98], R14 ;  /* 0x0000980e01007387 */ /* 0x000fe80000100a00 */
[----:B------:R-:W0:Y:S04]  /*37e0*/  LDS.128 R12, [0x230] ;  /* 0x00023000ff0c7984 */ /* 0x000e280000000c00 */
[----:B-1----:R1:W-:Y:S04]  /*37f0*/  STL.64 [R1+0x80], R112 ;  /* 0x0000807001007387 */ /* 0x0023e80000100a00 */
[----:B------:R1:W-:Y:S04]  /*3800*/  STL.64 [R1+0x88], R114 ;  /* 0x0000887201007387 */ /* 0x0003e80000100a00 */
[----:B---3--:R1:W-:Y:S04]  /*3810*/  STL.64 [R1+0x70], R108 ;  /* 0x0000706c01007387 */ /* 0x0083e80000100a00 */
[----:B------:R1:W-:Y:S04]  /*3820*/  STL.64 [R1+0x78], R110 ;  /* 0x0000786e01007387 */ /* 0x0003e80000100a00 */
[----:B0-----:R1:W-:Y:S04]  /*3830*/  STL.64 [R1+0x60], R12 ;  /* 0x0000600c01007387 */ /* 0x0013e80000100a00 */
[----:B------:R1:W-:Y:S04]  /*3840*/  STL.64 [R1+0x68], R14 ;  /* 0x0000680e01007387 */ /* 0x0003e80000100a00 */
[----:B------:R1:W-:Y:S04]  /*3850*/  STL [R1+0x270], R4 ;  /* 0x0002700401007387 */ /* 0x0003e80000100800 */
[----:B------:R1:W-:Y:S01]  /*3860*/  STL [R1+0x27c], R6 ;  /* 0x00027c0601007387 */ /* 0x0003e20000100800 */
[----:B------:R-:W-:Y:S05]  /*3870*/  @P0 BRA `(.L_x_30) ;  /* 0x0000611000000947 */ /* 0x000fea0003800000 */
[----:B------:R-:W-:Y:S01]  /*3880*/  IABS R0, c[0x0][0x1d4] ;  /* 0x0000750000007a13 */ /* 0x000fe20000000000 */
[----:B------:R-:W-:-:S04]  /*3890*/  IMAD R244, R245, c[0x0][0x1d4], RZ ;  /* 0x00007500f5f47a24 */ /* 0x000fc800078e02ff */
[----:B------:R-:W-:-:S04]  /*38a0*/  IMAD.MOV.U32 R7, RZ, RZ, R0 ;  /* 0x000000ffff077224 */ /* 0x000fc800078e0000 */
[----:B-1----:R-:W0:Y:S08]  /*38b0*/  I2F.RP R4, R7 ;  /* 0x0000000700047306 */ /* 0x002e300000209400 */
[----:B0-----:R-:W0:Y:S02]  /*38c0*/  MUFU.RCP R4, R4 ;  /* 0x0000000400047308 */ /* 0x001e240000001000 */
[----:B0-----:R-:W-:-:S06]  /*38d0*/  IADD3 R4, R4, 0xffffffe, RZ ;  /* 0x0ffffffe04047810 */ /* 0x001fcc0007ffe0ff */
[----:B------:R0:W1:Y:S02]  /*38e0*/  F2I.FTZ.U32.TRUNC.NTZ R5, R4 ;  /* 0x0000000400057305 */ /* 0x000064000021f000 */
[----:B0-----:R-:W-:Y:S02]  /*38f0*/  IMAD.MOV.U32 R4, RZ, RZ, RZ ;  /* 0x000000ffff047224 */ /* 0x001fe400078e00ff */
[----:B-1----:R-:W-:-:S04]  /*3900*/  IMAD.MOV R0, RZ, RZ, -R5 ;  /* 0x000000ffff007224 */ /* 0x002fc800078e0a05 */
[----:B------:R-:W-:-:S04]  /*3910*/  IMAD R0, R0, R7, RZ ;  /* 0x0000000700007224 */ /* 0x000fc800078e02ff */
[----:B------:R-:W-:Y:S01]  /*3920*/  IMAD.HI.U32 R4, R5, R0, R4 ;  /* 0x0000000005047227 */ /* 0x000fe200078e0004 */
[----:B------:R-:W-:-:S03]  /*3930*/  SHF.R.S32.HI R5, RZ, 0x1f, R244 ;  /* 0x0000001fff057819 */ /* 0x000fc600000114f4 */
[----:B------:R-:W-:Y:S01]  /*3940*/  IMAD R0, R6, c[0x0][0x1d4], RZ ;  /* 0x0000750006007a24 */ /* 0x000fe200078e02ff */
[----:B------:R0:W-:Y:S04]  /*3950*/  STL [R1+0x274], R4 ;  /* 0x0002740401007387 */ /* 0x0001e80000100800 */
[----:B0-----:R-:W-:Y:S02]  /*3960*/  SHF.R.S32.HI R4, RZ, 0x1f, R0 ;  /* 0x0000001fff047819 */ /* 0x001fe40000011400 */
.L_x_97:
[----:B------:R-:W3:Y:S04]  /*3970*/  LDL R10, [R1+0x274] ;  /* 0x00027400010a7983 */ /* 0x000ee80000100800 */
[----:B------:R-:W0:Y:S01]  /*3980*/  S2R R5, SR_CTAID.Y ;  /* 0x0000000000057919 */ /* 0x000e220000002600 */
[----:B------:R-:W-:-:S03]  /*3990*/  ISETP.NE.U32.AND P0, PT, RZ, c[0x0][0x200], PT ;  /* 0x00008000ff007a0c */ /* 0x000fc60003f05070 */
[----:B-----5:R1:W5:Y:S01]  /*39a0*/  LDL R229, [R1+0x260] ;  /* 0x0002600001e57983 */ /* 0x0203620000100800 */
[----:B------:R-:W-:Y:S01]  /*39b0*/  ISETP.NE.AND.EX P0, PT, RZ, c[0x0][0x204], PT, P0 ;  /* 0x00008100ff007a0c */ /* 0x000fe20003f05300 */
[----:B0-----:R-:W-:-:S12]  /*39c0*/  IMAD R8, R5, c[0x0][0x1d4], RZ ;  /* 0x0000750005087a24 */ /* 0x001fd800078e02ff */
[----:B------:R-:W-:Y:S02]  /*39d0*/  @P0 SHF.R.S32.HI R5, RZ, 0x1f, R3 ;  /* 0x0000001fff050819 */ /* 0x000fe40000011403 */
[--C-:B------:R-:W-:Y:S02]  /*39e0*/  @P0 SHF.R.S32.HI R7, RZ, 0x1f, R8.reuse ;  /* 0x0000001fff070819 */ /* 0x100fe40000011408 */
[----:B------:R-:W-:-:S04]  /*39f0*/  @P0 IADD3 R6, P1, P3, R3, c[0x0][0x200], R8 ;  /* 0x0000800003060a10 */ /* 0x000fc80007b3e008 */
[----:B------:R-:W-:-:S05]  /*3a00*/  @P0 IADD3.X R7, R5, c[0x0][0x204], R7, P1, P3 ;  /* 0x0000810005070a10 */ /* 0x000fca0000fe6407 */
[----:B------:R3:W4:Y:S01]  /*3a10*/  @P0 LDG.E.U8 R6, [R6.64] ;  /* 0x0000002406060981 */ /* 0x000722000c1e1100 */
[----:B------:R-:W-:Y:S02]  /*3a20*/  IABS R5, R3 ;  /* 0x0000000300057213 */ /* 0x000fe40000000000 */
[----:B------:R-:W-:Y:S02]  /*3a30*/  IABS R9, c[0x0][0x1d4] ;  /* 0x0000750000097a13 */ /* 0x000fe40000000000 */
[----:B------:R-:W-:Y:S01]  /*3a40*/  ISETP.GE.AND P3, PT, R3, RZ, PT ;  /* 0x000000ff0300720c */ /* 0x000fe20003f66270 */
[----:B------:R-:W0:Y:S01]  /*3a50*/  S2R R230, SR_CTAID.X ;  /* 0x0000000000e67919 */ /* 0x000e220000002500 */
[----:B------:R-:W-:Y:S01]  /*3a60*/  BSSY B1, `(.L_x_31) ;  /* 0x000003f000017945 */ /* 0x000fe20003800000 */
[----:B---3--:R-:W-:-:S04]  /*3a70*/  IMAD.HI.U32 R7, R10, R5, RZ ;  /* 0x000000050a077227 */ /* 0x008fc800078e00ff */
[----:B------:R-:W-:Y:S01]  /*3a80*/  IMAD.MOV R7, RZ, RZ, -R7 ;  /* 0x000000ffff077224 */ /* 0x000fe200078e0a07 */
[----:B------:R-:W-:-:S03]  /*3a90*/  IABS R10, c[0x0][0x1d4] ;  /* 0x00007500000a7a13 */ /* 0x000fc60000000000 */
[----:B------:R-:W-:-:S05]  /*3aa0*/  IMAD R5, R9, R7, R5 ;  /* 0x0000000709057224 */ /* 0x000fca00078e0205 */
[----:B------:R-:W-:-:S13]  /*3ab0*/  ISETP.GT.U32.AND P1, PT, R10, R5, PT ;  /* 0x000000050a00720c */ /* 0x000fda0003f24070 */
[----:B------:R-:W-:-:S05]  /*3ac0*/  @!P1 IMAD.IADD R5, R5, 0x1, -R9 ;  /* 0x0000000105059824 */ /* 0x000fca00078e0a09 */
[----:B------:R-:W-:-:S13]  /*3ad0*/  ISETP.GT.U32.AND P1, PT, R10, R5, PT ;  /* 0x000000050a00720c */ /* 0x000fda0003f24070 */
[----:B------:R-:W-:Y:S01]  /*3ae0*/  @!P1 IMAD.IADD R5, R5, 0x1, -R9 ;  /* 0x0000000105059824 */ /* 0x000fe200078e0a09 */
[----:B------:R-:W-:-:S03]  /*3af0*/  ISETP.NE.AND P1, PT, RZ, c[0x0][0x1d4], PT ;  /* 0x00007500ff007a0c */ /* 0x000fc60003f25270 */
[----:B------:R-:W-:Y:S01]  /*3b00*/  @!P3 IMAD.MOV R5, RZ, RZ, -R5 ;  /* 0x000000ffff05b224 */ /* 0x000fe200078e0a05 */
[----:B----4-:R-:W-:Y:S02]  /*3b10*/  ISETP.NE.AND P0, PT, R6, RZ, P0 ;  /* 0x000000ff0600720c */ /* 0x010fe40000705270 */
[----:B------:R-:W-:-:S07]  /*3b20*/  IADD3 R10, R247, -0x1, RZ ;  /* 0xfffffffff70a7810 */ /* 0x000fce0007ffe0ff */
[----:B------:R-:W-:-:S04]  /*3b30*/  @!P1 LOP3.LUT R5, RZ, c[0x0][0x1d4], RZ, 0x33, !PT ;  /* 0x00007500ff059a12 */ /* 0x000fc800078e33ff */
[----:B------:R-:W-:Y:S02]  /*3b40*/  SHF.R.S32.HI R6, RZ, 0x1f, R5 ;  /* 0x0000001fff067819 */ /* 0x000fe40000011405 */
[----:B------:R-:W-:-:S04]  /*3b50*/  IADD3 R7, P1, R5, R8, RZ ;  /* 0x0000000805077210 */ /* 0x000fc80007f3e0ff */
[----:B------:R-:W-:Y:S02]  /*3b60*/  LEA.HI.X.SX32 R8, R8, R6, 0x1, P1 ;  /* 0x0000000608087211 */ /* 0x000fe400008f0eff */
[----:B------:R-:W-:Y:S02]  /*3b70*/  ISETP.GE.AND P1, PT, R3, R10, PT ;  /* 0x0000000a0300720c */ /* 0x000fe40003f26270 */
[----:B------:R-:W-:-:S04]  /*3b80*/  LEA R6, P3, R7, c[0x0][0x1a8], 0x2 ;  /* 0x00006a0007067a11 */ /* 0x000fc800078610ff */
[----:B------:R-:W-:-:S07]  /*3b90*/  LEA.HI.X R7, R7, c[0x0][0x1ac], R8, 0x2, P3 ;  /* 0x00006b0007077a11 */ /* 0x000fce00018f1408 */
[----:B--2---:R-:W-:Y:S05]  /*3ba0*/  @P1 BRA `(.L_x_32) ;  /* 0x000002a000001947 */ /* 0x004fea0003800000 */
[----:B01----:R-:W3:Y:S01]  /*3bb0*/  LDG.E R8, [R6.64] ;  /* 0x0000002406087981 */ /* 0x003ee2000c1e1900 */
[----:B------:R-:W-:Y:S02]  /*3bc0*/  IMAD.SHL.U32 R228, R5, 0x8, RZ ;  /* 0x0000000805e47824 */ /* 0x000fe400078e00ff */
[----:B---3--:R-:W-:-:S04]  /*3bd0*/  IMAD R8, R8, c[0x0][0x1d8], RZ ;  /* 0x0000760008087a24 */ /* 0x008fc800078e02ff */
[----:B------:R-:W-:-:S04]  /*3be0*/  IMAD.SHL.U32 R10, R8, 0x100, RZ ;  /* 0x00000100080a7824 */ /* 0x000fc800078e00ff */
[----:B------:R-:W-:-:S05]  /*3bf0*/  IMAD R10, R10, c[0x0][0x1d4], R228 ;  /* 0x000075000a0a7a24 */ /* 0x000fca00078e02e4 */
[----:B------:R-:W-:-:S04]  /*3c00*/  IADD3 R9, P2, R0, R10, RZ ;  /* 0x0000000a00097210 */ /* 0x000fc80007f5e0ff */
[----:B------:R-:W-:Y:S02]  /*3c10*/  LEA.HI.X.SX32 R10, R10, R4, 0x1, P2 ;  /* 0x000000040a0a7211 */ /* 0x000fe400010f0eff */
[----:B------:R-:W-:-:S04]  /*3c20*/  LEA R8, P2, R9, c[0x0][0x198], 0x1 ;  /* 0x0000660009087a11 */ /* 0x000fc800078408ff */
[----:B------:R-:W-:-:S05]  /*3c30*/  LEA.HI.X R9, R9, c[0x0][0x19c], R10, 0x1, P2 ;  /* 0x0000670009097a11 */ /* 0x000fca00010f0c0a */
[----:B------:R0:W5:Y:S01]  /*3c40*/  LDG.E.128 R104, [R8.64] ;  /* 0x0000002408687981 */ /* 0x000162000c1e1d00 */
[----:B------:R-:W-:Y:S02]  /*3c50*/  ULDC UR4, c[0x0][0x1ec] ;  /* 0x00007b0000047ab9 */ /* 0x000fe40000000800 */
[----:B------:R-:W-:-:S06]  /*3c60*/  UISETP.NE.AND UP0, UPT, URZ, UR4, UPT ;  /* 0x000000043f00728c */ /* 0x000fcc000bf05270 */
[----:B------:R-:W-:-:S13]  /*3c70*/  PLOP3.LUT P2, PT, PT, PT, UP0, 0x80, 0x0 ;  /* 0x000000000000781c */ /* 0x000fda0003f4f008 */
[----:B------:R-:W-:Y:S05]  /*3c80*/  @P2 BRA `(.L_x_32) ;  /* 0x000001c000002947 */ /* 0x000fea0003800000 */
[----:B0-----:R0:W-:Y:S04]  /*3c90*/  STL [R1+0x284], R3 ;  /* 0x0002840301007387 */ /* 0x0011e80000100800 */
[----:B0-----:R-:W3:Y:S04]  /*3ca0*/  LDL R3, [R1+0x50] ;  /* 0x0000500001037983 */ /* 0x001ee80000100800 */
[----:B------:R0:W-:Y:S01]  /*3cb0*/  STL [R1+0x280], R0 ;  /* 0x0002800001007387 */ /* 0x0001e20000100800 */
[----:B------:R-:W-:-:S03]  /*3cc0*/  ISETP.NE.AND P4, PT, R2, RZ, PT ;  /* 0x000000ff0200720c */ /* 0x000fc60003f85270 */
[----:B------:R-:W4:Y:S04]  /*3cd0*/  LDL R231, [R1+0x58] ;  /* 0x0000580001e77983 */ /* 0x000f280000100800 */
[----:B--2---:R-:W2:Y:S04]  /*3ce0*/  LDL R252, [R1+0x5c] ;  /* 0x00005c0001fc7983 */ /* 0x004ea80000100800 */
[----:B0-----:R-:W2:Y:S02]  /*3cf0*/  LDL R0, [R1+0x54] ;  /* 0x0000540001007983 */ /* 0x001ea40000100800 */
[----:B-----5:R-:W-:-:S02]  /*3d00*/  @P4 IMAD R9, R229, c[0x0][0x1d8], R230 ;  /* 0x00007600e5094a24 */ /* 0x020fc400078e02e6 */
[----:B------:R-:W-:Y:S02]  /*3d10*/  @P4 IMAD.MOV.U32 R8, RZ, RZ, 0x2 ;  /* 0x00000002ff084424 */ /* 0x000fe400078e00ff */
[----:B------:R-:W-:-:S04]  /*3d20*/  @P4 IMAD.SHL.U32 R9, R9, 0x100, RZ ;  /* 0x0000010009094824 */ /* 0x000fc800078e00ff */
[----:B------:R-:W-:-:S06]  /*3d30*/  @P4 IMAD.WIDE R8, R9, R8, c[0x0][0x230] ;  /* 0x00008c0009084625 */ /* 0x000fcc00078e0208 */
[----:B------:R-:W4:Y:S01]  /*3d40*/  @P4 LDG.E.128 R8, [R8.64] ;  /* 0x0000002408084981 */ /* 0x000f22000c1e1d00 */
[----:B---3--:R-:W-:-:S03]  /*3d50*/  HFMA2.MMA R104, R104, 1, 1, R3 ;  /* 0x3c003c0068687835 */ /* 0x008fc60000000003 */
[----:B------:R0:W5:Y:S01]  /*3d60*/  LDL.LU R3, [R1+0x284] ;  /* 0x0002840001037983 */ /* 0x0001620000300800 */
[----:B--2---:R-:W-:-:S03]  /*3d70*/  HADD2 R105, R105, R0 ;  /* 0x0000000069697230 */ /* 0x004fc60000000000 */
[----:B------:R0:W5:Y:S01]  /*3d80*/  LDL.LU R0, [R1+0x280] ;  /* 0x0002800001007983 */ /* 0x0001620000300800 */
[----:B----4-:R-:W-:Y:S01]  /*3d90*/  HFMA2.MMA R106, R106, 1, 1, R231 ;  /* 0x3c003c006a6a7835 */ /* 0x010fe200000000e7 */
[----:B------:R-:W-:Y:S01]  /*3da0*/  SHF.R.S32.HI R231, RZ, 0x1f, R244 ;  /* 0x0000001fffe77819 */ /* 0x000fe200000114f4 */
[----:B------:R-:W-:Y:S01]  /*3db0*/  HADD2 R107, R107, R252 ;  /* 0x000000fc6b6b7230 */ /* 0x000fe20000000000 */
[----:B------:R-:W-:Y:S01]  /*3dc0*/  @P4 HFMA2.MMA R105, R105, R9, -RZ ;  /* 0x0000000969694235 */ /* 0x000fe200001000ff */
[----:B------:R-:W-:-:S06]  /*3dd0*/  IADD3 R9, P3, R244, R228, RZ ;  /* 0x000000e4f4097210 */ /* 0x000fcc0007f7e0ff */
[----:B------:R-:W-:Y:S02]  /*3de0*/  @P4 HMUL2 R106, R106, R10 ;  /* 0x0000000a6a6a4232 */ /* 0x000fe40000000000 */
[----:B------:R-:W-:Y:S01]  /*3df0*/  @P4 HMUL2 R104, R104, R8 ;  /* 0x0000000868684232 */ /* 0x000fe20000000000 */
[----:B------:R-:W-:Y:S02]  /*3e00*/  LEA.HI.X.SX32 R10, R228, R231, 0x1, P3 ;  /* 0x000000e7e40a7211 */ /* 0x000fe400018f0eff */
[----:B------:R-:W-:Y:S01]  /*3e10*/  LEA R8, P3, R9, c[0x0][0x198], 0x1 ;  /* 0x0000660009087a11 */ /* 0x000fe200078608ff */
[----:B------:R-:W-:-:S03]  /*3e20*/  @P4 HFMA2.MMA R107, R107, R11, -RZ ;  /* 0x0000000b6b6b4235 */ /* 0x000fc600001000ff */
[----:B------:R-:W-:-:S05]  /*3e30*/  LEA.HI.X R9, R9, c[0x0][0x19c], R10, 0x1, P3 ;  /* 0x0000670009097a11 */ /* 0x000fca00018f0c0a */
[----:B------:R0:W-:Y:S04]  /*3e40*/  STG.E.128 [R8.64], R104 ;  /* 0x0000006808007986 */ /* 0x0001e8000c101d24 */
.L_x_32:
[----:B01----:R-:W-:Y:S05]  /*3e50*/  BSYNC B1 ;  /* 0x0000000000017941 */ /* 0x003fea0003800000 */
.L_x_31:
[----:B-----5:R-:W-:Y:S01]  /*3e60*/  IMAD R8, R229, c[0x0][0x1d8], R230 ;  /* 0x00007600e5087a24 */ /* 0x020fe200078e02e6 */
[----:B------:R-:W-:Y:S01]  /*3e70*/  BSSY B1, `(.L_x_33) ;  /* 0x000002a000017945 */ /* 0x000fe20003800000 */
[----:B------:R-:W-:-:S03]  /*3e80*/  IMAD.MOV.U32 R9, RZ, RZ, 0x2 ;  /* 0x00000002ff097424 */ /* 0x000fc600078e00ff */
[----:B------:R-:W-:-:S05]  /*3e90*/  LEA R8, R8, 0x8, 0x8 ;  /* 0x0000000808087811 */ /* 0x000fca00078e40ff */
[----:B------:R-:W-:Y:S01]  /*3ea0*/  IMAD.WIDE R8, R8, R9, c[0x0][0x230] ;  /* 0x00008c0008087625 */ /* 0x000fe200078e0209 */
[----:B------:R-:W-:Y:S05]  /*3eb0*/  @P1 BRA `(.L_x_34) ;  /* 0x0000025000001947 */ /* 0x000fea0003800000 */
[----:B------:R-:W3:Y:S02]  /*3ec0*/  LDG.E R10, [R6.64] ;  /* 0x00000024060a7981 */ /* 0x000ee4000c1e1900 */
[----:B---3--:R-:W-:Y:S01]  /*3ed0*/  IMAD R109, R10, c[0x0][0x1d8], RZ ;  /* 0x000076000a6d7a24 */ /* 0x008fe200078e02ff */
[----:B------:R-:W-:-:S03]  /*3ee0*/  IADD3 R10, R5, c[0x0][0x1d4], RZ ;  /* 0x00007500050a7a10 */ /* 0x000fc60007ffe0ff */
[----:B------:R-:W-:Y:S02]  /*3ef0*/  IMAD.SHL.U32 R109, R109, 0x100, RZ ;  /* 0x000001006d6d7824 */ /* 0x000fe400078e00ff */
[----:B------:R-:W-:-:S04]  /*3f00*/  IMAD.SHL.U32 R10, R10, 0x8, RZ ;  /* 0x000000080a0a7824 */ /* 0x000fc800078e00ff */
[----:B------:R-:W-:-:S05]  /*3f10*/  IMAD R109, R109, c[0x0][0x1d4], R10 ;  /* 0x000075006d6d7a24 */ /* 0x000fca00078e020a */
[----:B------:R-:W-:-:S04]  /*3f20*/  IADD3 R11, P2, R0, R109, RZ ;  /* 0x0000006d000b7210 */ /* 0x000fc80007f5e0ff */
[----:B------:R-:W-:Y:S02]  /*3f30*/  LEA.HI.X.SX32 R109, R109, R4, 0x1, P2 ;  /* 0x000000046d6d7211 */ /* 0x000fe400010f0eff */
[----:B------:R-:W-:-:S04]  /*3f40*/  LEA R108, P2, R11, c[0x0][0x198], 0x1 ;  /* 0x000066000b6c7a11 */ /* 0x000fc800078408ff */
[----:B------:R-:W-:-:S06]  /*3f50*/  LEA.HI.X R109, R11, c[0x0][0x19c], R109, 0x1, P2 ;  /* 0x000067000b6d7a11 */ /* 0x000fcc00010f0c6d */
[----:B------:R-:W5:Y:S01]  /*3f60*/  LDG.E.128 R108, [R108.64] ;  /* 0x000000246c6c7981 */ /* 0x000f62000c1e1d00 */
[----:B------:R-:W-:Y:S02]  /*3f70*/  ULDC UR4, c[0x0][0x1ec] ;  /* 0x00007b0000047ab9 */ /* 0x000fe40000000800 */
[----:B------:R-:W-:-:S06]  /*3f80*/  UISETP.NE.AND UP0, UPT, URZ, UR4, UPT ;  /* 0x000000043f00728c */ /* 0x000fcc000bf05270 */
[----:B------:R-:W-:-:S13]  /*3f90*/  PLOP3.LUT P2, PT, PT, PT, UP0, 0x80, 0x0 ;  /* 0x000000000000781c */ /* 0x000fda0003f4f008 */
[----:B------:R-:W-:Y:S05]  /*3fa0*/  @P2 BRA `(.L_x_34) ;  /* 0x0000016000002947 */ /* 0x000fea0003800000 */
[----:B------:R-:W-:Y:S01]  /*3fb0*/  ISETP.NE.AND P4, PT, R2, RZ, PT ;  /* 0x000000ff0200720c */ /* 0x000fe20003f85270 */
[----:B------:R0:W-:Y:S04]  /*3fc0*/  STL [R1+0x280], R0 ;  /* 0x0002800001007387 */ /* 0x0001e80000100800 */
[----:B------:R-:W3:Y:S04]  /*3fd0*/  LDL R11, [R1+0x44] ;  /* 0x00004400010b7983 */ /* 0x000ee80000100800 */
[----:B------:R-:W4:Y:S04]  /*3fe0*/  LDL R252, [R1+0x48] ;  /* 0x0000480001fc7983 */ /* 0x000f280000100800 */
[----:B0-2---:R-:W2:Y:S04]  /*3ff0*/  LDL R0, [R1+0x40] ;  /* 0x0000400001007983 */ /* 0x005ea80000100800 */
[----:B------:R-:W3:Y:S01]  /*4000*/  @P4 LDG.E.128 R228, [R8.64] ;  /* 0x0000002408e44981 */ /* 0x000ee2000c1e1d00 */
[----:B--2--5:R-:W-:-:S03]  /*4010*/  HADD2 R108, R108, R0 ;  /* 0x000000006c6c7230 */ /* 0x024fc60000000000 */
[----:B------:R0:W5:Y:S01]  /*4020*/  LDL.LU R0, [R1+0x280] ;  /* 0x0002800001007983 */ /* 0x0001620000300800 */
[----:B---3--:R-:W-:-:S03]  /*4030*/  @P4 HMUL2 R108, R108, R228 ;  /* 0x000000e46c6c4232 */ /* 0x008fc60000000000 */
[----:B------:R-:W2:Y:S01]  /*4040*/  LDL R228, [R1+0x4c] ;  /* 0x00004c0001e47983 */ /* 0x000ea20000100800 */
[----:B------:R-:W-:Y:S01]  /*4050*/  HFMA2.MMA R109, R109, 1, 1, R11 ;  /* 0x3c003c006d6d7835 */ /* 0x000fe2000000000b */
[----:B----4-:R-:W-:Y:S01]  /*4060*/  HADD2 R110, R110, R252 ;  /* 0x000000fc6e6e7230 */ /* 0x010fe20000000000 */
[----:B------:R-:W-:Y:S02]  /*4070*/  SHF.R.S32.HI R252, RZ, 0x1f, R244 ;  /* 0x0000001ffffc7819 */ /* 0x000fe400000114f4 */
[----:B------:R-:W-:Y:S02]  /*4080*/  IADD3 R11, P3, R244, R10, RZ ;  /* 0x0000000af40b7210 */ /* 0x000fe40007f7e0ff */
[----:B------:R-:W-:Y:S01]  /*4090*/  @P4 HFMA2.MMA R109, R109, R229, -RZ ;  /* 0x000000e56d6d4235 */ /* 0x000fe200001000ff */
[----:B------:R-:W-:Y:S02]  /*40a0*/  @P4 HMUL2 R110, R110, R230 ;  /* 0x000000e66e6e4232 */ /* 0x000fe40000000000 */
[----:B--2---:R-:W-:Y:S01]  /*40b0*/  HADD2 R111, R111, R228 ;  /* 0x000000e46f6f7230 */ /* 0x004fe20000000000 */
[----:B------:R-:W-:-:S02]  /*40c0*/  LEA.HI.X.SX32 R228, R10, R252, 0x1, P3 ;  /* 0x000000fc0ae47211 */ /* 0x000fc400018f0eff */
[----:B------:R-:W-:-:S03]  /*40d0*/  LEA R10, P3, R11, c[0x0][0x198], 0x1 ;  /* 0x000066000b0a7a11 */ /* 0x000fc600078608ff */
[----:B------:R-:W-:Y:S01]  /*40e0*/  @P4 HFMA2.MMA R111, R111, R231, -RZ ;  /* 0x000000e76f6f4235 */ /* 0x000fe200001000ff */
[----:B------:R-:W-:-:S06]  /*40f0*/  LEA.HI.X R11, R11, c[0x0][0x19c], R228, 0x1, P3 ;  /* 0x000067000b0b7a11 */ /* 0x000fcc00018f0ce4 */
[----:B------:R0:W-:Y:S04]  /*4100*/  STG.E.128 [R10.64], R108 ;  /* 0x0000006c0a007986 */ /* 0x0001e8000c101d24 */
.L_x_34:
[----:B------:R-:W-:Y:S05]  /*4110*/  BSYNC B1 ;  /* 0x0000000000017941 */ /* 0x000fea0003800000 */
.L_x_33:
[----:B------:R-:W-:Y:S01]  /*4120*/  BSSY B1, `(.L_x_35) ;  /* 0x0000028000017945 */ /* 0x000fe20003800000 */
[----:B------:R-:W-:Y:S05]  /*4130*/  @P1 BRA `(.L_x_36) ;  /* 0x0000026000001947 */ /* 0x000fea0003800000 */
[----:B0-----:R-:W3:Y:S01]  /*4140*/  LDG.E R10, [R6.64] ;  /* 0x00000024060a7981 */ /* 0x001ee2000c1e1900 */
[----:B------:R-:W-:-:S04]  /*4150*/  IMAD.MOV.U32 R11, RZ, RZ, c[0x0][0x1d4] ;  /* 0x00007500ff0b7624 */ /* 0x000fc800078e00ff */
[----:B------:R-:W-:-:S04]  /*4160*/  IMAD R11, R11, 0x2, R5 ;  /* 0x000000020b0b7824 */ /* 0x000fc800078e0205 */
[----:B------:R-:W-:Y:S02]  /*4170*/  IMAD.SHL.U32 R252, R11, 0x8, RZ ;  /* 0x000000080bfc7824 */ /* 0x000fe400078e00ff */
[----:B---3--:R-:W-:-:S04]  /*4180*/  IMAD R10, R10, c[0x0][0x1d8], RZ ;  /* 0x000076000a0a7a24 */ /* 0x008fc800078e02ff */
[----:B------:R-:W-:-:S04]  /*4190*/  IMAD.SHL.U32 R10, R10, 0x100, RZ ;  /* 0x000001000a0a7824 */ /* 0x000fc800078e00ff */
[----:B------:R-:W-:-:S05]  /*41a0*/  IMAD R10, R10, c[0x0][0x1d4], R252 ;  /* 0x000075000a0a7a24 */ /* 0x000fca00078e02fc */
[----:B-----5:R-:W-:-:S04]  /*41b0*/  IADD3 R11, P2, R0, R10, RZ ;  /* 0x0000000a000b7210 */ /* 0x020fc80007f5e0ff */
        /* <DEDUP_REMOVED lines=8> */
[----:B0-----:R-:W-:Y:S01]  /*4240*/  ISETP.NE.AND P4, PT, R2, RZ, PT ;  /* 0x000000ff0200720c */ /* 0x001fe20003f85270 */
[----:B------:R0:W-:Y:S04]  /*4250*/  STL [R1+0x280], R0 ;  /* 0x0002800001007387 */ /* 0x0001e80000100800 */
[----:B------:R-:W3:Y:S04]  /*4260*/  LDL R10, [R1+0x34] ;  /* 0x00003400010a7983 */ /* 0x000ee80000100800 */
[----:B------:R-:W4:Y:S04]  /*4270*/  LDL R11, [R1+0x38] ;  /* 0x00003800010b7983 */ /* 0x000f280000100800 */
[----:B0-2---:R-:W2:Y:S04]  /*4280*/  LDL R0, [R1+0x30] ;  /* 0x0000300001007983 */ /* 0x005ea80000100800 */
[----:B------:R-:W3:Y:S01]  /*4290*/  @P4 LDG.E.128 R228, [R8.64+0x10] ;  /* 0x0000102408e44981 */ /* 0x000ee2000c1e1d00 */
        /* <DEDUP_REMOVED lines=16> */
.L_x_36:
[----:B0-----:R-:W-:Y:S05]  /*43a0*/  BSYNC B1 ;  /* 0x0000000000017941 */ /* 0x001fea0003800000 */
.L_x_35:
[----:B------:R-:W-:Y:S01]  /*43b0*/  BSSY B1, `(.L_x_37) ;  /* 0x0000028000017945 */ /* 0x000fe20003800000 */
[----:B------:R-:W-:Y:S05]  /*43c0*/  @P1 BRA `(.L_x_38) ;  /* 0x0000026000001947 */ /* 0x000fea0003800000 */
[----:B------:R-:W3:Y:S01]  /*43d0*/  LDG.E R10, [R6.64] ;  /* 0x00000024060a7981 */ /* 0x000ee2000c1e1900 */
[----:B------:R-:W-:-:S04]  /*43e0*/  IMAD.MOV.U32 R11, RZ, RZ, 0x3 ;  /* 0x00000003ff0b7424 */ /* 0x000fc800078e00ff */
[----:B------:R-:W-:-:S04]  /*43f0*/  IMAD R11, R11, c[0x0][0x1d4], R5 ;  /* 0x000075000b0b7a24 */ /* 0x000fc800078e0205 */
        /* <DEDUP_REMOVED lines=35> */
.L_x_38:
[----:B0-----:R-:W-:Y:S05]  /*4630*/  BSYNC B1 ;  /* 0x0000000000017941 */ /* 0x001fea0003800000 */
.L_x_37:
[----:B------:R-:W-:Y:S01]  /*4640*/  BSSY B1, `(.L_x_39) ;  /* 0x0000028000017945 */ /* 0x000fe20003800000 */
[----:B------:R-:W-:Y:S05]  /*4650*/  @P1 BRA `(.L_x_40) ;  /* 0x0000026000001947 */ /* 0x000fea0003800000 */
[----:B------:R-:W3:Y:S01]  /*4660*/  LDG.E R10, [R6.64] ;  /* 0x00000024060a7981 */ /* 0x000ee2000c1e1900 */
        /* <DEDUP_REMOVED lines=37> */
.L_x_40:
[----:B0-----:R-:W-:Y:S05]  /*48c0*/  BSYNC B1 ;  /* 0x0000000000017941 */ /* 0x001fea0003800000 */
.L_x_39:
        /* <DEDUP_REMOVED lines=22> */
[----:B0-2---:R-:W2:Y:S04]  /*4a30*/  LDL R0, [R1] ;  /* 0x0000000001007983 */ /* 0x005ea80000100800 */
        /* <DEDUP_REMOVED lines=17> */
.L_x_42:
[----:B0-----:R-:W-:Y:S05]  /*4b50*/  BSYNC B1 ;  /* 0x0000000000017941 */ /* 0x001fea0003800000 */
.L_x_41:
        /* <DEDUP_REMOVED lines=18> */
[----:B0-----:R-:W-:-:S13]  /*4c80*/  ISETP.NE.AND P4, PT, R2, RZ, PT ;  /* 0x000000ff0200720c */ /* 0x001fda0003f85270 */
[----:B------:R-:W3:Y:S01]  /*4c90*/  @P4 LDG.E.128 R228, [R8.64+0x50] ;  /* 0x0000502408e44981 */ /* 0x000ee2000c1e1d00 */
[----:B-----5:R-:W-:Y:S01]  /*4ca0*/  HADD2 R124, R124, R248 ;  /* 0x000000f87c7c7230 */ /* 0x020fe20000000000 */
[----:B------:R-:W-:Y:S01]  /*4cb0*/  SHF.R.S32.HI R10, RZ, 0x1f, R244 ;  /* 0x0000001fff0a7819 */ /* 0x000fe200000114f4 */
[----:B------:R-:W-:Y:S01]  /*4cc0*/  HFMA2.MMA R125, R125, 1, 1, R249 ;  /* 0x3c003c007d7d7835 */ /* 0x000fe200000000f9 */
[----:B------:R-:W-:Y:S01]  /*4cd0*/  IADD3 R11, P3, R244, R252, RZ ;  /* 0x000000fcf40b7210 */ /* 0x000fe20007f7e0ff */
[----:B------:R-:W-:Y:S02]  /*4ce0*/  HADD2 R127, R127, R251 ;  /* 0x000000fb7f7f7230 */ /* 0x000fe40000000000 */
[----:B------:R-:W-:Y:S02]  /*4cf0*/  HADD2 R126, R126, R250 ;  /* 0x000000fa7e7e7230 */ /* 0x000fe40000000000 */
[----:B---3--:R-:W-:Y:S01]  /*4d00*/  @P4 HMUL2 R124, R124, R228 ;  /* 0x000000e47c7c4232 */ /* 0x008fe20000000000 */
[----:B------:R-:W-:Y:S01]  /*4d10*/  LEA.HI.X.SX32 R228, R252, R10, 0x1, P3 ;  /* 0x0000000afce47211 */ /* 0x000fe200018f0eff */
[----:B------:R-:W-:Y:S01]  /*4d20*/  @P4 HFMA2.MMA R125, R125, R229, -RZ ;  /* 0x000000e57d7d4235 */ /* 0x000fe200001000ff */
[----:B------:R-:W-:Y:S01]  /*4d30*/  LEA R10, P3, R11, c[0x0][0x198], 0x1 ;  /* 0x000066000b0a7a11 */ /* 0x000fe200078608ff */
[----:B------:R-:W-:Y:S01]  /*4d40*/  @P4 HFMA2.MMA R127, R127, R231, -RZ ;  /* 0x000000e77f7f4235 */ /* 0x000fe200001000ff */
[----:B------:R-:W-:-:S02]  /*4d50*/  @P4 HMUL2 R126, R126, R230 ;  /* 0x000000e67e7e4232 */ /* 0x000fc40000000000 */
[----:B------:R-:W-:-:S05]  /*4d60*/  LEA.HI.X R11, R11, c[0x0][0x19c], R228, 0x1, P3 ;  /* 0x000067000b0b7a11 */ /* 0x000fca00018f0ce4 */
[----:B------:R0:W-:Y:S04]  /*4d70*/  STG.E.128 [R10.64], R124 ;  /* 0x0000007c0a007986 */ /* 0x0001e8000c101d24 */
.L_x_44:
[----:B0-----:R-:W-:Y:S05]  /*4d80*/  BSYNC B1 ;  /* 0x0000000000017941 */ /* 0x001fea0003800000 */
.L_x_43:
        /* <DEDUP_REMOVED lines=34> */
.L_x_46:
[----:B0-----:R-:W-:Y:S05]  /*4fb0*/  BSYNC B1 ;  /* 0x0000000000017941 */ /* 0x001fea0003800000 */
.L_x_45:
        /* <DEDUP_REMOVED lines=34> */
.L_x_48:
[----:B0-----:R-:W-:Y:S05]  /*51e0*/  BSYNC B1 ;  /* 0x0000000000017941 */ /* 0x001fea0003800000 */
.L_x_47:
        /* <DEDUP_REMOVED lines=34> */
.L_x_50:
[----:B0-----:R-:W-:Y:S05]  /*5410*/  BSYNC B1 ;  /* 0x0000000000017941 */ /* 0x001fea0003800000 */
.L_x_49:
        /* <DEDUP_REMOVED lines=34> */
.L_x_52:
[----:B0-----:R-:W-:Y:S05]  /*5640*/  BSYNC B1 ;  /* 0x0000000000017941 */ /* 0x001fea0003800000 */
.L_x_51:
        /* <DEDUP_REMOVED lines=34> */
.L_x_54:
[----:B0-----:R-:W-:Y:S05]  /*5870*/  BSYNC B1 ;  /* 0x0000000000017941 */ /* 0x001fea0003800000 */
.L_x_53:
        /* <DEDUP_REMOVED lines=20> */
[----:B--2--5:R-:W-:Y:S01]  /*59c0*/  HADD2 R148, R148, R24 ;  /* 0x0000001894947230 */ /* 0x024fe20000000000 */
        /* <DEDUP_REMOVED lines=13> */
.L_x_56:
[----:B0-----:R-:W-:Y:S05]  /*5aa0*/  BSYNC B1 ;  /* 0x0000000000017941 */ /* 0x001fea0003800000 */
.L_x_55:
        /* <DEDUP_REMOVED lines=34> */
.L_x_58:
[----:B0-----:R-:W-:Y:S05]  /*5cd0*/  BSYNC B1 ;  /* 0x0000000000017941 */ /* 0x001fea0003800000 */
.L_x_57:
        /* <DEDUP_REMOVED lines=34> */
.L_x_60:
[----:B0-----:R-:W-:Y:S05]  /*5f00*/  BSYNC B1 ;  /* 0x0000000000017941 */ /* 0x001fea0003800000 */
.L_x_59:
        /* <DEDUP_REMOVED lines=34> */
.L_x_62:
[----:B0-----:R-:W-:Y:S05]  /*6130*/  BSYNC B1 ;  /* 0x0000000000017941 */ /* 0x001fea0003800000 */
.L_x_61:
        /* <DEDUP_REMOVED lines=34> */
.L_x_64:
[----:B0-----:R-:W-:Y:S05]  /*6360*/  BSYNC B1 ;  /* 0x0000000000017941 */ /* 0x001fea0003800000 */
.L_x_63:
        /* <DEDUP_REMOVED lines=34> */
.L_x_66:
[----:B0-----:R-:W-:Y:S05]  /*6590*/  BSYNC B1 ;  /* 0x0000000000017941 */ /* 0x001fea0003800000 */
.L_x_65:
        /* <DEDUP_REMOVED lines=34> */
.L_x_68:
[----:B0-----:R-:W-:Y:S05]  /*67c0*/  BSYNC B1 ;  /* 0x0000000000017941 */ /* 0x001fea0003800000 */
.L_x_67:
        /* <DEDUP_REMOVED lines=34> */
.L_x_70:
[----:B0-----:R-:W-:Y:S05]  /*69f0*/  BSYNC B1 ;  /* 0x0000000000017941 */ /* 0x001fea0003800000 */
.L_x_69:
        /* <DEDUP_REMOVED lines=34> */
.L_x_72:
[----:B0-----:R-:W-:Y:S05]  /*6c20*/  BSYNC B1 ;  /* 0x0000000000017941 */ /* 0x001fea0003800000 */
.L_x_71:
        /* <DEDUP_REMOVED lines=34> */
.L_x_74:
[----:B0-----:R-:W-:Y:S05]  /*6e50*/  BSYNC B1 ;  /* 0x0000000000017941 */ /* 0x001fea0003800000 */
.L_x_73:
        /* <DEDUP_REMOVED lines=34> */
.L_x_76:
[----:B0-----:R-:W-:Y:S05]  /*7080*/  BSYNC B1 ;  /* 0x0000000000017941 */ /* 0x001fea0003800000 */
.L_x_75:
        /* <DEDUP_REMOVED lines=34> */
.L_x_78:
[----:B0-----:R-:W-:Y:S05]  /*72b0*/  BSYNC B1 ;  /* 0x0000000000017941 */ /* 0x001fea0003800000 */
.L_x_77:
        /* <DEDUP_REMOVED lines=34> */
.L_x_80:
[----:B0-----:R-:W-:Y:S05]  /*74e0*/  BSYNC B1 ;  /* 0x0000000000017941 */ /* 0x001fea0003800000 */
.L_x_79:
        /* <DEDUP_REMOVED lines=34> */
.L_x_82:
[----:B0-----:R-:W-:Y:S05]  /*7710*/  BSYNC B1 ;  /* 0x0000000000017941 */ /* 0x001fea0003800000 */
.L_x_81:
        /* <DEDUP_REMOVED lines=34> */
.L_x_84:
[----:B0-----:R-:W-:Y:S05]  /*7940*/  BSYNC B1 ;  /* 0x0000000000017941 */ /* 0x001fea0003800000 */
.L_x_83:
        /* <DEDUP_REMOVED lines=34> */
.L_x_86:
[----:B0-----:R-:W-:Y:S05]  /*7b70*/  BSYNC B1 ;  /* 0x0000000000017941 */ /* 0x001fea0003800000 */
.L_x_85:
        /* <DEDUP_REMOVED lines=34> */
.L_x_88:
[----:B0-----:R-:W-:Y:S05]  /*7da0*/  BSYNC B1 ;  /* 0x0000000000017941 */ /* 0x001fea0003800000 */
.L_x_87:
        /* <DEDUP_REMOVED lines=34> */
.L_x_90:
[----:B0-----:R-:W-:Y:S05]  /*7fd0*/  BSYNC B1 ;  /* 0x0000000000017941 */ /* 0x001fea0003800000 */
.L_x_89:
        /* <DEDUP_REMOVED lines=34> */
.L_x_92:
[----:B0-----:R-:W-:Y:S05]  /*8200*/  BSYNC B1 ;  /* 0x0000000000017941 */ /* 0x001fea0003800000 */
.L_x_91:
[----:B------:R-:W-:Y:S01]  /*8210*/  IMAD.MOV.U32 R10, RZ, RZ, c[0x0][0x1d4] ;  /* 0x00007500ff0a7624 */ /* 0x000fe200078e00ff */
[----:B------:R-:W-:Y:S03]  /*8220*/  BSSY B1, `(.L_x_93) ;  /* 0x0000021000017945 */ /* 0x000fe60003800000 */
[----:B------:R-:W-:Y:S01]  /*8230*/  IMAD R5, R10, 0x1f, R5 ;  /* 0x0000001f0a057824 */ /* 0x000fe200078e0205 */
[----:B------:R-:W-:Y:S05]  /*8240*/  @P1 BRA `(.L_x_94) ;  /* 0x000001e000001947 */ /* 0x000fea0003800000 */
[----:B------:R-:W3:Y:S01]  /*8250*/  LDG.E R6, [R6.64] ;  /* 0x0000002406067981 */ /* 0x000ee2000c1e1900 */
        /* <DEDUP_REMOVED lines=15> */
[----:B------:R-:W-:Y:S01]  /*8350*/  SHF.R.S32.HI R229, RZ, 0x1f, R244 ;  /* 0x0000001fffe57819 */ /* 0x000fe200000114f4 */
[----:B-----5:R-:W-:Y:S01]  /*8360*/  HFMA2.MMA R225, R225, 1, 1, R101 ;  /* 0x3c003c00e1e17835 */ /* 0x020fe20000000065 */
[----:B------:R-:W-:Y:S01]  /*8370*/  IADD3 R5, P3, R244, R228, RZ ;  /* 0x000000e4f4057210 */ /* 0x000fe20007f7e0ff */
[----:B------:R-:W-:Y:S02]  /*8380*/  HADD2 R227, R227, R103 ;  /* 0x00000067e3e37230 */ /* 0x000fe40000000000 */
[----:B------:R-:W-:Y:S01]  /*8390*/  HADD2 R224, R224, R100 ;  /* 0x00000064e0e07230 */ /* 0x000fe20000000000 */
[----:B------:R-:W-:Y:S01]  /*83a0*/  LEA.HI.X.SX32 R7, R228, R229, 0x1, P3 ;  /* 0x000000e5e4077211 */ /* 0x000fe200018f0eff */
[----:B------:R-:W-:Y:S01]  /*83b0*/  HADD2 R226, R226, R102 ;  /* 0x00000066e2e27230 */ /* 0x000fe20000000000 */
[----:B------:R-:W-:-:S04]  /*83c0*/  LEA R6, P3, R5, c[0x0][0x198], 0x1 ;  /* 0x0000660005067a11 */ /* 0x000fc800078608ff */
[----:B------:R-:W-:Y:S01]  /*83d0*/  LEA.HI.X R7, R5, c[0x0][0x19c], R7, 0x1, P3 ;  /* 0x0000670005077a11 */ /* 0x000fe200018f0c07 */
[----:B---3--:R-:W-:Y:S01]  /*83e0*/  @P4 HFMA2.MMA R225, R225, R9, -RZ ;  /* 0x00000009e1e14235 */ /* 0x008fe200001000ff */
[----:B------:R-:W-:Y:S01]  /*83f0*/  @P4 HMUL2 R224, R224, R8 ;  /* 0x00000008e0e04232 */ /* 0x000fe20000000000 */
[----:B------:R-:W-:Y:S01]  /*8400*/  @P4 HFMA2.MMA R227, R227, R11, -RZ ;  /* 0x0000000be3e34235 */ /* 0x000fe200001000ff */
[----:B------:R-:W-:-:S06]  /*8410*/  @P4 HMUL2 R226, R226, R10 ;  /* 0x0000000ae2e24232 */ /* 0x000fcc0000000000 */
[----:B------:R0:W-:Y:S04]  /*8420*/  STG.E.128 [R6.64], R224 ;  /* 0x000000e006007986 */ /* 0x0001e8000c101d24 */
.L_x_94:
[----:B0-----:R-:W-:Y:S05]  /*8430*/  BSYNC B1 ;  /* 0x0000000000017941 */ /* 0x001fea0003800000 */
.L_x_93:
[----:B------:R-:W-:Y:S01]  /*8440*/  BSSY B1, `(.L_x_95) ;  /* 0x000014f000017945 */ /* 0x000fe20003800000 */
[----:B------:R-:W-:Y:S05]  /*8450*/  @P1 BRA `(.L_x_96) ;  /* 0x000014d000001947 */ /* 0x000fea0003800000 */
[----:B------:R-:W3:Y:S04]  /*8460*/  LDL R10, [R1+0x250] ;  /* 0x00025000010a7983 */ /* 0x000ee80000100800 */
[----:B------:R-:W4:Y:S04]  /*8470*/  LDL R9, [R1+0x254] ;  /* 0x0002540001097983 */ /* 0x000f280000100800 */
[----:B--2---:R-:W2:Y:S04]  /*8480*/  LDL R8, [R1+0x240] ;  /* 0x0002400001087983 */ /* 0x004ea80000100800 */
[----:B------:R-:W2:Y:S04]  /*8490*/  LDL R7, [R1+0x244] ;  /* 0x0002440001077983 */ /* 0x000ea80000100800 */
[----:B------:R0:W-:Y:S04]  /*84a0*/  STL [R1+0x2cc], R32 ;  /* 0x0002cc2001007387 */ /* 0x0001e80000100800 */
[----:B------:R1:W-:Y:S04]  /*84b0*/  STL [R1+0x2c8], R31 ;  /* 0x0002c81f01007387 */ /* 0x0003e80000100800 */
[----:B------:R-:W-:Y:S04]  /*84c0*/  STL [R1+0x2c4], R30 ;  /* 0x0002c41e01007387 */ /* 0x000fe80000100800 */
[----:B------:R0:W-:Y:S04]  /*84d0*/  STL [R1+0x2c0], R29 ;  /* 0x0002c01d01007387 */ /* 0x0001e80000100800 */
[----:B------:R-:W-:Y:S04]  /*84e0*/  STL [R1+0x2bc], R28 ;  /* 0x0002bc1c01007387 */ /* 0x000fe80000100800 */
[----:B------:R0:W-:Y:S04]  /*84f0*/  STL [R1+0x2b8], R27 ;  /* 0x0002b81b01007387 */ /* 0x0001e80000100800 */
[----:B------:R0:W-:Y:S04]  /*8500*/  STL [R1+0x2b4], R26 ;  /* 0x0002b41a01007387 */ /* 0x0001e80000100800 */
[----:B------:R-:W-:Y:S04]  /*8510*/  STL [R1+0x2b0], R25 ;  /* 0x0002b01901007387 */ /* 0x000fe80000100800 */
[----:B------:R0:W-:Y:S04]  /*8520*/  STL [R1+0x2ac], R24 ;  /* 0x0002ac1801007387 */ /* 0x0001e80000100800 */
[----:B------:R-:W-:Y:S04]  /*8530*/  STL [R1+0x2a8], R23 ;  /* 0x0002a81701007387 */ /* 0x000fe80000100800 */
[----:B------:R0:W-:Y:S04]  /*8540*/  STL [R1+0x2a4], R22 ;  /* 0x0002a41601007387 */ /* 0x0001e80000100800 */
[----:B------:R-:W-:Y:S04]  /*8550*/  STL [R1+0x2a0], R21 ;  /* 0x0002a01501007387 */ /* 0x000fe80000100800 */
[----:B------:R0:W-:Y:S04]  /*8560*/  STL [R1+0x29c], R20 ;  /* 0x00029c1401007387 */ /* 0x0001e80000100800 */
[----:B------:R0:W-:Y:S04]  /*8570*/  STL [R1+0x298], R19 ;  /* 0x0002981301007387 */ /* 0x0001e80000100800 */
[----:B------:R0:W-:Y:S04]  /*8580*/  STL [R1+0x294], R18 ;  /* 0x0002941201007387 */ /* 0x0001e80000100800 */
[----:B------:R0:W-:Y:S04]  /*8590*/  STL [R1+0x290], R17 ;  /* 0x0002901101007387 */ /* 0x0001e80000100800 */
[----:B------:R0:W-:Y:S04]  /*85a0*/  STL [R1+0x28c], R16 ;  /* 0x00028c1001007387 */ /* 0x0001e80000100800 */
[----:B------:R0:W-:Y:S04]  /*85b0*/  STL [R1+0x288], R4 ;  /* 0x0002880401007387 */ /* 0x0001e80000100800 */
[----:B------:R-:W-:Y:S04]  /*85c0*/  STL [R1+0x284], R2 ;  /* 0x0002840201007387 */ /* 0x000fe80000100800 */
[----:B-----5:R1:W-:Y:S04]  /*85d0*/  STL [R1+0x280], R0 ;  /* 0x0002800001007387 */ /* 0x0203e80000100800 */
[----:B0-----:R-:W2:Y:S04]  /*85e0*/  LDL R32, [R1+0x230] ;  /* 0x0002300001207983 */ /* 0x001ea80000100800 */
[----:B-1----:R-:W2:Y:S04]  /*85f0*/  LDL R31, [R1+0x234] ;  /* 0x00023400011f7983 */ /* 0x002ea80000100800 */
[----:B------:R-:W2:Y:S04]  /*8600*/  LDL R29, [R1+0x214] ;  /* 0x00021400011d7983 */ /* 0x000ea80000100800 */
        /* <DEDUP_REMOVED lines=22> */
[----:B------:R-:W2:Y:S01]  /*8770*/  LDL R2, [R1+0x150] ;  /* 0x0001500001027983 */ /* 0x000ea20000100800 */
[----:B---3--:R-:W-:-:S03]  /*8780*/  HMUL2 R6, R10, R104 ;  /* 0x000000680a067232 */ /* 0x008fc60000000000 */
[----:B------:R-:W3:Y:S01]  /*8790*/  LDL R10, [R1+0x174] ;  /* 0x00017400010a7983 */ /* 0x000ee20000100800 */
[----:B----4-:R-:W-:-:S03]  /*87a0*/  HFMA2.MMA R5, R9, R105, -RZ ;  /* 0x0000006909057235 */ /* 0x010fc600001000ff */
[----:B------:R-:W4:Y:S01]  /*87b0*/  LDL R9, [R1+0x220] ;  /* 0x0002200001097983 */ /* 0x000f220000100800 */
[----:B--2---:R-:W-:-:S03]  /*87c0*/  HFMA2.MMA R6, R8, R108, R6 ;  /* 0x0000006c08067235 */ /* 0x004fc60000000006 */
[----:B------:R-:W2:Y:S03]  /*87d0*/  LDL R8, [R1+0x224] ;  /* 0x0002240001087983 */ /* 0x000ea60000100800 */
[----:B------:R-:W-:Y:S02]  /*87e0*/  HFMA2 R5, R7, R109, R5 ;  /* 0x0000006d07057231 */ /* 0x000fe40000000005 */
[----:B------:R-:W3:Y:S01]  /*87f0*/  LDL R7, [R1+0x160] ;  /* 0x0001600001077983 */ /* 0x000ee20000100800 */
[----:B------:R-:W-:-:S03]  /*8800*/  HFMA2.MMA R6, R32, R12, R6 ;  /* 0x0000000c20067235 */ /* 0x000fc60000000006 */
[----:B------:R0:W5:Y:S01]  /*8810*/  LDL.LU R32, [R1+0x2cc] ;  /* 0x0002cc0001207983 */ /* 0x0001620000300800 */
[----:B------:R-:W-:-:S03]  /*8820*/  HFMA2 R5, R31, R13, R5 ;  /* 0x0000000d1f057231 */ /* 0x000fc60000000005 */
[----:B------:R0:W5:Y:S01]  /*8830*/  LDL.LU R31, [R1+0x2c8] ;  /* 0x0002c800011f7983 */ /* 0x0001620000300800 */
[----:B----4-:R-:W-:-:S03]  /*8840*/  HFMA2.MMA R6, R9, R112, R6 ;  /* 0x0000007009067235 */ /* 0x010fc60000000006 */
[----:B------:R-:W4:Y:S01]  /*8850*/  LDL R9, [R1+0x140] ;  /* 0x0001400001097983 */ /* 0x000f220000100800 */
[----:B--2---:R-:W-:-:S03]  /*8860*/  HFMA2 R5, R8, R113, R5 ;  /* 0x0000007108057231 */ /* 0x004fc60000000005 */
[----:B------:R-:W2:Y:S01]  /*8870*/  LDL R8, [R1+0x144] ;  /* 0x0001440001087983 */ /* 0x000ea20000100800 */
[----:B------:R-:W-:Y:S01]  /*8880*/  HFMA2 R5, R29, R117, R5 ;  /* 0x000000751d057231 */ /* 0x000fe20000000005 */
[----:B------:R-:W-:Y:S02]  /*8890*/  HFMA2.MMA R6, R30, R116, R6 ;  /* 0x000000741e067235 */ /* 0x000fe40000000006 */
[----:B------:R0:W5:Y:S01]  /*88a0*/  LDL.LU R30, [R1+0x2c4] ;  /* 0x0002c400011e7983 */ /* 0x0001620000300800 */
[----:B------:R-:W-:-:S03]  /*88b0*/  HFMA2 R5, R27, R121, R5 ;  /* 0x000000791b057231 */ /* 0x000fc60000000005 */
[----:B------:R-:W-:Y:S01]  /*88c0*/  HFMA2.MMA R6, R28, R120, R6 ;  /* 0x000000781c067235 */ /* 0x000fe20000000006 */
[----:B------:R-:W-:Y:S01]  /*88d0*/  HFMA2 R5, R231, R125, R5 ;  /* 0x0000007de7057231 */ /* 0x000fe20000000005 */
[----:B------:R0:W5:Y:S03]  /*88e0*/  LDL.LU R29, [R1+0x2c0] ;  /* 0x0002c000011d7983 */ /* 0x0001660000300800 */
[----:B------:R-:W-:Y:S01]  /*88f0*/  HFMA2 R5, R229, R129, R5 ;  /* 0x00000081e5057231 */ /* 0x000fe20000000005 */
[----:B------:R0:W5:Y:S01]  /*8900*/  LDL.LU R28, [R1+0x2bc] ;  /* 0x0002bc00011c7983 */ /* 0x0001620000300800 */
[----:B------:R-:W-:Y:S02]  /*8910*/  HFMA2.MMA R6, R252, R124, R6 ;  /* 0x0000007cfc067235 */ /* 0x000fe40000000006 */
[----:B------:R-:W-:Y:S01]  /*8920*/  HFMA2 R5, R26, R133, R5 ;  /* 0x000000851a057231 */ /* 0x000fe20000000005 */
[----:B------:R0:W5:Y:S04]  /*8930*/  LDL.LU R27, [R1+0x2b8] ;  /* 0x0002b800011b7983 */ /* 0x0001680000300800 */
[----:B------:R-:W2:Y:S01]  /*8940*/  LDL R26, [R1+0x130] ;  /* 0x00013000011a7983 */ /* 0x000ea20000100800 */
[----:B------:R-:W-:Y:S01]  /*8950*/  HFMA2.MMA R6, R230, R128, R6 ;  /* 0x00000080e6067235 */ /* 0x000fe20000000006 */
[----:B------:R-:W-:-:S02]  /*8960*/  HFMA2 R5, R24, R137, R5 ;  /* 0x0000008918057231 */ /* 0x000fc40000000005 */
[----:B------:R-:W2:Y:S02]  /*8970*/  LDL R24, [R1+0x120] ;  /* 0x0001200001187983 */ /* 0x000ea40000100800 */
[----:B------:R-:W-:Y:S01]  /*8980*/  HFMA2 R5, R22, R141, R5 ;  /* 0x0000008d16057231 */ /* 0x000fe20000000005 */
[----:B------:R-:W-:Y:S01]  /*8990*/  HFMA2.MMA R6, R228, R132, R6 ;  /* 0x00000084e4067235 */ /* 0x000fe20000000006 */
[----:B------:R-:W2:Y:S02]  /*89a0*/  LDL R22, [R1+0x110] ;  /* 0x0001100001167983 */ /* 0x000ea40000100800 */
[----:B------:R-:W-:Y:S02]  /*89b0*/  HFMA2 R5, R20, R145, R5 ;  /* 0x0000009114057231 */ /* 0x000fe40000000005 */
[----:B------:R-:W2:Y:S01]  /*89c0*/  LDL R20, [R1+0x100] ;  /* 0x0001000001147983 */ /* 0x000ea20000100800 */
[----:B------:R-:W-:-:S03]  /*89d0*/  HFMA2.MMA R6, R25, R136, R6 ;  /* 0x0000008819067235 */ /* 0x000fc60000000006 */
[----:B------:R-:W2:Y:S03]  /*89e0*/  LDL R25, [R1+0x134] ;  /* 0x0001340001197983 */ /* 0x000ea60000100800 */
[----:B------:R-:W-:Y:S01]  /*89f0*/  HFMA2.MMA R6, R23, R140, R6 ;  /* 0x0000008c17067235 */ /* 0x000fe20000000006 */
[----:B------:R-:W2:Y:S04]  /*8a00*/  LDL R252, [R1+0xf0] ;  /* 0x0000f00001fc7983 */ /* 0x000ea80000100800 */
[----:B------:R-:W2:Y:S01]  /*8a10*/  LDL R23, [R1+0x124] ;  /* 0x0001240001177983 */ /* 0x000ea20000100800 */
[----:B------:R-:W-:-:S03]  /*8a20*/  HFMA2.MMA R6, R21, R144, R6 ;  /* 0x0000009015067235 */ /* 0x000fc60000000006 */
[----:B------:R-:W2:Y:S04]  /*8a30*/  LDL R230, [R1+0xe0] ;  /* 0x0000e00001e67983 */ /* 0x000ea80000100800 */
[----:B------:R-:W2:Y:S01]  /*8a40*/  LDL R21, [R1+0x114] ;  /* 0x0001140001157983 */ /* 0x000ea20000100800 */
[----:B------:R-:W-:-:S03]  /*8a50*/  HFMA2.MMA R6, R19, R148, R6 ;  /* 0x0000009413067235 */ /* 0x000fc60000000006 */
[----:B------:R-:W2:Y:S04]  /*8a60*/  LDL R19, [R1+0x104] ;  /* 0x0001040001137983 */ /* 0x000ea80000100800 */
[----:B------:R-:W2:Y:S01]  /*8a70*/  LDL R228, [R1+0xd0] ;  /* 0x0000d00001e47983 */ /* 0x000ea20000100800 */
[----:B------:R-:W-:Y:S01]  /*8a80*/  HFMA2 R5, R18, R149, R5 ;  /* 0x0000009512057231 */ /* 0x000fe20000000005 */
[----:B------:R-:W-:Y:S02]  /*8a90*/  HFMA2.MMA R6, R17, R152, R6 ;  /* 0x0000009811067235 */ /* 0x000fe40000000006 */
[----:B------:R-:W2:Y:S01]  /*8aa0*/  LDL R231, [R1+0xf4] ;  /* 0x0000f40001e77983 */ /* 0x000ea20000100800 */
[----:B------:R-:W-:-:S03]  /*8ab0*/  HFMA2 R5, R16, R153, R5 ;  /* 0x0000009910057231 */ /* 0x000fc60000000005 */
[----:B------:R-:W2:Y:S01]  /*8ac0*/  LDL R17, [R1+0xc0] ;  /* 0x0000c00001117983 */ /* 0x000ea20000100800 */
[----:B------:R-:W-:-:S03]  /*8ad0*/  HFMA2.MMA R6, R11, R156, R6 ;  /* 0x0000009c0b067235 */ /* 0x000fc60000000006 */
[----:B------:R-:W2:Y:S01]  /*8ae0*/  LDL R229, [R1+0xe4] ;  /* 0x0000e40001e57983 */ /* 0x000ea20000100800 */
[----:B---3--:R-:W-:-:S03]  /*8af0*/  HFMA2 R5, R10, R157, R5 ;  /* 0x0000009d0a057231 */ /* 0x008fc60000000005 */
[----:B------:R-:W3:Y:S04]  /*8b00*/  LDL R18, [R1+0xd4] ;  /* 0x0000d40001127983 */ /* 0x000ee80000100800 */
[----:B------:R-:W3:Y:S01]  /*8b10*/  LDL R11, [R1+0xb0] ;  /* 0x0000b000010b7983 */ /* 0x000ee20000100800 */
[----:B------:R-:W-:-:S03]  /*8b20*/  HFMA2 R5, R4, R161, R5 ;  /* 0x000000a104057231 */ /* 0x000fc60000000005 */
[----:B------:R-:W3:Y:S04]  /*8b30*/  LDL R16, [R1+0xc4] ;  /* 0x0000c40001107983 */ /* 0x000ee80000100800 */
[----:B------:R-:W3:Y:S01]  /*8b40*/  LDL R4, [R1+0xa0] ;  /* 0x0000a00001047983 */ /* 0x000ee20000100800 */
[----:B------:R-:W-:-:S03]  /*8b50*/  HFMA2 R5, R0, R165, R5 ;  /* 0x000000a500057231 */ /* 0x000fc60000000005 */
[----:B------:R-:W3:Y:S04]  /*8b60*/  LDL R10, [R1+0xb4] ;  /* 0x0000b400010a7983 */ /* 0x000ee80000100800 */
[----:B------:R-:W3:Y:S01]  /*8b70*/  LDL R0, [R1+0xa4] ;  /* 0x0000a40001007983 */ /* 0x000ee20000100800 */
[----:B------:R-:W-:-:S03]  /*8b80*/  HFMA2.MMA R6, R7, R160, R6 ;  /* 0x000000a007067235 */ /* 0x000fc60000000006 */
[----:B------:R-:W3:Y:S03]  /*8b90*/  LDL R7, [R1+0x80] ;  /* 0x0000800001077983 */ /* 0x000ee60000100800 */
[----:B------:R-:W-:Y:S02]  /*8ba0*/  HFMA2.MMA R6, R2, R164, R6 ;  /* 0x000000a402067235 */ /* 0x000fe40000000006 */
[----:B------:R-:W3:Y:S04]  /*8bb0*/  LDL R2, [R1+0x84] ;  /* 0x0000840001027983 */ /* 0x000ee80000100800 */
[----:B----4-:R-:W-:Y:S02]  /*8bc0*/  HFMA2.MMA R6, R9, R168, R6 ;  /* 0x000000a809067235 */ /* 0x010fe40000000006 */
[----:B------:R-:W4:Y:S01]  /*8bd0*/  LDL R9, [R1+0x90] ;  /* 0x0000900001097983 */ /* 0x000f220000100800 */
[----:B--2---:R-:W-:-:S03]  /*8be0*/  HFMA2 R5, R8, R169, R5 ;  /* 0x000000a908057231 */ /* 0x004fc60000000005 */
[----:B------:R-:W2:Y:S01]  /*8bf0*/  LDL R8, [R1+0x94] ;  /* 0x0000940001087983 */ /* 0x000ea20000100800 */
[----:B------:R-:W-:-:S03]  /*8c00*/  HFMA2.MMA R6, R26, R172, R6 ;  /* 0x000000ac1a067235 */ /* 0x000fc60000000006 */
[----:B------:R0:W5:Y:S03]  /*8c10*/  LDL.LU R26, [R1+0x2b4] ;  /* 0x0002b400011a7983 */ /* 0x0001660000300800 */
[----:B------:R-:W-:-:S06]  /*8c20*/  HFMA2.MMA R6, R24, R176, R6 ;  /* 0x000000b018067235 */ /* 0x000fcc0000000006 */
[----:B------:R-:W-:-:S06]  /*8c30*/  HFMA2.MMA R6, R22, R180, R6 ;  /* 0x000000b416067235 */ /* 0x000fcc0000000006 */
[----:B------:R-:W-:Y:S01]  /*8c40*/  HFMA2.MMA R6, R20, R184, R6 ;  /* 0x000000b814067235 */ /* 0x000fe20000000006 */
[----:B------:R-:W-:Y:S02]  /*8c50*/  HFMA2 R5, R25, R173, R5 ;  /* 0x000000ad19057231 */ /* 0x000fe40000000005 */
[----:B------:R0:W5:Y:S03]  /*8c60*/  LDL.LU R25, [R1+0x2b0] ;  /* 0x0002b00001197983 */ /* 0x0001660000300800 */
[----:B------:R-:W-:Y:S01]  /*8c70*/  HFMA2.MMA R6, R252, R188, R6 ;  /* 0x000000bcfc067235 */ /* 0x000fe20000000006 */
[----:B------:R-:W-:Y:S01]  /*8c80*/  HFMA2 R5, R23, R177, R5 ;  /* 0x000000b117057231 */ /* 0x000fe20000000005 */
[----:B------:R0:W5:Y:S04]  /*8c90*/  LDL.LU R24, [R1+0x2ac] ;  /* 0x0002ac0001187983 */ /* 0x0001680000300800 */
[----:B------:R-:W-:Y:S01]  /*8ca0*/  HFMA2.MMA R6, R230, R192, R6 ;  /* 0x000000c0e6067235 */ /* 0x000fe20000000006 */
[----:B------:R0:W5:Y:S01]  /*8cb0*/  LDL.LU R23, [R1+0x2a8] ;  /* 0x0002a80001177983 */ /* 0x0001620000300800 */
[----:B------:R-:W-:-:S03]  /*8cc0*/  HFMA2 R5, R21, R181, R5 ;  /* 0x000000b515057231 */ /* 0x000fc60000000005 */
[----:B------:R0:W5:Y:S01]  /*8cd0*/  LDL.LU R22, [R1+0x2a4] ;  /* 0x0002a40001167983 */ /* 0x0001620000300800 */
[----:B------:R-:W-:-:S03]  /*8ce0*/  HFMA2 R5, R19, R185, R5 ;  /* 0x000000b913057231 */ /* 0x000fc60000000005 */
[----:B------:R0:W5:Y:S01]  /*8cf0*/  LDL.LU R21, [R1+0x2a0] ;  /* 0x0002a00001157983 */ /* 0x0001620000300800 */
[----:B------:R-:W-:-:S03]  /*8d00*/  HFMA2.MMA R6, R228, R196, R6 ;  /* 0x000000c4e4067235 */ /* 0x000fc60000000006 */
[----:B------:R0:W5:Y:S01]  /*8d10*/  LDL.LU R20, [R1+0x29c] ;  /* 0x00029c0001147983 */ /* 0x0001620000300800 */
[----:B------:R-:W-:-:S03]  /*8d20*/  HFMA2 R5, R231, R189, R5 ;  /* 0x000000bde7057231 */ /* 0x000fc60000000005 */
[----:B------:R0:W5:Y:S01]  /*8d30*/  LDL.LU R19, [R1+0x298] ;  /* 0x0002980001137983 */ /* 0x0001620000300800 */
[----:B------:R-:W-:-:S03]  /*8d40*/  HFMA2.MMA R6, R17, R200, R6 ;  /* 0x000000c811067235 */ /* 0x000fc60000000006 */
[----:B------:R-:W2:Y:S01]  /*8d50*/  LDL R252, [R1+0x60] ;  /* 0x0000600001fc7983 */ /* 0x000ea20000100800 */
[----:B------:R-:W-:-:S03]  /*8d60*/  HFMA2 R5, R229, R193, R5 ;  /* 0x000000c1e5057231 */ /* 0x000fc60000000005 */
[----:B------:R-:W2:Y:S01]  /*8d70*/  LDL R231, [R1+0x64] ;  /* 0x0000640001e77983 */ /* 0x000ea20000100800 */
[----:B---3--:R-:W-:-:S03]  /*8d80*/  HFMA2 R5, R18, R197, R5 ;  /* 0x000000c512057231 */ /* 0x008fc60000000005 */
[----:B------:R-:W3:Y:S01]  /*8d90*/  LDL R230, [R1+0x258] ;  /* 0x0002580001e67983 */ /* 0x000ee20000100800 */
[----:B------:R-:W-:-:S03]  /*8da0*/  HFMA2.MMA R6, R11, R204, R6 ;  /* 0x000000cc0b067235 */ /* 0x000fc60000000006 */
[----:B------:R-:W3:Y:S01]  /*8db0*/  LDL R229, [R1+0x248] ;  /* 0x0002480001e57983 */ /* 0x000ee20000100800 */
[----:B------:R-:W-:-:S03]  /*8dc0*/  HFMA2 R5, R16, R201, R5 ;  /* 0x000000c910057231 */ /* 0x000fc60000000005 */
[----:B------:R-:W3:Y:S01]  /*8dd0*/  LDL R228, [R1+0x238] ;  /* 0x0002380001e47983 */ /* 0x000ee20000100800 */
[----:B------:R-:W-:-:S03]  /*8de0*/  HFMA2.MMA R6, R4, R208, R6 ;  /* 0x000000d004067235 */ /* 0x000fc60000000006 */
[----:B------:R-:W3:Y:S01]  /*8df0*/  LDL R4, [R1+0x70] ;  /* 0x0000700001047983 */ /* 0x000ee20000100800 */
[----:B------:R-:W-:-:S03]  /*8e00*/  HFMA2 R5, R10, R205, R5 ;  /* 0x000000cd0a057231 */ /* 0x000fc60000000005 */
[----:B------:R-:W3:Y:S01]  /*8e10*/  LDL R18, [R1+0x228] ;  /* 0x0002280001127983 */ /* 0x000ee20000100800 */
[----:B------:R-:W-:-:S03]  /*8e20*/  HFMA2 R5, R0, R209, R5 ;  /* 0x000000d100057231 */ /* 0x000fc60000000005 */
[----:B------:R-:W3:Y:S04]  /*8e30*/  LDL R0, [R1+0x74] ;  /* 0x0000740001007983 */ /* 0x000ee80000100800 */
[----:B------:R-:W3:Y:S04]  /*8e40*/  LDL R17, [R1+0x218] ;  /* 0x0002180001117983 */ /* 0x000ee80000100800 */
[----:B------:R-:W3:Y:S04]  /*8e50*/  LDL R16, [R1+0x208] ;  /* 0x0002080001107983 */ /* 0x000ee80000100800 */
[----:B------:R-:W3:Y:S04]  /*8e60*/  LDL R11, [R1+0x1f8] ;  /* 0x0001f800010b7983 */ /* 0x000ee80000100800 */
[----:B------:R-:W3:Y:S01]  /*8e70*/  LDL R10, [R1+0x1e8] ;  /* 0x0001e800010a7983 */ /* 0x000ee20000100800 */
[----:B----4-:R-:W-:-:S03]  /*8e80*/  HFMA2.MMA R6, R9, R212, R6 ;  /* 0x000000d409067235 */ /* 0x010fc60000000006 */
[----:B------:R-:W4:Y:S01]  /*8e90*/  LDL R9, [R1+0x1d8] ;  /* 0x0001d80001097983 */ /* 0x000f220000100800 */
[----:B--2---:R-:W-:-:S03]  /*8ea0*/  HFMA2 R5, R8, R213, R5 ;  /* 0x000000d508057231 */ /* 0x004fc60000000005 */
[----:B------:R-:W2:Y:S01]  /*8eb0*/  LDL R8, [R1+0x1b8] ;  /* 0x0001b80001087983 */ /* 0x000ea20000100800 */
[----:B------:R-:W-:-:S03]  /*8ec0*/  HFMA2 R5, R2, R217, R5 ;  /* 0x000000d902057231 */ /* 0x000fc60000000005 */
[----:B------:R-:W2:Y:S01]  /*8ed0*/  LDL R2, [R1+0x1c8] ;  /* 0x0001c80001027983 */ /* 0x000ea20000100800 */
[----:B------:R-:W-:-:S03]  /*8ee0*/  HFMA2.MMA R6, R7, R216, R6 ;  /* 0x000000d807067235 */ /* 0x000fc60000000006 */
[----:B------:R-:W2:Y:S03]  /*8ef0*/  LDL R7, [R1+0x1a8] ;  /* 0x0001a80001077983 */ /* 0x000ea60000100800 */
[----:B---3--:R-:W-:Y:S02]  /*8f00*/  HFMA2.MMA R6, R4, R220, R6 ;  /* 0x000000dc04067235 */ /* 0x008fe40000000006 */
[----:B------:R-:W3:Y:S01]  /*8f10*/  LDL R4, [R1+0x198] ;  /* 0x0001980001047983 */ /* 0x000ee20000100800 */
[----:B------:R-:W-:-:S03]  /*8f20*/  HFMA2 R5, R0, R221, R5 ;  /* 0x000000dd00057231 */ /* 0x000fc60000000005 */
[----:B------:R-:W3:Y:S01]  /*8f30*/  LDL R0, [R1+0x188] ;  /* 0x0001880001007983 */ /* 0x000ee20000100800 */
[----:B------:R-:W-:Y:S01]  /*8f40*/  HFMA2.MMA R6, R252, R224, R6 ;  /* 0x000000e0fc067235 */ /* 0x000fe20000000006 */
[----:B------:R-:W-:Y:S02]  /*8f50*/  HFMA2 R5, R231, R225, R5 ;  /* 0x000000e1e7057231 */ /* 0x000fe40000000005 */
[----:B------:R-:W3:Y:S04]  /*8f60*/  LDL R252, [R1+0x158] ;  /* 0x0001580001fc7983 */ /* 0x000ee80000100800 */
[----:B------:R-:W3:Y:S03]  /*8f70*/  LDL R231, [R1+0x148] ;  /* 0x0001480001e77983 */ /* 0x000ee60000100800 */
[----:B------:R-:W-:-:S02]  /*8f80*/  HADD2 R5, R6, R5 ;  /* 0x0000000506057230 */ /* 0x000fc40000000000 */
[----:B------:R-:W-:Y:S02]  /*8f90*/  HMUL2 R6, R230, R106 ;  /* 0x0000006ae6067232 */ /* 0x000fe40000000000 */
[----:B------:R-:W3:Y:S04]  /*8fa0*/  LDL R230, [R1+0x138] ;  /* 0x0001380001e67983 */ /* 0x000ee80000100800 */
[----:B------:R-:W-:Y:S02]  /*8fb0*/  HFMA2.MMA R6, R229, R110, R6 ;  /* 0x0000006ee5067235 */ /* 0x000fe40000000006 */
[----:B------:R-:W3:Y:S08]  /*8fc0*/  LDL R229, [R1+0x128] ;  /* 0x0001280001e57983 */ /* 0x000ef00000100800 */
[----:B------:R-:W-:-:S02]  /*8fd0*/  HFMA2 R6, R228, R14, R6 ;  /* 0x0000000ee4067231 */ /* 0x000fc40000000006 */
        /* <DEDUP_REMOVED lines=11> */
[----:B----4-:R-:W-:-:S02]  /*9090*/  HFMA2 R6, R9, R134, R6 ;  /* 0x0000008609067231 */ /* 0x010fc40000000006 */
[----:B------:R-:W4:Y:S04]  /*90a0*/  LDL R9, [R1+0xc8] ;  /* 0x0000c80001097983 */ /* 0x000f280000100800 */
[----:B--2---:R-:W-:Y:S02]  /*90b0*/  HFMA2.MMA R6, R2, R138, R6 ;  /* 0x0000008a02067235 */ /* 0x004fe40000000006 */
[----:B------:R-:W2:Y:S08]  /*90c0*/  LDL R2, [R1+0x178] ;  /* 0x0001780001027983 */ /* 0x000eb00000100800 */
[----:B------:R-:W-:-:S02]  /*90d0*/  HFMA2 R6, R8, R142, R6 ;  /* 0x0000008e08067231 */ /* 0x000fc40000000006 */
[----:B------:R-:W4:Y:S04]  /*90e0*/  LDL R8, [R1+0xa8] ;  /* 0x0000a80001087983 */ /* 0x000f280000100800 */
[----:B------:R-:W-:Y:S02]  /*90f0*/  HFMA2.MMA R6, R7, R146, R6 ;  /* 0x0000009207067235 */ /* 0x000fe40000000006 */
[----:B------:R-:W4:Y:S08]  /*9100*/  LDL R7, [R1+0x98] ;  /* 0x0000980001077983 */ /* 0x000f300000100800 */
[----:B---3--:R-:W-:-:S02]  /*9110*/  HFMA2 R6, R4, R150, R6 ;  /* 0x0000009604067231 */ /* 0x008fc40000000006 */
[----:B------:R-:W3:Y:S04]  /*9120*/  LDL R4, [R1+0x88] ;  /* 0x0000880001047983 */ /* 0x000ee80000100800 */
[----:B------:R-:W-:Y:S02]  /*9130*/  HFMA2.MMA R6, R0, R154, R6 ;  /* 0x0000009a00067235 */ /* 0x000fe40000000006 */
[----:B------:R-:W3:Y:S08]  /*9140*/  LDL R0, [R1+0xb8] ;  /* 0x0000b80001007983 */ /* 0x000ef00000100800 */
[----:B--2---:R-:W-:-:S02]  /*9150*/  HFMA2 R6, R2, R158, R6 ;  /* 0x0000009e02067231 */ /* 0x004fc40000000006 */
[----:B------:R-:W2:Y:S04]  /*9160*/  LDL R2, [R1+0x78] ;  /* 0x0000780001027983 */ /* 0x000ea80000100800 */
[----:B------:R-:W-:Y:S02]  /*9170*/  HFMA2.MMA R6, R18, R162, R6 ;  /* 0x000000a212067235 */ /* 0x000fe40000000006 */
[----:B------:R0:W5:Y:S08]  /*9180*/  LDL.LU R18, [R1+0x294] ;  /* 0x0002940001127983 */ /* 0x0001700000300800 */
[----:B------:R-:W-:-:S02]  /*9190*/  HFMA2 R6, R252, R166, R6 ;  /* 0x000000a6fc067231 */ /* 0x000fc40000000006 */
[----:B------:R-:W2:Y:S04]  /*91a0*/  LDL R252, [R1+0x25c] ;  /* 0x00025c0001fc7983 */ /* 0x000ea80000100800 */
[----:B------:R-:W-:Y:S02]  /*91b0*/  HFMA2.MMA R6, R231, R170, R6 ;  /* 0x000000aae7067235 */ /* 0x000fe40000000006 */
[----:B------:R-:W2:Y:S08]  /*91c0*/  LDL R231, [R1+0x24c] ;  /* 0x00024c0001e77983 */ /* 0x000eb00000100800 */
        /* <DEDUP_REMOVED lines=14> */
[----:B----4-:R-:W-:Y:S02]  /*92b0*/  HFMA2.MMA R6, R9, R202, R6 ;  /* 0x000000ca09067235 */ /* 0x010fe40000000006 */
[----:B------:R-:W4:Y:S08]  /*92c0*/  LDL R9, [R1+0x1cc] ;  /* 0x0001cc0001097983 */ /* 0x000f300000100800 */
[----:B---3--:R-:W-:-:S02]  /*92d0*/  HFMA2 R6, R0, R206, R6 ;  /* 0x000000ce00067231 */ /* 0x008fc40000000006 */
[----:B------:R-:W3:Y:S04]  /*92e0*/  LDL R0, [R1+0x68] ;  /* 0x0000680001007983 */ /* 0x000ee80000100800 */
[----:B------:R-:W-:Y:S02]  /*92f0*/  HFMA2.MMA R6, R8, R210, R6 ;  /* 0x000000d208067235 */ /* 0x000fe40000000006 */
[----:B------:R-:W4:Y:S08]  /*9300*/  LDL R8, [R1+0x1bc] ;  /* 0x0001bc0001087983 */ /* 0x000f300000100800 */
[----:B------:R-:W-:-:S02]  /*9310*/  HFMA2 R6, R7, R214, R6 ;  /* 0x000000d607067231 */ /* 0x000fc40000000006 */
[----:B------:R-:W4:Y:S04]  /*9320*/  LDL R7, [R1+0x1ac] ;  /* 0x0001ac0001077983 */ /* 0x000f280000100800 */
[----:B------:R-:W-:Y:S02]  /*9330*/  HFMA2.MMA R6, R4, R218, R6 ;  /* 0x000000da04067235 */ /* 0x000fe40000000006 */
[----:B------:R-:W4:Y:S08]  /*9340*/  LDL R4, [R1+0x19c] ;  /* 0x00019c0001047983 */ /* 0x000f300000100800 */
[----:B--2---:R-:W-:-:S02]  /*9350*/  HFMA2 R6, R2, R222, R6 ;  /* 0x000000de02067231 */ /* 0x004fc40000000006 */
[----:B------:R-:W2:Y:S04]  /*9360*/  LDL R2, [R1+0x18c] ;  /* 0x00018c0001027983 */ /* 0x000ea80000100800 */
[----:B---3--:R-:W-:Y:S02]  /*9370*/  HFMA2.MMA R6, R0, R226, R6 ;  /* 0x000000e200067235 */ /* 0x008fe40000000006 */
[----:B------:R-:W3:Y:S08]  /*9380*/  LDL R0, [R1+0x17c] ;  /* 0x00017c0001007983 */ /* 0x000ef00000100800 */
[----:B------:R-:W-:-:S02]  /*9390*/  HADD2 R5, R5, R6 ;  /* 0x0000000605057230 */ /* 0x000fc40000000000 */
[----:B------:R-:W-:Y:S02]  /*93a0*/  HMUL2 R6, R252, R107 ;  /* 0x0000006bfc067232 */ /* 0x000fe40000000000 */
[----:B------:R-:W3:Y:S02]  /*93b0*/  LDL R252, [R1+0xfc] ;  /* 0x0000fc0001fc7983 */ /* 0x000ee40000100800 */
[----:B------:R-:W-:Y:S02]  /*93c0*/  HFMA2 R6, R231, R111, R6 ;  /* 0x0000006fe7067231 */ /* 0x000fe40000000006 */
[----:B------:R-:W3:Y:S04]  /*93d0*/  LDL R231, [R1+0xec] ;  /* 0x0000ec0001e77983 */ /* 0x000ee80000100800 */
[----:B------:R-:W-:-:S02]  /*93e0*/  HFMA2.MMA R6, R230, R15, R6 ;  /* 0x0000000fe6067235 */ /* 0x000fc40000000006 */
[----:B------:R-:W3:Y:S08]  /*93f0*/  LDL R230, [R1+0xdc] ;  /* 0x0000dc0001e67983 */ /* 0x000ef00000100800 */
        /* <DEDUP_REMOVED lines=12> */
[----:B----4-:R-:W-:Y:S02]  /*94c0*/  HFMA2 R6, R9, R139, R6 ;  /* 0x0000008b09067231 */ /* 0x010fe40000000006 */
[----:B------:R-:W4:Y:S04]  /*94d0*/  LDL R9, [R1+0x9c] ;  /* 0x00009c0001097983 */ /* 0x000f280000100800 */
[----:B------:R-:W-:-:S02]  /*94e0*/  HFMA2.MMA R6, R8, R143, R6 ;  /* 0x0000008f08067235 */ /* 0x000fc40000000006 */
[----:B------:R-:W4:Y:S08]  /*94f0*/  LDL R8, [R1+0x16c] ;  /* 0x00016c0001087983 */ /* 0x000f300000100800 */
[----:B------:R-:W-:Y:S02]  /*9500*/  HFMA2 R6, R7, R147, R6 ;  /* 0x0000009307067231 */ /* 0x000fe40000000006 */
[----:B------:R-:W4:Y:S04]  /*9510*/  LDL R7, [R1+0x15c] ;  /* 0x00015c0001077983 */ /* 0x000f280000100800 */
[----:B------:R-:W-:-:S02]  /*9520*/  HFMA2.MMA R6, R4, R151, R6 ;  /* 0x0000009704067235 */ /* 0x000fc40000000006 */
[----:B------:R-:W4:Y:S08]  /*9530*/  LDL R4, [R1+0x12c] ;  /* 0x00012c0001047983 */ /* 0x000f300000100800 */
[----:B--2---:R-:W-:Y:S02]  /*9540*/  HFMA2 R6, R2, R155, R6 ;  /* 0x0000009b02067231 */ /* 0x004fe40000000006 */
[----:B------:R-:W2:Y:S04]  /*9550*/  LDL R2, [R1+0x11c] ;  /* 0x00011c0001027983 */ /* 0x000ea80000100800 */
[----:B---3--:R-:W-:-:S02]  /*9560*/  HFMA2.MMA R6, R0, R159, R6 ;  /* 0x0000009f00067235 */ /* 0x008fc40000000006 */
[----:B------:R-:W3:Y:S08]  /*9570*/  LDL R0, [R1+0x10c] ;  /* 0x00010c0001007983 */ /* 0x000ef00000100800 */
[----:B----4-:R-:W-:Y:S02]  /*9580*/  HFMA2 R6, R8, R163, R6 ;  /* 0x000000a308067231 */ /* 0x010fe40000000006 */
[----:B------:R-:W4:Y:S04]  /*9590*/  LDL R8, [R1+0x7c] ;  /* 0x00007c0001087983 */ /* 0x000f280000100800 */
[----:B------:R-:W-:-:S02]  /*95a0*/  HFMA2.MMA R6, R7, R167, R6 ;  /* 0x000000a707067235 */ /* 0x000fc40000000006 */
[----:B------:R-:W4:Y:S08]  /*95b0*/  LDL R7, [R1+0x6c] ;  /* 0x00006c0001077983 */ /* 0x000f300000100800 */
[----:B------:R-:W-:Y:S01]  /*95c0*/  HFMA2 R6, R17, R171, R6 ;  /* 0x000000ab11067231 */ /* 0x000fe20000000006 */
[----:B------:R-:W-:Y:S01]  /*95d0*/  ISETP.NE.U32.AND P1, PT, RZ, c[0x0][0x218], PT ;  /* 0x00008600ff007a0c */ /* 0x000fe20003f25070 */
[----:B------:R0:W5:Y:S04]  /*95e0*/  LDL.LU R17, [R1+0x290] ;  /* 0x0002900001117983 */ /* 0x0001680000300800 */
[----:B------:R-:W-:Y:S01]  /*95f0*/  HFMA2.MMA R6, R16, R175, R6 ;  /* 0x000000af10067235 */ /* 0x000fe20000000006 */
[----:B------:R-:W-:Y:S01]  /*9600*/  ISETP.NE.AND.EX P3, PT, RZ, c[0x0][0x21c], PT, P1 ;  /* 0x00008700ff007a0c */ /* 0x000fe20003f65310 */
[----:B------:R0:W5:Y:S08]  /*9610*/  LDL.LU R16, [R1+0x28c] ;  /* 0x00028c0001107983 */ /* 0x0001700000300800 */
[----:B------:R-:W-:-:S02]  /*9620*/  HFMA2 R6, R4, R179, R6 ;  /* 0x000000b304067231 */ /* 0x000fc40000000006 */
[----:B------:R0:W5:Y:S04]  /*9630*/  LDL.LU R4, [R1+0x288] ;  /* 0x0002880001047983 */ /* 0x0001680000300800 */
[----:B--2---:R-:W-:Y:S02]  /*9640*/  HFMA2.MMA R6, R2, R183, R6 ;  /* 0x000000b702067235 */ /* 0x004fe40000000006 */
[----:B------:R0:W5:Y:S08]  /*9650*/  LDL.LU R2, [R1+0x284] ;  /* 0x0002840001027983 */ /* 0x0001700000300800 */
[----:B---3--:R-:W-:-:S02]  /*9660*/  HFMA2 R6, R0, R187, R6 ;  /* 0x000000bb00067231 */ /* 0x008fc40000000006 */
[----:B------:R0:W5:Y:S04]  /*9670*/  LDL.LU R0, [R1+0x280] ;  /* 0x0002800001007983 */ /* 0x0001680000300800 */
[----:B------:R-:W-:-:S10]  /*9680*/  HFMA2.MMA R6, R252, R191, R6 ;  /* 0x000000bffc067235 */ /* 0x000fd40000000006 */
[----:B------:R-:W-:-:S06]  /*9690*/  HFMA2 R6, R231, R195, R6 ;  /* 0x000000c3e7067231 */ /* 0x000fcc0000000006 */
[----:B------:R-:W-:-:S10]  /*96a0*/  HFMA2.MMA R6, R230, R199, R6 ;  /* 0x000000c7e6067235 */ /* 0x000fd40000000006 */
[----:B------:R-:W-:-:S06]  /*96b0*/  HFMA2 R6, R229, R203, R6 ;  /* 0x000000cbe5067231 */ /* 0x000fcc0000000006 */
[----:B------:R-:W-:Y:S02]  /*96c0*/  HFMA2.MMA R6, R228, R207, R6 ;  /* 0x000000cfe4067235 */ /* 0x000fe40000000006 */
[----:B------:R-:W2:Y:S08]  /*96d0*/  LDL R228, [R1+0x26c] ;  /* 0x00026c0001e47983 */ /* 0x000eb00000100800 */
[----:B------:R-:W-:-:S06]  /*96e0*/  HFMA2 R6, R11, R211, R6 ;  /* 0x000000d30b067231 */ /* 0x000fcc0000000006 */
[----:B------:R-:W-:Y:S01]  /*96f0*/  HFMA2.MMA R6, R9, R215, R6 ;  /* 0x000000d709067235 */ /* 0x000fe20000000006 */
[----:B------:R-:W-:Y:S01]  /*9700*/  IMAD.MOV.U32 R11, RZ, RZ, 0x2 ;  /* 0x00000002ff0b7424 */ /* 0x000fe200078e00ff */
[----:B------:R-:W-:Y:S01]  /*9710*/  ISETP.NE.U32.AND P1, PT, RZ, c[0x0][0x228], PT ;  /* 0x00008a00ff007a0c */ /* 0x000fe20003f25070 */
[----:B------:R-:W-:Y:S01]  /*9720*/  IMAD.MOV.U32 R229, RZ, RZ, c[0x0][0x1e8] ;  /* 0x00007a00ffe57624 */ /* 0x000fe200078e00ff */
[----:B------:R-:W3:Y:S06]  /*9730*/  LDL R9, [R1+0x264] ;  /* 0x0002640001097983 */ /* 0x000eec0000100800 */
[----:B------:R-:W-:-:S02]  /*9740*/  HFMA2 R6, R10, R219, R6 ;  /* 0x000000db0a067231 */ /* 0x000fc40000000006 */
[----:B------:R-:W1:Y:S04]  /*9750*/  S2R R10, SR_CTAID.X ;  /* 0x00000000000a7919 */ /* 0x000e680000002500 */
[----:B----4-:R-:W-:-:S10]  /*9760*/  HFMA2.MMA R6, R8, R223, R6 ;  /* 0x000000df08067235 */ /* 0x010fd40000000006 */
[----:B------:R-:W-:-:S04]  /*9770*/  HFMA2 R6, R7, R227, R6 ;  /* 0x000000e307067231 */ /* 0x000fc80000000006 */
[----:B------:R-:W-:-:S05]  /*9780*/  HADD2 R5, R5, R6 ;  /* 0x0000000605057230 */ /* 0x000fca0000000000 */
[--C-:B------:R-:W-:Y:S02]  /*9790*/  HADD2.F32 R8, -RZ, R5.reuse.H0_H0 ;  /* 0x20000005ff087230 */ /* 0x100fe40000004100 */
[----:B------:R-:W-:-:S05]  /*97a0*/  HADD2.F32 R5, -RZ, R5.H1_H1 ;  /* 0x30000005ff057230 */ /* 0x000fca0000004100 */
[----:B------:R-:W-:Y:S02]  /*97b0*/  FADD.FTZ R8, R8, R5 ;  /* 0x0000000508087221 */ /* 0x000fe40000010000 */
[----:B-1----:R-:W-:-:S05]  /*97c0*/  @P3 IMAD R5, R10, c[0x0][0x220], R247 ;  /* 0x000088000a053a24 */ /* 0x002fca00078e02f7 */
[----:B------:R-:W-:-:S05]  /*97d0*/  @P3 IADD3 R5, R5, -0x1, RZ ;  /* 0xffffffff05053810 */ /* 0x000fca0007ffe0ff */
[----:B------:R-:W-:-:S04]  /*97e0*/  @P3 IMAD R5, R5, c[0x0][0x220], R3 ;  /* 0x0000880005053a24 */ /* 0x000fc800078e0203 */
[----:B------:R-:W-:-:S06]  /*97f0*/  @P3 IMAD.WIDE R6, R5, R11, c[0x0][0x218] ;  /* 0x0000860005063625 */ /* 0x000fcc00078e020b */
[----:B------:R-:W4:Y:S01]  /*9800*/  @P3 LDG.E.U16 R6, [R6.64] ;  /* 0x0000002406063981 */ /* 0x000f22000c1e1500 */
[----:B------:R-:W-:Y:S01]  /*9810*/  ISETP.NE.AND.EX P1, PT, RZ, c[0x0][0x22c], PT, P1 ;  /* 0x00008b00ff007a0c */ /* 0x000fe20003f25310 */
[----:B------:R-:W-:Y:S01]  /*9820*/  FMUL.FTZ R5, R8, c[0x0][0x1f0] ;  /* 0x00007c0008057a20 */ /* 0x000fe20000410000 */
[----:B------:R-:W-:Y:S01]  /*9830*/  IADD3 R229, R229, c[0x0][0x210], RZ ;  /* 0x00008400e5e57a10 */ /* 0x000fe20007ffe0ff */
[----:B----4-:R-:W-:-:S05]  /*9840*/  @P3 HADD2.F32 R6, -RZ, R6.H0_H0 ;  /* 0x20000006ff063230 */ /* 0x010fca0000004100 */
[----:B------:R-:W-:-:S05]  /*9850*/  @P3 FADD.FTZ R5, R5, R6 ;  /* 0x0000000605053221 */ /* 0x000fca0000010000 */
[C---:B------:R-:W-:Y:S02]  /*9860*/  @P1 ISETP.GE.AND P3, PT, R3.reuse, R229, PT ;  /* 0x000000e50300120c */ /* 0x040fe40003f66270 */
[----:B------:R-:W-:Y:S02]  /*9870*/  @P1 IADD3 R6, R3, 0x1, -R247 ;  /* 0x0000000103061810 */ /* 0x000fe40007ffe8f7 */
[----:B--2---:R-:W-:-:S05]  /*9880*/  @P1 SEL R7, R228, RZ, !P3 ;  /* 0x000000ffe4071207 */ /* 0x004fca0005800000 */
[----:B------:R-:W-:Y:S02]  /*9890*/  @P1 IMAD.IADD R8, R7, 0x1, R6 ;  /* 0x0000000107081824 */ /* 0x000fe400078e0206 */
[----:B------:R-:W-:-:S06]  /*98a0*/  @P1 IMAD.WIDE R6, R10, R11, c[0x0][0x228] ;  /* 0x00008a000a061625 */ /* 0x000fcc00078e020b */
[----:B------:R1:W2:Y:S02]  /*98b0*/  @P1 LDG.E.U16 R6, [R6.64] ;  /* 0x0000002406061981 */ /* 0x0002a4000c1e1500 */
[----:B-1----:R-:W1:Y:S01]  /*98c0*/  @P1 I2F R7, R8 ;  /* 0x0000000800071306 */ /* 0x002e620000201400 */
[----:B--2---:R-:W-:-:S05]  /*98d0*/  @P1 HADD2.F32 R6, -RZ, R6.H0_H0 ;  /* 0x20000006ff061230 */ /* 0x004fca0000004100 */
[----:B-1----:R-:W-:Y:S02]  /*98e0*/  @P1 FFMA.FTZ R5, R7, R6, R5 ;  /* 0x0000000607051223 */ /* 0x002fe40000010005 */
[----:B------:R-:W-:-:S03]  /*98f0*/  IMAD.IADD R6, R3, 0x1, -R246 ;  /* 0x0000000103067824 */ /* 0x000fc600078e0af6 */
[----:B---3--:R-:W-:Y:S02]  /*9900*/  @!P0 FMNMX.FTZ R9, R9, R5, !PT ;  /* 0x0000000509098209 */ /* 0x008fe40007810000 */
[----:B------:R0:W-:Y:S04]  /*9910*/  STS [R6.X4+0x440], R5 ;  /* 0x0004400506007388 */ /* 0x0001e80000004800 */
[----:B------:R0:W-:Y:S02]  /*9920*/  @!P0 STL [R1+0x264], R9 ;  /* 0x0002640901008387 */ /* 0x0001e40000100800 */
.L_x_96:
[----:B------:R-:W-:Y:S05]  /*9930*/  BSYNC B1 ;  /* 0x0000000000017941 */ /* 0x000fea0003800000 */
.L_x_95:
[----:B0-----:R-:W3:Y:S01]  /*9940*/  LDL R5, [R1+0x270] ;  /* 0x0002700001057983 */ /* 0x001ee20000100800 */
[----:B------:R-:W-:-:S04]  /*9950*/  IADD3 R3, R3, 0x100, RZ ;  /* 0x0000010003037810 */ /* 0x000fc80007ffe0ff */
[----:B---3--:R-:W-:-:S13]  /*9960*/  ISETP.GE.AND P0, PT, R3, R5, PT ;  /* 0x000000050300720c */ /* 0x008fda0003f06270 */
[----:B------:R-:W-:Y:S01]  /*9970*/  @P0 CALL.REL.NOINC `(.L_x_30) ;  /* 0x0000001000000944 */ /* 0x000fe20003c00000 */
[----:B------:R-:W-:Y:S05]  /*9980*/  BRA `(.L_x_97) ;  /* 0xffff9fe000007947 */ /* 0x000fea000383ffff */
.L_x_30:
[----:B------:R-:W-:Y:S05]  /*9990*/  BSYNC B0 ;  /* 0x0000000000007941 */ /* 0x000fea0003800000 */
.L_x_29:
[----:B------:R-:W3:Y:S01]  /*99a0*/  LDL.LU R5, [R1+0x264] ;  /* 0x0002640001057983 */ /* 0x000ee20000300800 */
[----:B------:R-:W-:Y:S03]  /*99b0*/  BSSY B0, `(.L_x_98) ;  /* 0x000008a000007945 */ /* 0x000fe60003800000 */
[----:B------:R-:W0:Y:S02]  /*99c0*/  S2R R11, SR_TID.X ;  /* 0x00000000000b7919 */ /* 0x000e240000002100 */
[----:B0-----:R-:W-:Y:S01]  /*99d0*/  SHF.R.S32.HI R7, RZ, 0x1f, R11 ;  /* 0x0000001fff077819 */ /* 0x001fe2000001140b */
[----:B------:R-:W-:-:S03]  /*99e0*/  IMAD.IADD R9, R11, 0x1, R246 ;  /* 0x000000010b097824 */ /* 0x000fc600078e02f6 */
[----:B------:R-:W-:Y:S01]  /*99f0*/  LEA.HI R8, R7, R11, RZ, 0x5 ;  /* 0x0000000b07087211 */ /* 0x000fe200078f28ff */
[----:B---3-5:R-:W0:Y:S02]  /*9a00*/  SHFL.BFLY PT, R0, R5, 0x10, 0x1f ;  /* 0x0e001f0005007f89 */ /* 0x028e2400000e0000 */
[----:B0-----:R-:W-:-:S05]  /*9a10*/  FMNMX.FTZ R3, R0, R5, !PT ;  /* 0x0000000500037209 */ /* 0x001fca0007810000 */
[----:B------:R-:W0:Y:S02]  /*9a20*/  SHFL.BFLY PT, R0, R3, 0x8, 0x1f ;  /* 0x0d001f0003007f89 */ /* 0x000e2400000e0000 */
[----:B01----:R-:W-:-:S05]  /*9a30*/  FMNMX.FTZ R4, R3, R0, !PT ;  /* 0x0000000003047209 */ /* 0x003fca0007810000 */
[----:B------:R-:W0:Y:S02]  /*9a40*/  SHFL.BFLY PT, R5, R4, 0x4, 0x1f ;  /* 0x0c801f0004057f89 */ /* 0x000e2400000e0000 */
[----:B0-----:R-:W-:Y:S01]  /*9a50*/  FMNMX.FTZ R5, R4, R5, !PT ;  /* 0x0000000504057209 */ /* 0x001fe20007810000 */
[----:B------:R-:W-:-:S04]  /*9a60*/  IMAD.MOV.U32 R4, RZ, RZ, -0x800001 ;  /* 0xff7fffffff047424 */ /* 0x000fc800078e00ff */
[----:B------:R-:W0:Y:S02]  /*9a70*/  SHFL.BFLY PT, R0, R5, 0x2, 0x1f ;  /* 0x0c401f0005007f89 */ /* 0x000e2400000e0000 */
[----:B0-----:R-:W-:Y:S02]  /*9a80*/  FMNMX.FTZ R6, R5, R0, !PT ;  /* 0x0000000005067209 */ /* 0x001fe40007810000 */
[----:B------:R-:W-:-:S03]  /*9a90*/  LOP3.LUT R0, R8, 0xffffffe0, RZ, 0xc0, !PT ;  /* 0xffffffe008007812 */ /* 0x000fc600078ec0ff */
[----:B------:R-:W0:Y:S02]  /*9aa0*/  SHFL.BFLY PT, R7, R6, 0x1, 0x1f ;  /* 0x0c201f0006077f89 */ /* 0x000e2400000e0000 */
[----:B------:R-:W-:-:S05]  /*9ab0*/  IMAD.IADD R0, R11, 0x1, -R0 ;  /* 0x000000010b007824 */ /* 0x000fca00078e0a00 */
[C---:B------:R-:W-:Y:S02]  /*9ac0*/  ISETP.NE.AND P0, PT, R0.reuse, RZ, PT ;  /* 0x000000ff0000720c */ /* 0x040fe40003f05270 */
[----:B------:R-:W-:-:S11]  /*9ad0*/  ISETP.GT.AND P1, PT, R0, 0x7, PT ;  /* 0x000000070000780c */ /* 0x000fd60003f24270 */
[----:B------:R-:W-:Y:S02]  /*9ae0*/  @!P0 SHF.R.S32.HI R3, RZ, 0x5, R8 ;  /* 0x00000005ff038819 */ /* 0x000fe40000011408 */
[----:B0-----:R-:W-:-:S05]  /*9af0*/  FMNMX.FTZ R10, R6, R7, !PT ;  /* 0x00000007060a7209 */ /* 0x001fca0007810000 */
[----:B------:R0:W-:Y:S04]  /*9b00*/  @!P0 STS [R3.X4], R10 ;  /* 0x0000000a03008388 */ /* 0x0001e80000004800 */
[----:B------:R-:W-:Y:S01]  /*9b10*/  BAR.SYNC.DEFER_BLOCKING 0x0 ;  /* 0x0000000000007b1d */ /* 0x000fe20000010000 */
[----:B0-----:R-:W-:-:S05]  /*9b20*/  IMAD.MOV.U32 R3, RZ, RZ, RZ ;  /* 0x000000ffff037224 */ /* 0x001fca00078e00ff */
[----:B------:R-:W0:Y:S01]  /*9b30*/  @!P1 LDS R4, [R0.X4] ;  /* 0x0000000000049984 */ /* 0x000e220000004800 */
[----:B------:R-:W-:-:S03]  /*9b40*/  ISETP.GE.AND P1, PT, R9, R247, PT ;  /* 0x000000f70900720c */ /* 0x000fc60003f26270 */
[----:B0-----:R-:W0:Y:S02]  /*9b50*/  SHFL.BFLY PT, R5, R4, 0x4, 0x1f ;  /* 0x0c801f0004057f89 */ /* 0x001e2400000e0000 */
[----:B0-----:R-:W-:-:S05]  /*9b60*/  FMNMX.FTZ R5, R5, R4, !PT ;  /* 0x0000000405057209 */ /* 0x001fca0007810000 */
[----:B------:R-:W0:Y:S02]  /*9b70*/  SHFL.BFLY PT, R6, R5, 0x2, 0x1f ;  /* 0x0c401f0005067f89 */ /* 0x000e2400000e0000 */
[----:B0-----:R-:W-:-:S05]  /*9b80*/  FMNMX.FTZ R6, R5, R6, !PT ;  /* 0x0000000605067209 */ /* 0x001fca0007810000 */
[----:B------:R-:W0:Y:S02]  /*9b90*/  SHFL.BFLY PT, R7, R6, 0x1, 0x1f ;  /* 0x0c201f0006077f89 */ /* 0x000e2400000e0000 */
[----:B0-----:R-:W-:-:S05]  /*9ba0*/  FMNMX.FTZ R7, R6, R7, !PT ;  /* 0x0000000706077209 */ /* 0x001fca0007810000 */
[----:B------:R0:W1:Y:S01]  /*9bb0*/  SHFL.IDX PT, R12, R7, RZ, 0x1f ;  /* 0x00001fff070c7589 */ /* 0x00006200000e0000 */
[----:B------:R-:W-:Y:S05]  /*9bc0*/  @P1 BRA `(.L_x_99) ;  /* 0x0000068000001947 */ /* 0x000fea0003800000 */
[----:B------:R-:W-:Y:S01]  /*9bd0*/  LOP3.LUT R4, RZ, R246, RZ, 0x33, !PT ;  /* 0x000000f6ff047212 */ /* 0x000fe200078e33ff */
[----:B------:R-:W-:Y:S03]  /*9be0*/  BSSY B1, `(.L_x_100) ;  /* 0x0000023000017945 */ /* 0x000fe60003800000 */
[----:B------:R-:W-:-:S04]  /*9bf0*/  IADD3 R6, -R11, R247, R4 ;  /* 0x000000f70b067210 */ /* 0x000fc80007ffe104 */
[----:B------:R-:W-:-:S04]  /*9c00*/  LEA.HI R3, R6, 0x1, RZ, 0x18 ;  /* 0x0000000106037811 */ /* 0x000fc800078fc0ff */
[----:B------:R-:W-:Y:S01]  /*9c10*/  LOP3.LUT P0, R4, R3, 0x3, RZ, 0xc0, !PT ;  /* 0x0000000303047812 */ /* 0x000fe2000780c0ff */
[----:B------:R-:W-:-:S12]  /*9c20*/  IMAD.MOV.U32 R3, RZ, RZ, RZ ;  /* 0x000000ffff037224 */ /* 0x000fd800078e00ff */
[----:B------:R-:W-:Y:S05]  /*9c30*/  @!P0 BRA `(.L_x_101) ;  /* 0x000001d000008947 */ /* 0x000fea0003800000 */
[----:B------:R-:W-:Y:S01]  /*9c40*/  ISETP.NE.U32.AND P0, PT, RZ, c[0x0][0x200], PT ;  /* 0x00008000ff007a0c */ /* 0x000fe20003f05070 */
[----:B0-----:R-:W-:Y:S02]  /*9c50*/  IMAD.MOV.U32 R7, RZ, RZ, R4 ;  /* 0x000000ffff077224 */ /* 0x001fe400078e0004 */
[----:B------:R-:W-:Y:S01]  /*9c60*/  IMAD.MOV.U32 R3, RZ, RZ, RZ ;  /* 0x000000ffff037224 */ /* 0x000fe200078e00ff */
[----:B------:R-:W-:-:S05]  /*9c70*/  ISETP.NE.AND.EX P0, PT, RZ, c[0x0][0x204], PT, P0 ;  /* 0x00008100ff007a0c */ /* 0x000fca0003f05300 */
.L_x_105:
[----:B0-----:R-:W-:Y:S01]  /*9c80*/  IMAD.IADD R4, R9, 0x1, -R246 ;  /* 0x0000000109047824 */ /* 0x001fe200078e0af6 */
[----:B------:R-:W-:Y:S01]  /*9c90*/  IADD3 R7, R7, -0x1, RZ ;  /* 0xffffffff07077810 */ /* 0x000fe20007ffe0ff */
[----:B------:R-:W-:Y:S03]  /*9ca0*/  BSSY B2, `(.L_x_102) ;  /* 0x0000012000027945 */ /* 0x000fe60003800000 */
[----:B------:R-:W-:Y:S02]  /*9cb0*/  ISETP.NE.AND P3, PT, R7, RZ, PT ;  /* 0x000000ff0700720c */ /* 0x000fe40003f65270 */
[----:B-1----:R-:W-:Y:S01]  /*9cc0*/  LEA R11, R4, 0x440, 0x2 ;  /* 0x00000440040b7811 */ /* 0x002fe200078e10ff */
[----:B------:R-:W-:Y:S05]  /*9cd0*/  @!P0 BRA `(.L_x_103) ;  /* 0x000000a000008947 */ /* 0x000fea0003800000 */
[----:B------:R-:W0:Y:S02]  /*9ce0*/  S2R R5, SR_CTAID.Y ;  /* 0x0000000000057919 */ /* 0x000e240000002600 */
[----:B0-----:R-:W-:Y:S01]  /*9cf0*/  IMAD R4, R5, c[0x0][0x1d4], RZ ;  /* 0x0000750005047a24 */ /* 0x001fe200078e02ff */
[----:B------:R-:W-:-:S04]  /*9d00*/  SHF.R.S32.HI R5, RZ, 0x1f, R9 ;  /* 0x0000001fff057819 */ /* 0x000fc80000011409 */
[--C-:B------:R-:W-:Y:S02]  /*9d10*/  SHF.R.S32.HI R10, RZ, 0x1f, R4.reuse ;  /* 0x0000001fff0a7819 */ /* 0x100fe40000011404 */
[----:B------:R-:W-:-:S04]  /*9d20*/  IADD3 R4, P4, P5, R9, c[0x0][0x200], R4 ;  /* 0x0000800009047a10 */ /* 0x000fc80007d9e004 */
[----:B------:R-:W-:-:S05]  /*9d30*/  IADD3.X R5, R5, c[0x0][0x204], R10, P4, P5 ;  /* 0x0000810005057a10 */ /* 0x000fca00027ea40a */
[----:B------:R-:W3:Y:S02]  /*9d40*/  LDG.E.U8 R4, [R4.64] ;  /* 0x0000002404047981 */ /* 0x000ee4000c1e1100 */
[----:B---3--:R-:W-:-:S13]  /*9d50*/  ISETP.NE.AND P4, PT, R4, RZ, PT ;  /* 0x000000ff0400720c */ /* 0x008fda0003f85270 */
[----:B------:R-:W-:Y:S01]  /*9d60*/  @P4 IMAD.MOV.U32 R10, RZ, RZ, RZ ;  /* 0x000000ffff0a4224 */ /* 0x000fe200078e00ff */
[----:B------:R-:W-:Y:S05]  /*9d70*/  @P4 BRA `(.L_x_104) ;  /* 0x0000004000004947 */ /* 0x000fea0003800000 */
.L_x_103:
[----:B------:R-:W0:Y:S02]  /*9d80*/  LDS R4, [R11] ;  /* 0x000000000b047984 */ /* 0x000e240000000800 */
[----:B01----:R-:W-:-:S04]  /*9d90*/  FADD.FTZ R4, -R12, R4 ;  /* 0x000000040c047221 */ /* 0x003fc80000010100 */
[----:B------:R-:W-:-:S04]  /*9da0*/  FMUL.FTZ R4, R4, 1.4426950216293334961 ;  /* 0x3fb8aa3b04047820 */ /* 0x000fc80000410000 */
[----:B------:R0:W1:Y:S03]  /*9db0*/  MUFU.EX2 R10, R4 ;  /* 0x00000004000a7308 */ /* 0x0000660000000800 */
.L_x_104:
[----:B------:R-:W-:Y:S05]  /*9dc0*/  BSYNC B2 ;  /* 0x0000000000027941 */ /* 0x000fea0003800000 */
.L_x_102:
[----:B-1----:R1:W-:Y:S01]  /*9dd0*/  STS [R11], R10 ;  /* 0x0000000a0b007388 */ /* 0x0023e20000000800 */
[----:B------:R-:W-:Y:S01]  /*9de0*/  FADD.FTZ R3, R10, R3 ;  /* 0x000000030a037221 */ /* 0x000fe20000010000 */
[----:B------:R-:W-:Y:S01]  /*9df0*/  IADD3 R9, R9, 0x100, RZ ;  /* 0x0000010009097810 */ /* 0x000fe20007ffe0ff */
[----:B------:R-:W-:Y:S05]  /*9e00*/  @P3 BRA `(.L_x_105) ;  /* 0xfffffe7000003947 */ /* 0x000fea000383ffff */
.L_x_101:
[----:B------:R-:W-:Y:S05]  /*9e10*/  BSYNC B1 ;  /* 0x0000000000017941 */ /* 0x000fea0003800000 */
.L_x_100:
[----:B------:R-:W-:-:S13]  /*9e20*/  ISETP.GE.U32.AND P0, PT, R6, 0x300, PT ;  /* 0x000003000600780c */ /* 0x000fda0003f06070 */
[----:B------:R-:W-:Y:S05]  /*9e30*/  @!P0 BRA `(.L_x_99) ;  /* 0x0000041000008947 */ /* 0x000fea0003800000 */
[----:B0-----:R-:W0:Y:S01]  /*9e40*/  S2R R4, SR_CTAID.Y ;  /* 0x0000000000047919 */ /* 0x001e220000002600 */
[----:B------:R-:W-:-:S04]  /*9e50*/  ISETP.NE.U32.AND P0, PT, RZ, c[0x0][0x200], PT ;  /* 0x00008000ff007a0c */ /* 0x000fc80003f05070 */
[----:B------:R-:W-:Y:S01]  /*9e60*/  ISETP.NE.AND.EX P0, PT, RZ, c[0x0][0x204], PT, P0 ;  /* 0x00008100ff007a0c */ /* 0x000fe20003f05300 */
[----:B0-----:R-:W-:-:S05]  /*9e70*/  IMAD R14, R4, c[0x0][0x1d4], RZ ;  /* 0x00007500040e7a24 */ /* 0x001fca00078e02ff */
[----:B------:R-:W-:Y:S02]  /*9e80*/  SHF.R.S32.HI R16, RZ, 0x1f, R14 ;  /* 0x0000001fff107819 */ /* 0x000fe4000001140e */
.L_x_118:
[----:B------:R-:W-:Y:S01]  /*9e90*/  SHF.R.S32.HI R5, RZ, 0x1f, R9 ;  /* 0x0000001fff057819 */ /* 0x000fe20000011409 */
[C---:B-1----:R-:W-:Y:S01]  /*9ea0*/  IMAD.IADD R6, R9.reuse, 0x1, -R246 ;  /* 0x0000000109067824 */ /* 0x042fe200078e0af6 */
[C---:B------:R-:W-:Y:S01]  /*9eb0*/  IADD3 R4, P4, P5, R9.reuse, c[0x0][0x200], R14 ;  /* 0x0000800009047a10 */ /* 0x040fe20007d9e00e */
[----:B------:R-:W-:Y:S01]  /*9ec0*/  BSSY B1, `(.L_x_106) ;  /* 0x000000e000017945 */ /* 0x000fe20003800000 */
[----:B------:R-:W-:Y:S02]  /*9ed0*/  IADD3 R9, R9, 0x400, RZ ;  /* 0x0000040009097810 */ /* 0x000fe40007ffe0ff */
[----:B------:R-:W-:Y:S02]  /*9ee0*/  IADD3.X R5, R5, c[0x0][0x204], R16, P4, P5 ;  /* 0x0000810005057a10 */ /* 0x000fe400027ea410 */
[----:B------:R-:W-:Y:S02]  /*9ef0*/  ISETP.GE.AND P3, PT, R9, R247, PT ;  /* 0x000000f70900720c */ /* 0x000fe40003f66270 */
[----:B------:R-:W-:Y:S01]  /*9f00*/  LEA R7, R6, 0x440, 0x2 ;  /* 0x0000044006077811 */ /* 0x000fe200078e10ff */
[----:B------:R-:W-:Y:S05]  /*9f10*/  @!P0 BRA `(.L_x_107) ;  /* 0x0000004000008947 */ /* 0x000fea0003800000 */
[----:B------:R-:W3:Y:S02]  /*9f20*/  LDG.E.U8 R6, [R4.64] ;  /* 0x0000002404067981 */ /* 0x000ee4000c1e1100 */
[----:B---3--:R-:W-:-:S13]  /*9f30*/  ISETP.NE.AND P4, PT, R6, RZ, PT ;  /* 0x000000ff0600720c */ /* 0x008fda0003f85270 */
[----:B------:R-:W-:Y:S01]  /*9f40*/  @P4 IMAD.MOV.U32 R6, RZ, RZ, RZ ;  /* 0x000000ffff064224 */ /* 0x000fe200078e00ff */
[----:B------:R-:W-:Y:S05]  /*9f50*/  @P4 BRA `(.L_x_108) ;  /* 0x0000004000004947 */ /* 0x000fea0003800000 */
.L_x_107:
[----:B------:R-:W0:Y:S02]  /*9f60*/  LDS R6, [R7] ;  /* 0x0000000007067984 */ /* 0x000e240000000800 */
[----:B01----:R-:W-:-:S04]  /*9f70*/  FADD.FTZ R6, -R12, R6 ;  /* 0x000000060c067221 */ /* 0x003fc80000010100 */
[----:B------:R-:W-:-:S06]  /*9f80*/  FMUL.FTZ R6, R6, 1.4426950216293334961 ;  /* 0x3fb8aa3b06067820 */ /* 0x000fcc0000410000 */
[----:B------:R-:W0:Y:S02]  /*9f90*/  MUFU.EX2 R6, R6 ;  /* 0x0000000600067308 */ /* 0x000e240000000800 */
.L_x_108:
[----:B------:R-:W-:Y:S05]  /*9fa0*/  BSYNC B1 ;  /* 0x0000000000017941 */ /* 0x000fea0003800000 */
.L_x_106:
[----:B0-----:R0:W-:Y:S01]  /*9fb0*/  STS [R7], R6 ;  /* 0x0000000607007388 */ /* 0x0011e20000000800 */
[----:B------:R-:W-:Y:S01]  /*9fc0*/  BSSY B1, `(.L_x_109) ;  /* 0x000000b000017945 */ /* 0x000fe20003800000 */
[----:B-1----:R-:W-:Y:S01]  /*9fd0*/  FADD.FTZ R10, R6, R3 ;  /* 0x00000003060a7221 */ /* 0x002fe20000010000 */
[----:B------:R-:W-:Y:S05]  /*9fe0*/  @!P0 BRA `(.L_x_110) ;  /* 0x0000004000008947 */ /* 0x000fea0003800000 */
[----:B------:R-:W3:Y:S02]  /*9ff0*/  LDG.E.U8 R3, [R4.64+0x100] ;  /* 0x0001002404037981 */ /* 0x000ee4000c1e1100 */
[----:B---3--:R-:W-:-:S13]  /*a000*/  ISETP.NE.AND P4, PT, R3, RZ, PT ;  /* 0x000000ff0300720c */ /* 0x008fda0003f85270 */
[----:B------:R-:W-:Y:S01]  /*a010*/  @P4 IMAD.MOV.U32 R3, RZ, RZ, RZ ;  /* 0x000000ffff034224 */ /* 0x000fe200078e00ff */
[----:B------:R-:W-:Y:S05]  /*a020*/  @P4 BRA `(.L_x_111) ;  /* 0x0000004000004947 */ /* 0x000fea0003800000 */
.L_x_110:
[----:B------:R-:W1:Y:S02]  /*a030*/  LDS R3, [R7+0x400] ;  /* 0x0004000007037984 */ /* 0x000e640000000800 */
[----:B-1----:R-:W-:-:S04]  /*a040*/  FADD.FTZ R3, -R12, R3 ;  /* 0x000000030c037221 */ /* 0x002fc80000010100 */
[----:B------:R-:W-:-:S06]  /*a050*/  FMUL.FTZ R3, R3, 1.4426950216293334961 ;  /* 0x3fb8aa3b03037820 */ /* 0x000fcc0000410000 */
[----:B------:R-:W1:Y:S02]  /*a060*/  MUFU.EX2 R3, R3 ;  /* 0x0000000300037308 */ /* 0x000e640000000800 */
.L_x_111:
[----:B------:R-:W-:Y:S05]  /*a070*/  BSYNC B1 ;  /* 0x0000000000017941 */ /* 0x000fea0003800000 */
.L_x_109:
[----:B-1----:R1:W-:Y:S01]  /*a080*/  STS [R7+0x400], R3 ;  /* 0x0004000307007388 */ /* 0x0023e20000000800 */
[----:B------:R-:W-:Y:S01]  /*a090*/  BSSY B1, `(.L_x_112) ;  /* 0x000000b000017945 */ /* 0x000fe20003800000 */
[----:B------:R-:W-:Y:S01]  /*a0a0*/  FADD.FTZ R10, R10, R3 ;  /* 0x000000030a0a7221 */ /* 0x000fe20000010000 */
[----:B------:R-:W-:Y:S05]  /*a0b0*/  @!P0 BRA `(.L_x_113) ;  /* 0x0000004000008947 */ /* 0x000fea0003800000 */
[----:B-1----:R-:W3:Y:S02]  /*a0c0*/  LDG.E.U8 R3, [R4.64+0x200] ;  /* 0x0002002404037981 */ /* 0x002ee4000c1e1100 */
[----:B---3--:R-:W-:-:S13]  /*a0d0*/  ISETP.NE.AND P4, PT, R3, RZ, PT ;  /* 0x000000ff0300720c */ /* 0x008fda0003f85270 */
[----:B------:R-:W-:Y:S01]  /*a0e0*/  @P4 IMAD.MOV.U32 R3, RZ, RZ, RZ ;  /* 0x000000ffff034224 */ /* 0x000fe200078e00ff */
[----:B------:R-:W-:Y:S05]  /*a0f0*/  @P4 BRA `(.L_x_114) ;  /* 0x0000004000004947 */ /* 0x000fea0003800000 */
.L_x_113:
[----:B-1----:R-:W1:Y:S02]  /*a100*/  LDS R3, [R7+0x800] ;  /* 0x0008000007037984 */ /* 0x002e640000000800 */
[----:B-1----:R-:W-:-:S04]  /*a110*/  FADD.FTZ R3, -R12, R3 ;  /* 0x000000030c037221 */ /* 0x002fc80000010100 */
[----:B------:R-:W-:-:S06]  /*a120*/  FMUL.FTZ R3, R3, 1.4426950216293334961 ;  /* 0x3fb8aa3b03037820 */ /* 0x000fcc0000410000 */
[----:B------:R-:W1:Y:S02]  /*a130*/  MUFU.EX2 R3, R3 ;  /* 0x0000000300037308 */ /* 0x000e640000000800 */
.L_x_114:
[----:B------:R-:W-:Y:S05]  /*a140*/  BSYNC B1 ;  /* 0x0000000000017941 */ /* 0x000fea0003800000 */
.L_x_112:
[----:B-1----:R1:W-:Y:S01]  /*a150*/  STS [R7+0x800], R3 ;  /* 0x0008000307007388 */ /* 0x0023e20000000800 */
[----:B------:R-:W-:Y:S01]  /*a160*/  BSSY B1, `(.L_x_115) ;  /* 0x000000b000017945 */ /* 0x000fe20003800000 */
[----:B------:R-:W-:Y:S01]  /*a170*/  FADD.FTZ R11, R10, R3 ;  /* 0x000000030a0b7221 */ /* 0x000fe20000010000 */
[----:B------:R-:W-:Y:S05]  /*a180*/  @!P0 BRA `(.L_x_116) ;  /* 0x0000004000008947 */ /* 0x000fea0003800000 */
[----:B------:R-:W3:Y:S02]  /*a190*/  LDG.E.U8 R4, [R4.64+0x300] ;  /* 0x0003002404047981 */ /* 0x000ee4000c1e1100 */
[----:B---3--:R-:W-:-:S13]  /*a1a0*/  ISETP.NE.AND P4, PT, R4, RZ, PT ;  /* 0x000000ff0400720c */ /* 0x008fda0003f85270 */
[----:B0-----:R-:W-:Y:S01]  /*a1b0*/  @P4 IMAD.MOV.U32 R6, RZ, RZ, RZ ;  /* 0x000000ffff064224 */ /* 0x001fe200078e00ff */
[----:B------:R-:W-:Y:S05]  /*a1c0*/  @P4 BRA `(.L_x_117) ;  /* 0x0000004000004947 */ /* 0x000fea0003800000 */
.L_x_116:
[----:B-1----:R-:W1:Y:S02]  /*a1d0*/  LDS R3, [R7+0xc00] ;  /* 0x000c000007037984 */ /* 0x002e640000000800 */
[----:B-1----:R-:W-:-:S04]  /*a1e0*/  FADD.FTZ R3, -R12, R3 ;  /* 0x000000030c037221 */ /* 0x002fc80000010100 */
[----:B------:R-:W-:-:S04]  /*a1f0*/  FMUL.FTZ R3, R3, 1.4426950216293334961 ;  /* 0x3fb8aa3b03037820 */ /* 0x000fc80000410000 */
[----:B0-----:R0:W1:Y:S03]  /*a200*/  MUFU.EX2 R6, R3 ;  /* 0x0000000300067308 */ /* 0x0010660000000800 */
.L_x_117:
[----:B------:R-:W-:Y:S05]  /*a210*/  BSYNC B1 ;  /* 0x0000000000017941 */ /* 0x000fea0003800000 */
.L_x_115:
[----:B-1----:R1:W-:Y:S01]  /*a220*/  STS [R7+0xc00], R6 ;  /* 0x000c000607007388 */ /* 0x0023e20000000800 */
[----:B0-----:R-:W-:Y:S01]  /*a230*/  FADD.FTZ R3, R11, R6 ;  /* 0x000000060b037221 */ /* 0x001fe20000010000 */
[----:B------:R-:W-:Y:S05]  /*a240*/  @!P3 BRA `(.L_x_118) ;  /* 0xfffffc400000b947 */ /* 0x000fea000383ffff */
.L_x_99:
[----:B------:R-:W-:Y:S05]  /*a250*/  BSYNC B0 ;  /* 0x0000000000007941 */ /* 0x000fea0003800000 */
.L_x_98:
[----:B0-----:R-:W0:Y:S01]  /*a260*/  SHFL.BFLY PT, R4, R3, 0x10, 0x1f ;  /* 0x0e001f0003047f89 */ /* 0x001e2200000e0000 */
[----:B-1----:R-:W1:Y:S01]  /*a270*/  LDC.U8 R12, c[0x0][0x26c] ;  /* 0x00009b00ff0c7b82 */ /* 0x002e620000000000 */
[----:B------:R-:W-:Y:S01]  /*a280*/  UMOV UR4, 0x4 ;  /* 0x0000000400047882 */ /* 0x000fe20000000000 */
[----:B------:R-:W-:Y:S01]  /*a290*/  BSSY B0, `(.L_x_119) ;  /* 0x0000072000007945 */ /* 0x000fe20003800000 */
[----:B------:R-:W3:Y:S01]  /*a2a0*/  S2R R11, SR_TID.X ;  /* 0x00000000000b7919 */ /* 0x000ee20000002100 */
[----:B------:R-:W-:Y:S02]  /*a2b0*/  ULDC UR5, c[0x0][0x1d4] ;  /* 0x0000750000057ab9 */ /* 0x000fe40000000800 */
[----:B------:R-:W-:Y:S01]  /*a2c0*/  UIADD3 UR4, UR4, UR5, URZ ;  /* 0x0000000504047290 */ /* 0x000fe2000fffe03f */
[----:B------:R-:W4:Y:S03]  /*a2d0*/  S2R R13, SR_CTAID.Y ;  /* 0x00000000000d7919 */ /* 0x000f260000002600 */
[----:B------:R-:W-:Y:S01]  /*a2e0*/  USHF.R.S32.HI UR5, URZ, 0x1f, UR4 ;  /* 0x0000001f3f057899 */ /* 0x000fe20008011404 */
[----:B------:R-:W4:Y:S03]  /*a2f0*/  S2R R15, SR_CTAID.X ;  /* 0x00000000000f7919 */ /* 0x000f260000002500 */
[----:B------:R-:W-:-:S04]  /*a300*/  ULEA.HI UR5, UR5, UR4, URZ, 0x2 ;  /* 0x0000000405057291 */ /* 0x000fc8000f8f103f */
[----:B------:R-:W-:-:S04]  /*a310*/  USHF.L.U32 UR4, UR5, 0x2, URZ ;  /* 0x0000000205047899 */ /* 0x000fc8000800063f */
[----:B------:R-:W-:Y:S01]  /*a320*/  ULOP3.LUT UR4, UR4, 0xfffffff0, URZ, 0xc0, !UPT ;  /* 0xfffffff004047892 */ /* 0x000fe2000f8ec03f */
[----:B0-----:R-:W-:-:S03]  /*a330*/  FADD.FTZ R4, R4, R3 ;  /* 0x0000000304047221 */ /* 0x001fc60000010000 */
[----:B------:R-:W-:Y:S01]  /*a340*/  UIADD3 UR6, UR4, 0x440, URZ ;  /* 0x0000044004067890 */ /* 0x000fe2000fffe03f */
[----:B---3--:R-:W-:Y:S01]  /*a350*/  LOP3.LUT P0, R9, R11, 0x1f, RZ, 0xc0, !PT ;  /* 0x0000001f0b097812 */ /* 0x008fe2000780c0ff */
[----:B------:R-:W0:Y:S03]  /*a360*/  SHFL.BFLY PT, R5, R4, 0x8, 0x1f ;  /* 0x0d001f0004057f89 */ /* 0x000e2600000e0000 */
[----:B------:R-:W-:-:S09]  /*a370*/  ISETP.GT.U32.AND P3, PT, R9, 0x7, PT ;  /* 0x000000070900780c */ /* 0x000fd20003f64070 */
[----:B------:R-:W-:-:S04]  /*a380*/  @!P0 SHF.R.U32.HI R3, RZ, 0x3, R11 ;  /* 0x00000003ff038819 */ /* 0x000fc8000001160b */
[----:B------:R-:W-:Y:S01]  /*a390*/  @!P0 LOP3.LUT R3, R3, 0x1ffffffc, RZ, 0xc0, !PT ;  /* 0x1ffffffc03038812 */ /* 0x000fe200078ec0ff */
[----:B0-----:R-:W-:-:S05]  /*a3a0*/  FADD.FTZ R5, R4, R5 ;  /* 0x0000000504057221 */ /* 0x001fca0000010000 */
[----:B------:R-:W0:Y:S02]  /*a3b0*/  SHFL.BFLY PT, R6, R5, 0x4, 0x1f ;  /* 0x0c801f0005067f89 */ /* 0x000e2400000e0000 */
[----:B0-----:R-:W-:-:S05]  /*a3c0*/  FADD.FTZ R6, R5, R6 ;  /* 0x0000000605067221 */ /* 0x001fca0000010000 */
[----:B------:R-:W0:Y:S02]  /*a3d0*/  SHFL.BFLY PT, R7, R6, 0x2, 0x1f ;  /* 0x0c401f0006077f89 */ /* 0x000e2400000e0000 */
[----:B0-----:R-:W-:-:S05]  /*a3e0*/  FADD.FTZ R7, R6, R7 ;  /* 0x0000000706077221 */ /* 0x001fca0000010000 */
[----:B------:R-:W0:Y:S02]  /*a3f0*/  SHFL.BFLY PT, R10, R7, 0x1, 0x1f ;  /* 0x0c201f00070a7f89 */ /* 0x000e2400000e0000 */
[----:B0-----:R-:W-:-:S05]  /*a400*/  FADD.FTZ R10, R7, R10 ;  /* 0x0000000a070a7221 */ /* 0x001fca0000010000 */
[----:B------:R0:W-:Y:S04]  /*a410*/  @!P0 STS [R3+0x20], R10 ;  /* 0x0000200a03008388 */ /* 0x0001e80000000800 */
[----:B------:R-:W-:Y:S01]  /*a420*/  BAR.SYNC.DEFER_BLOCKING 0x0 ;  /* 0x0000000000007b1d */ /* 0x000fe20000010000 */
[----:B-1----:R-:W-:-:S13]  /*a430*/  ISETP.NE.AND P0, PT, R12, RZ, PT ;  /* 0x000000ff0c00720c */ /* 0x002fda0003f05270 */
[----:B0-----:R-:W-:Y:S02]  /*a440*/  @P0 IMAD.MOV.U32 R3, RZ, RZ, c[0x0][0x268] ;  /* 0x00009a00ff030624 */ /* 0x001fe400078e00ff */
[----:B----4-:R-:W-:-:S04]  /*a450*/  @P0 IMAD R6, R13, c[0x0][0x1d8], R15 ;  /* 0x000076000d060a24 */ /* 0x010fc800078e020f */
[----:B------:R-:W-:Y:S01]  /*a460*/  @P0 IMAD R3, R6, R3, c[0x0][0x1ec] ;  /* 0x00007b0006030624 */ /* 0x000fe200078e0203 */
[----:B------:R-:W0:Y:S03]  /*a470*/  @!P3 LDS R10, [R9.X4+0x20] ;  /* 0x00002000090ab984 */ /* 0x000e260000004800 */
[----:B------:R-:W-:Y:S01]  /*a480*/  @P0 IMAD R3, R3, c[0x0][0x1d4], RZ ;  /* 0x0000750003030a24 */ /* 0x000fe200078e02ff */
[----:B0-----:R-:W0:Y:S02]  /*a490*/  SHFL.BFLY PT, R5, R10, 0x4, 0x1f ;  /* 0x0c801f000a057f89 */ /* 0x001e2400000e0000 */
[----:B0-----:R-:W-:-:S05]  /*a4a0*/  FADD.FTZ R5, R5, R10 ;  /* 0x0000000a05057221 */ /* 0x001fca0000010000 */
[----:B------:R-:W0:Y:S02]  /*a4b0*/  SHFL.BFLY PT, R4, R5, 0x2, 0x1f ;  /* 0x0c401f0005047f89 */ /* 0x000e2400000e0000 */
[----:B0-----:R-:W-:-:S05]  /*a4c0*/  FADD.FTZ R4, R5, R4 ;  /* 0x0000000405047221 */ /* 0x001fca0000010000 */
[----:B------:R-:W0:Y:S02]  /*a4d0*/  SHFL.BFLY PT, R7, R4, 0x1, 0x1f ;  /* 0x0c201f0004077f89 */ /* 0x000e2400000e0000 */
[----:B0-----:R-:W-:Y:S02]  /*a4e0*/  FADD.FTZ R7, R4, R7 ;  /* 0x0000000704077221 */ /* 0x001fe40000010000 */
[----:B------:R-:W-:Y:S02]  /*a4f0*/  CS2R R4, SRZ ;  /* 0x0000000000047805 */ /* 0x000fe4000001ff00 */
[--C-:B------:R-:W-:Y:S01]  /*a500*/  @P0 SHF.R.S32.HI R5, RZ, 0x1f, R3.reuse ;  /* 0x0000001fff050819 */ /* 0x100fe20000011403 */
[----:B------:R-:W-:Y:S01]  /*a510*/  @P0 IMAD.MOV.U32 R4, RZ, RZ, R3 ;  /* 0x000000ffff040224 */ /* 0x000fe200078e0003 */
[----:B------:R-:W0:Y:S01]  /*a520*/  SHFL.IDX PT, R7, R7, RZ, 0x1f ;  /* 0x00001fff07077589 */ /* 0x000e2200000e0000 */
[----:B------:R-:W-:Y:S05]  /*a530*/  @P1 BRA `(.L_x_120) ;  /* 0x0000047000001947 */ /* 0x000fea0003800000 */
[----:B------:R-:W-:Y:S01]  /*a540*/  LOP3.LUT R6, RZ, R246, RZ, 0x33, !PT ;  /* 0x000000f6ff067212 */ /* 0x000fe200078e33ff */
[----:B0-----:R-:W-:Y:S01]  /*a550*/  FADD.FTZ R7, R7, 9.9999999747524270788e-07 ;  /* 0x358637bd07077421 */ /* 0x001fe20000010000 */
[----:B------:R-:W-:Y:S02]  /*a560*/  BSSY B1, `(.L_x_121) ;  /* 0x0000017000017945 */ /* 0x000fe40003800000 */
[----:B------:R-:W-:Y:S01]  /*a570*/  IADD3 R6, -R11, R247, R6 ;  /* 0x000000f70b067210 */ /* 0x000fe20007ffe106 */
[----:B------:R0:W1:Y:S03]  /*a580*/  MUFU.RCP R13, R7 ;  /* 0x00000007000d7308 */ /* 0x0000660000001000 */
[----:B------:R-:W-:-:S02]  /*a590*/  LEA.HI R3, R6, 0x1, RZ, 0x18 ;  /* 0x0000000106037811 */ /* 0x000fc400078fc0ff */
[----:B------:R-:W-:Y:S02]  /*a5a0*/  ISETP.GE.U32.AND P1, PT, R6, 0x300, PT ;  /* 0x000003000600780c */ /* 0x000fe40003f26070 */
[----:B------:R-:W-:Y:S01]  /*a5b0*/  LOP3.LUT P3, R9, R3, 0x3, RZ, 0xc0, !PT ;  /* 0x0000000303097812 */ /* 0x000fe2000786c0ff */
[----:B------:R-:W-:-:S12]  /*a5c0*/  IMAD.IADD R3, R11, 0x1, R246 ;  /* 0x000000010b037824 */ /* 0x000fd800078e02f6 */
[----:B01----:R-:W-:Y:S05]  /*a5d0*/  @!P3 BRA `(.L_x_122) ;  /* 0x000000f00000b947 */ /* 0x003fea0003800000 */
.L_x_123:
[C---:B------:R-:W-:Y:S01]  /*a5e0*/  IMAD.IADD R14, R3.reuse, 0x1, -R246 ;  /* 0x00000001030e7824 */ /* 0x040fe200078e0af6 */
[----:B------:R-:W-:Y:S02]  /*a5f0*/  @P0 IADD3 R7, P3, R3, R4, RZ ;  /* 0x0000000403070210 */ /* 0x000fe40007f7e0ff */
[----:B------:R-:W-:Y:S02]  /*a600*/  IADD3 R9, R9, -0x1, RZ ;  /* 0xffffffff09097810 */ /* 0x000fe40007ffe0ff */
[----:B------:R-:W0:Y:S01]  /*a610*/  LDS R6, [R14.X4+0x440] ;  /* 0x000440000e067984 */ /* 0x000e220000004800 */
[C---:B------:R-:W-:Y:S02]  /*a620*/  @P0 LEA.HI.X.SX32 R10, R3.reuse, R5, 0x1, P3 ;  /* 0x00000005030a0211 */ /* 0x040fe400018f0eff */
[----:B------:R-:W-:Y:S01]  /*a630*/  IADD3 R3, R3, 0x100, RZ ;  /* 0x0000010003037810 */ /* 0x000fe20007ffe0ff */
[----:B0-----:R-:W-:Y:S01]  /*a640*/  FMUL.FTZ R15, R6, R13 ;  /* 0x0000000d060f7220 */ /* 0x001fe20000410000 */
[----:B------:R-:W-:-:S04]  /*a650*/  @P0 LEA R6, P3, R7, c[0x0][0x260], 0x2 ;  /* 0x0000980007060a11 */ /* 0x000fc800078610ff */
[----:B------:R-:W-:Y:S02]  /*a660*/  @P0 LEA.HI.X R7, R7, c[0x0][0x264], R10, 0x2, P3 ;  /* 0x0000990007070a11 */ /* 0x000fe400018f140a */
[----:B------:R-:W-:Y:S02]  /*a670*/  F2FP.PACK_AB R11, RZ, R15 ;  /* 0x0000000fff0b723e */ /* 0x000fe400000000ff */
[----:B------:R-:W-:Y:S01]  /*a680*/  LEA R10, R14, UR6, 0x1 ;  /* 0x000000060e0a7c11 */ /* 0x000fe2000f8e08ff */
[----:B------:R0:W-:Y:S01]  /*a690*/  @P0 STG.E [R6.64], R15 ;  /* 0x0000000f06000986 */ /* 0x0001e2000c101924 */
[----:B------:R-:W-:-:S03]  /*a6a0*/  ISETP.NE.AND P3, PT, R9, RZ, PT ;  /* 0x000000ff0900720c */ /* 0x000fc60003f65270 */
[----:B------:R0:W-:Y:S10]  /*a6b0*/  STS.U16 [R10], R11 ;  /* 0x0000000b0a007388 */ /* 0x0001f40000000400 */
[----:B0-----:R-:W-:Y:S05]  /*a6c0*/  @P3 BRA `(.L_x_123) ;  /* 0xffffff1000003947 */ /* 0x001fea000383ffff */
.L_x_122:
[----:B------:R-:W-:Y:S05]  /*a6d0*/  BSYNC B1 ;  /* 0x0000000000017941 */ /* 0x000fea0003800000 */
.L_x_121:
[----:B------:R-:W-:Y:S05]  /*a6e0*/  @!P1 BRA `(.L_x_120) ;  /* 0x000002c000009947 */ /* 0x000fea0003800000 */
[C---:B------:R-:W-:Y:S02]  /*a6f0*/  LEA R6, R3.reuse, UR4, 0x1 ;  /* 0x0000000403067c11 */ /* 0x040fe4000f8e08ff */
[----:B------:R-:W-:-:S02]  /*a700*/  LEA R9, R3, 0x800, 0x2 ;  /* 0x0000080003097811 */ /* 0x000fc400078e10ff */
[----:B------:R-:W-:Y:S02]  /*a710*/  IADD3 R7, R6, 0x400, RZ ;  /* 0x0000040006077810 */ /* 0x000fe40007ffe0ff */
[C---:B------:R-:W-:Y:S01]  /*a720*/  IADD3 R11, P0, R3.reuse, R4, RZ ;  /* 0x00000004030b7210 */ /* 0x040fe20007f1e0ff */
[----:B------:R-:W-:Y:S01]  /*a730*/  IMAD R9, R246, -0x4, R9 ;  /* 0xfffffffcf6097824 */ /* 0x000fe200078e0209 */
[----:B------:R-:W-:Y:S01]  /*a740*/  ISETP.NE.AND P3, PT, R12, RZ, PT ;  /* 0x000000ff0c00720c */ /* 0x000fe20003f65270 */
[----:B------:R-:W-:Y:S01]  /*a750*/  IMAD R7, R246, -0x2, R7 ;  /* 0xfffffffef6077824 */ /* 0x000fe200078e0207 */
[----:B------:R-:W-:Y:S02]  /*a760*/  LEA.HI.X.SX32 R4, R3, R5, 0x1, P0 ;  /* 0x0000000503047211 */ /* 0x000fe400000f0eff */
[----:B------:R-:W-:Y:S02]  /*a770*/  LEA R10, P0, R11, c[0x0][0x260], 0x2 ;  /* 0x000098000b0a7a11 */ /* 0x000fe400078010ff */
[----:B------:R-:W-:-:S02]  /*a780*/  IADD3 R9, R9, 0x440, RZ ;  /* 0x0000044009097810 */ /* 0x000fc40007ffe0ff */
[----:B------:R-:W-:Y:S02]  /*a790*/  LEA.HI.X R11, R11, c[0x0][0x264], R4, 0x2, P0 ;  /* 0x000099000b0b7a11 */ /* 0x000fe400000f1404 */
[----:B------:R-:W-:Y:S02]  /*a7a0*/  IADD3 R7, R7, 0x440, RZ ;  /* 0x0000044007077810 */ /* 0x000fe40007ffe0ff */
.L_x_124:
[----:B------:R-:W0:Y:S01]  /*a7b0*/  LDS R4, [R9+-0x800] ;  /* 0xfff8000009047984 */ /* 0x000e220000000800 */
[----:B------:R-:W-:-:S04]  /*a7c0*/  IADD3 R3, R3, 0x400, RZ ;  /* 0x0000040003037810 */ /* 0x000fc80007ffe0ff */
[----:B------:R-:W-:Y:S01]  /*a7d0*/  ISETP.GE.AND P0, PT, R3, R247, PT ;  /* 0x000000f70300720c */ /* 0x000fe20003f06270 */
[----:B0-----:R-:W-:-:S05]  /*a7e0*/  FMUL.FTZ R15, R4, R13 ;  /* 0x0000000d040f7220 */ /* 0x001fca0000410000 */
[----:B------:R-:W-:-:S04]  /*a7f0*/  F2FP.PACK_AB R4, RZ, R15 ;  /* 0x0000000fff04723e */ /* 0x000fc800000000ff */
[----:B------:R-:W-:-:S05]  /*a800*/  PRMT R5, R4, 0x7610, R5 ;  /* 0x0000761004057816 */ /* 0x000fca0000000005 */
[----:B------:R0:W-:Y:S04]  /*a810*/  STS.U16 [R7+-0x400], R5 ;  /* 0xfffc000507007388 */ /* 0x0001e80000000400 */
[----:B------:R-:W1:Y:S01]  /*a820*/  LDS R4, [R9+-0x400] ;  /* 0xfffc000009047984 */ /* 0x000e620000000800 */
[----:B0-----:R-:W-:Y:S02]  /*a830*/  IMAD.MOV.U32 R5, RZ, RZ, R11 ;  /* 0x000000ffff057224 */ /* 0x001fe400078e000b */
[----:B-1----:R-:W-:-:S05]  /*a840*/  FMUL.FTZ R17, R4, R13 ;  /* 0x0000000d04117220 */ /* 0x002fca0000410000 */
[----:B------:R-:W-:-:S04]  /*a850*/  F2FP.PACK_AB R4, RZ, R17 ;  /* 0x00000011ff04723e */ /* 0x000fc800000000ff */
[----:B------:R-:W-:-:S05]  /*a860*/  PRMT R12, R4, 0x7610, R12 ;  /* 0x00007610040c7816 */ /* 0x000fca000000000c */
[----:B------:R-:W-:Y:S04]  /*a870*/  STS.U16 [R7+-0x200], R12 ;  /* 0xfffe000c07007388 */ /* 0x000fe80000000400 */
[----:B------:R-:W0:Y:S02]  /*a880*/  LDS R4, [R9] ;  /* 0x0000000009047984 */ /* 0x000e240000000800 */
[----:B0-----:R-:W-:-:S05]  /*a890*/  FMUL.FTZ R19, R4, R13 ;  /* 0x0000000d04137220 */ /* 0x001fca0000410000 */
[----:B------:R-:W-:-:S04]  /*a8a0*/  F2FP.PACK_AB R4, RZ, R19 ;  /* 0x00000013ff04723e */ /* 0x000fc800000000ff */
[----:B------:R-:W-:-:S05]  /*a8b0*/  PRMT R14, R4, 0x7610, R14 ;  /* 0x00007610040e7816 */ /* 0x000fca000000000e */
[----:B------:R-:W-:Y:S04]  /*a8c0*/  STS.U16 [R7], R14 ;  /* 0x0000000e07007388 */ /* 0x000fe80000000400 */
[----:B------:R0:W1:Y:S02]  /*a8d0*/  LDS R4, [R9+0x400] ;  /* 0x0004000009047984 */ /* 0x0000640000000800 */
[----:B0-----:R-:W-:Y:S01]  /*a8e0*/  IADD3 R9, R9, 0x1000, RZ ;  /* 0x0000100009097810 */ /* 0x001fe20007ffe0ff */
[----:B-1----:R-:W-:Y:S02]  /*a8f0*/  FMUL.FTZ R21, R4, R13 ;  /* 0x0000000d04157220 */ /* 0x002fe40000410000 */
[----:B------:R-:W-:-:S03]  /*a900*/  IMAD.MOV.U32 R4, RZ, RZ, R10 ;  /* 0x000000ffff047224 */ /* 0x000fc600078e000a */
[----:B------:R-:W-:Y:S02]  /*a910*/  F2FP.PACK_AB R6, RZ, R21 ;  /* 0x00000015ff06723e */ /* 0x000fe400000000ff */
[----:B------:R-:W-:Y:S01]  /*a920*/  @P3 STG.E [R4.64], R15 ;  /* 0x0000000f04003986 */ /* 0x000fe2000c101924 */
[----:B------:R-:W-:-:S03]  /*a930*/  IADD3 R10, P1, R4, 0x1000, RZ ;  /* 0x00001000040a7810 */ /* 0x000fc60007f3e0ff */
[----:B------:R-:W-:Y:S02]  /*a940*/  @P3 STG.E [R4.64+0x400], R17 ;  /* 0x0004001104003986 */ /* 0x000fe4000c101924 */
[----:B------:R-:W-:Y:S02]  /*a950*/  IMAD.X R11, RZ, RZ, R5, P1 ;  /* 0x000000ffff0b7224 */ /* 0x000fe400008e0605 */
[----:B------:R-:W-:Y:S04]  /*a960*/  @P3 STG.E [R4.64+0x800], R19 ;  /* 0x0008001304003986 */ /* 0x000fe8000c101924 */
[----:B------:R-:W-:Y:S04]  /*a970*/  @P3 STG.E [R4.64+0xc00], R21 ;  /* 0x000c001504003986 */ /* 0x000fe8000c101924 */
[----:B------:R0:W-:Y:S02]  /*a980*/  STS.U16 [R7+0x200], R6 ;  /* 0x0002000607007388 */ /* 0x0001e40000000400 */
[----:B0-----:R-:W-:Y:S01]  /*a990*/  IADD3 R7, R7, 0x800, RZ ;  /* 0x0000080007077810 */ /* 0x001fe20007ffe0ff */
[----:B------:R-:W-:Y:S05]  /*a9a0*/  @!P0 BRA `(.L_x_124) ;  /* 0xfffffe0000008947 */ /* 0x000fea000383ffff */
.L_x_120:
[----:B------:R-:W-:Y:S05]  /*a9b0*/  BSYNC B0 ;  /* 0x0000000000007941 */ /* 0x000fea0003800000 */
.L_x_119:
[----:B------:R-:W3:Y:S01]  /*a9c0*/  LDL.LU R5, [R1+0x27c] ;  /* 0x00027c0001057983 */ /* 0x000ee20000300800 */
[----:B------:R-:W-:Y:S01]  /*a9d0*/  IADD3 R14, R247, -0x1, RZ ;  /* 0xfffffffff70e7810 */ /* 0x000fe20007ffe0ff */
[----:B------:R-:W-:Y:S01]  /*a9e0*/  BSSY B0, `(.L_x_125) ;  /* 0x000001a000007945 */ /* 0x000fe20003800000 */
[----:B0-----:R-:W-:-:S02]  /*a9f0*/  CS2R R6, SRZ ;  /* 0x0000000000067805 */ /* 0x001fc4000001ff00 */
[----:B------:R-:W-:-:S04]  /*aa00*/  SHF.R.S32.HI R3, RZ, 0x1f, R14 ;  /* 0x0000001fff037819 */ /* 0x000fc8000001140e */
[----:B------:R-:W-:-:S04]  /*aa10*/  LEA.HI R3, R3, R14, RZ, 0x3 ;  /* 0x0000000e03037211 */ /* 0x000fc800078f18ff */
[----:B------:R-:W-:Y:S02]  /*aa20*/  LOP3.LUT R4, R3, 0xfffffff8, RZ, 0xc0, !PT ;  /* 0xfffffff803047812 */ /* 0x000fe400078ec0ff */
[----:B------:R-:W-:Y:S01]  /*aa30*/  SHF.R.S32.HI R3, RZ, 0x5, R8 ;  /* 0x00000005ff037819 */ /* 0x000fe20000011408 */
[----:B------:R-:W-:Y:S02]  /*aa40*/  IMAD.SHL.U32 R8, R0, 0x8, RZ ;  /* 0x0000000800087824 */ /* 0x000fe400078e00ff */
[----:B------:R-:W-:Y:S02]  /*aa50*/  IMAD.IADD R4, R14, 0x1, -R4 ;  /* 0x000000010e047824 */ /* 0x000fe400078e0a04 */
[----:B------:R-:W-:-:S03]  /*aa60*/  IMAD R9, R245, c[0x0][0x1d4], R8 ;  /* 0x00007500f5097a24 */ /* 0x000fc600078e0208 */
[----:B------:R-:W-:Y:S02]  /*aa70*/  ISETP.NE.AND P1, PT, R3, R4, PT ;  /* 0x000000040300720c */ /* 0x000fe40003f25270 */
[----:B------:R-:W-:Y:S02]  /*aa80*/  SHF.R.S32.HI R10, RZ, 0x1f, R9 ;  /* 0x0000001fff0a7819 */ /* 0x000fe40000011409 */
[----:B------:R-:W-:Y:S01]  /*aa90*/  ISETP.NE.OR P0, PT, RZ, c[0x0][0x1ec], P1 ;  /* 0x00007b00ff007a0c */ /* 0x000fe20000f05670 */
[----:B---3--:R-:W-:Y:S02]  /*aaa0*/  IMAD R19, R5, c[0x0][0x1d4], R8 ;  /* 0x0000750005137a24 */ /* 0x008fe400078e0208 */
[----:B------:R-:W-:-:S03]  /*aab0*/  CS2R R4, SRZ ;  /* 0x0000000000047805 */ /* 0x000fc6000001ff00 */
[----:B------:R-:W-:-:S07]  /*aac0*/  SHF.R.S32.HI R22, RZ, 0x1f, R19 ;  /* 0x0000001fff167819 */ /* 0x000fce0000011413 */
[----:B------:R-:W-:Y:S05]  /*aad0*/  @P0 BRA `(.L_x_126) ;  /* 0x000000a000000947 */ /* 0x000fea0003800000 */
[----:B------:R-:W-:Y:S01]  /*aae0*/  ISETP.NE.U32.AND P0, PT, RZ, c[0x0][0x190], PT ;  /* 0x00006400ff007a0c */ /* 0x000fe20003f05070 */
[----:B------:R-:W-:-:S03]  /*aaf0*/  IMAD.MOV.U32 R7, RZ, RZ, RZ ;  /* 0x000000ffff077224 */ /* 0x000fc600078e00ff */
[----:B------:R-:W-:-:S13]  /*ab00*/  ISETP.NE.AND.EX P0, PT, RZ, c[0x0][0x194], PT, P0 ;  /* 0x00006500ff007a0c */ /* 0x000fda0003f05300 */
[----:B------:R-:W-:Y:S05]  /*ab10*/  @!P0 BRA `(.L_x_127) ;  /* 0x0000005000008947 */ /* 0x000fea0003800000 */
[----:B------:R-:W0:Y:S01]  /*ab20*/  S2R R12, SR_CTAID.X ;  /* 0x00000000000c7919 */ /* 0x000e220000002500 */
[----:B------:R-:W-:Y:S02]  /*ab30*/  IMAD.MOV.U32 R5, RZ, RZ, 0x2 ;  /* 0x00000002ff057424 */ /* 0x000fe400078e00ff */
[----:B0-----:R-:W-:-:S04]  /*ab40*/  IMAD R4, R12, 0x100, R8 ;  /* 0x000001000c047824 */ /* 0x001fc800078e0208 */
[----:B------:R-:W-:-:S06]  /*ab50*/  IMAD.WIDE R4, R4, R5, c[0x0][0x190] ;  /* 0x0000640004047625 */ /* 0x000fcc00078e0205 */
[----:B------:R-:W5:Y:S02]  /*ab60*/  LDG.E.128 R4, [R4.64] ;  /* 0x0000002404047981 */ /* 0x000f64000c1e1d00 */
.L_x_127:
[----:B-----5:R0:W-:Y:S02]  /*ab70*/  STS.128 [R0.X16+0x240], R4 ;  /* 0x0002400400007388 */ /* 0x0201e4000000cc00 */
.L_x_126:
[----:B------:R-:W-:Y:S05]  /*ab80*/  BSYNC B0 ;  /* 0x0000000000007941 */ /* 0x000fea0003800000 */
.L_x_125:
[C---:B------:R-:W-:Y:S01]  /*ab90*/  IMAD.IADD R23, R3.reuse, 0x1, R246 ;  /* 0x0000000103177824 */ /* 0x040fe200078e02f6 */
[----:B------:R-:W-:Y:S01]  /*aba0*/  IMNMX R34, R14, c[0x0][0x1d4], PT ;  /* 0x000075000e227a17 */ /* 0x000fe20003800200 */
[----:B------:R-:W-:Y:S01]  /*abb0*/  BAR.SYNC.DEFER_BLOCKING 0x0 ;  /* 0x0000000000007b1d */ /* 0x000fe20000010000 */
[----:B------:R-:W-:Y:S01]  /*abc0*/  LEA R35, R3, UR6, 0x1 ;  /* 0x0000000603237c11 */ /* 0x000fe2000f8e08ff */
[----:B------:R-:W-:Y:S01]  /*abd0*/  IMAD.SHL.U32 R11, R23, 0x100, RZ ;  /* 0x00000100170b7824 */ /* 0x000fe200078e00ff */
[----:B------:R-:W-:Y:S01]  /*abe0*/  CS2R R16, SRZ ;  /* 0x0000000000107805 */ /* 0x000fe2000001ff00 */
[----:B------:R-:W-:Y:S01]  /*abf0*/  IMAD.MOV.U32 R18, RZ, RZ, RZ ;  /* 0x000000ffff127224 */ /* 0x000fe200078e00ff */
[----:B------:R-:W-:Y:S01]  /*ac00*/  CS2R R14, SRZ ;  /* 0x00000000000e7805 */ /* 0x000fe2000001ff00 */
[----:B------:R-:W-:Y:S01]  /*ac10*/  BSSY B0, `(.L_x_128) ;  /* 0x00000b8000007945 */ /* 0x000fe20003800000 */
[----:B------:R-:W-:-:S04]  /*ac20*/  IADD3 R12, P0, R9, R11, RZ ;  /* 0x0000000b090c7210 */ /* 0x000fc80007f1e0ff */
[----:B------:R-:W-:Y:S02]  /*ac30*/  LEA.HI.X.SX32 R11, R11, R10, 0x1, P0 ;  /* 0x0000000a0b0b7211 */ /* 0x000fe400000f0eff */
[----:B------:R-:W-:-:S04]  /*ac40*/  LEA R20, P0, R12, c[0x0][0x1a0], 0x1 ;  /* 0x000068000c147a11 */ /* 0x000fc800078008ff */
[----:B------:R-:W-:Y:S01]  /*ac50*/  LEA.HI.X R21, R12, c[0x0][0x1a4], R11, 0x1, P0 ;  /* 0x000069000c157a11 */ /* 0x000fe200000f0c0b */
[----:B------:R-:W-:Y:S01]  /*ac60*/  IMAD.MOV.U32 R11, RZ, RZ, RZ ;  /* 0x000000ffff0b7224 */ /* 0x000fe200078e00ff */
[----:B------:R-:W-:Y:S01]  /*ac70*/  ISETP.GE.AND P0, PT, R23, R34, PT ;  /* 0x000000221700720c */ /* 0x000fe20003f06270 */
[----:B------:R-:W-:-:S12]  /*ac80*/  CS2R R12, SRZ ;  /* 0x00000000000c7805 */ /* 0x000fd8000001ff00 */
[----:B------:R-:W-:Y:S05]  /*ac90*/  @P0 BRA `(.L_x_129) ;  /* 0x00000af000000947 */ /* 0x000fea0003800000 */
[----:B--2---:R-:W2:Y:S01]  /*aca0*/  LDL R24, [R1+0x260] ;  /* 0x0002600001187983 */ /* 0x004ea20000100800 */
[----:B------:R-:W-:Y:S01]  /*acb0*/  ULDC UR5, c[0x0][0x1d4] ;  /* 0x0000750000057ab9 */ /* 0x000fe20000000800 */
[----:B------:R-:W-:Y:S01]  /*acc0*/  IMAD.MOV R12, RZ, RZ, -R247 ;  /* 0x000000ffff0c7224 */ /* 0x000fe200078e0af7 */
[----:B------:R-:W-:Y:S01]  /*acd0*/  ULOP3.LUT UR5, URZ, UR5, URZ, 0x33, !UPT ;  /* 0x000000053f057292 */ /* 0x000fe2000f8e333f */
[----:B------:R-:W2:Y:S01]  /*ace0*/  S2R R25, SR_CTAID.X ;  /* 0x0000000000197919 */ /* 0x000ea20000002500 */
[----:B------:R-:W-:Y:S01]  /*acf0*/  IADD3 R11, -R246, -0x2, -R3 ;  /* 0xfffffffef60b7810 */ /* 0x000fe20007ffe903 */
[----:B------:R-:W-:Y:S01]  /*ad00*/  IMAD.MOV.U32 R29, RZ, RZ, 0x2 ;  /* 0x00000002ff1d7424 */ /* 0x000fe200078e00ff */
[----:B------:R-:W-:Y:S01]  /*ad10*/  BSSY B1, `(.L_x_130) ;  /* 0x0000041000017945 */ /* 0x000fe20003800000 */
[----:B------:R-:W-:Y:S01]  /*ad20*/  IMAD.MOV.U32 R37, RZ, RZ, R23 ;  /* 0x000000ffff257224 */ /* 0x000fe200078e0017 */
[----:B------:R-:W-:Y:S01]  /*ad30*/  IMNMX R12, R12, UR5, !PT ;  /* 0x000000050c0c7c17 */ /* 0x000fe2000f800200 */
[----:B------:R-:W-:Y:S01]  /*ad40*/  CS2R R16, SRZ ;  /* 0x0000000000107805 */ /* 0x000fe2000001ff00 */
[----:B------:R-:W-:-:S02]  /*ad50*/  IMAD.MOV.U32 R18, RZ, RZ, RZ ;  /* 0x000000ffff127224 */ /* 0x000fc400078e00ff */
[----:B--2---:R-:W-:Y:S02]  /*ad60*/  IMAD R15, R24, c[0x0][0x1d8], R25 ;  /* 0x00007600180f7a24 */ /* 0x004fe400078e0219 */
[----:B------:R-:W-:Y:S02]  /*ad70*/  IMAD.IADD R24, R11, 0x1, -R12 ;  /* 0x000000010b187824 */ /* 0x000fe400078e0a0c */
[----:B------:R-:W-:Y:S01]  /*ad80*/  IMAD R28, R15, 0x100, R8 ;  /* 0x000001000f1c7824 */ /* 0x000fe200078e0208 */
[----:B------:R-:W-:Y:S01]  /*ad90*/  CS2R R12, SRZ ;  /* 0x00000000000c7805 */ /* 0x000fe2000001ff00 */
[----:B------:R-:W-:Y:S01]  /*ada0*/  IMAD.MOV.U32 R11, RZ, RZ, RZ ;  /* 0x000000ffff0b7224 */ /* 0x000fe200078e00ff */
[----:B------:R-:W-:Y:S01]  /*adb0*/  LOP3.LUT P0, RZ, R24, 0x8, RZ, 0xc0, !PT ;  /* 0x0000000818ff7812 */ /* 0x000fe2000780c0ff */
[----:B------:R-:W-:Y:S01]  /*adc0*/  CS2R R14, SRZ ;  /* 0x00000000000e7805 */ /* 0x000fe2000001ff00 */
[----:B------:R-:W-:-:S11]  /*add0*/  IMAD.WIDE R28, R28, R29, c[0x0][0x238] ;  /* 0x00008e001c1c7625 */ /* 0x000fd600078e021d */
[----:B------:R-:W-:Y:S05]  /*ade0*/  @P0 BRA `(.L_x_131) ;  /* 0x0000033000000947 */ /* 0x000fea0003800000 */
[----:B------:R-:W1:Y:S01]  /*adf0*/  S2R R25, SR_CTAID.Y ;  /* 0x0000000000197919 */ /* 0x000e620000002600 */
[----:B------:R-:W-:Y:S01]  /*ae00*/  SHF.R.S32.HI R11, RZ, 0x1f, R23 ;  /* 0x0000001fff0b7819 */ /* 0x000fe20000011417 */
[----:B-1----:R-:W-:-:S05]  /*ae10*/  IMAD R14, R25, c[0x0][0x1d4], RZ ;  /* 0x00007500190e7a24 */ /* 0x002fca00078e02ff */
[----:B------:R-:W-:-:S04]  /*ae20*/  IADD3 R13, P0, R14, R23, RZ ;  /* 0x000000170e0d7210 */ /* 0x000fc80007f1e0ff */
[----:B------:R-:W-:Y:S02]  /*ae30*/  LEA.HI.X.SX32 R14, R14, R11, 0x1, P0 ;  /* 0x0000000b0e0e7211 */ /* 0x000fe400000f0eff */
[----:B------:R-:W-:-:S04]  /*ae40*/  LEA R12, P0, R13, c[0x0][0x1a8], 0x2 ;  /* 0x00006a000d0c7a11 */ /* 0x000fc800078010ff */
[----:B------:R-:W-:-:S05]  /*ae50*/  LEA.HI.X R13, R13, c[0x0][0x1ac], R14, 0x2, P0 ;  /* 0x00006b000d0d7a11 */ /* 0x000fca00000f140e */
[----:B------:R-:W2:Y:S02]  /*ae60*/  LDG.E R12, [R12.64] ;  /* 0x000000240c0c7981 */ /* 0x000ea4000c1e1900 */
[----:B--2---:R-:W-:-:S04]  /*ae70*/  IMAD R14, R12, c[0x0][0x1d8], RZ ;  /* 0x000076000c0e7a24 */ /* 0x004fc800078e02ff */
[----:B------:R-:W-:-:S04]  /*ae80*/  IMAD R14, R14, c[0x0][0x1d4], R23 ;  /* 0x000075000e0e7a24 */ /* 0x000fc800078e0217 */
[----:B------:R-:W-:-:S05]  /*ae90*/  IMAD.SHL.U32 R14, R14, 0x100, RZ ;  /* 0x000001000e0e7824 */ /* 0x000fca00078e00ff */
[----:B------:R-:W-:-:S04]  /*aea0*/  IADD3 R11, P0, R19, R14, RZ ;  /* 0x0000000e130b7210 */ /* 0x000fc80007f1e0ff */
[----:B------:R-:W-:Y:S02]  /*aeb0*/  LEA.HI.X.SX32 R16, R14, R22, 0x1, P0 ;  /* 0x000000160e107211 */ /* 0x000fe400000f0eff */
[----:B------:R-:W-:-:S04]  /*aec0*/  LEA R14, P0, R11, c[0x0][0x1a0], 0x1 ;  /* 0x000068000b0e7a11 */ /* 0x000fc800078008ff */
[----:B------:R-:W-:Y:S02]  /*aed0*/  LEA.HI.X R15, R11, c[0x0][0x1a4], R16, 0x1, P0 ;  /* 0x000069000b0f7a11 */ /* 0x000fe400000f0c10 */
[----:B------:R-:W1:Y:S04]  /*aee0*/  LDS.U16 R11, [R35] ;  /* 0x00000000230b7984 */ /* 0x000e680000000400 */
[----:B------:R2:W5:Y:S01]  /*aef0*/  LDG.E.128 R36, [R14.64] ;  /* 0x000000240e247981 */ /* 0x000562000c1e1d00 */
[----:B------:R-:W-:Y:S02]  /*af00*/  ULDC UR5, c[0x0][0x1ec] ;  /* 0x00007b0000057ab9 */ /* 0x000fe40000000800 */
[----:B------:R-:W-:-:S06]  /*af10*/  UISETP.NE.AND UP0, UPT, URZ, UR5, UPT ;  /* 0x000000053f00728c */ /* 0x000fcc000bf05270 */
[----:B------:R-:W-:Y:S01]  /*af20*/  PLOP3.LUT P2, PT, PT, PT, UP0, 0x80, 0x0 ;  /* 0x000000000000781c */ /* 0x000fe20003f4f008 */
[----:B-1----:R-:W-:-:S12]  /*af30*/  HADD2.F32 R18, -RZ, R11.H0_H0 ;  /* 0x2000000bff127230 */ /* 0x002fd80000004100 */
[----:B------:R-:W-:Y:S05]  /*af40*/  @P2 BRA `(.L_x_132) ;  /* 0x000000c000002947 */ /* 0x000fea0003800000 */
[----:B--2---:R-:W-:Y:S01]  /*af50*/  ISETP.NE.AND P3, PT, R2, RZ, PT ;  /* 0x000000ff0200720c */ /* 0x004fe20003f65270 */
[----:B------:R-:W1:-:S12]  /*af60*/  LDS.128 R12, [R0.X16+0x240] ;  /* 0x00024000000c7984 */ /* 0x000e58000000cc00 */
[----:B------:R-:W2:Y:S01]  /*af70*/  @P3 LDG.E.128 R40, [R28.64] ;  /* 0x000000241c283981 */ /* 0x000ea2000c1e1d00 */
[----:B-1---5:R-:W-:Y:S01]  /*af80*/  HFMA2.MMA R36, R36, 1, 1, R12 ;  /* 0x3c003c0024247835 */ /* 0x022fe2000000000c */
[----:B------:R-:W-:Y:S01]  /*af90*/  HADD2 R37, R37, R13 ;  /* 0x0000000d25257230 */ /* 0x000fe20000000000 */
[----:B------:R-:W-:Y:S01]  /*afa0*/  HFMA2.MMA R38, R38, 1, 1, R14 ;  /* 0x3c003c0026267835 */ /* 0x000fe2000000000e */
[----:B------:R-:W-:-:S04]  /*afb0*/  HADD2 R39, R39, R15 ;  /* 0x0000000f27277230 */ /* 0x000fc80000000000 */
[----:B--2---:R-:W-:-:S03]  /*afc0*/  @P3 HFMA2.MMA R37, R37, R41, -RZ ;  /* 0x0000002925253235 */ /* 0x004fc600001000ff */
[----:B------:R-:W-:Y:S01]  /*afd0*/  @P3 HMUL2 R36, R36, R40 ;  /* 0x0000002824243232 */ /* 0x000fe20000000000 */
[----:B------:R-:W-:Y:S01]  /*afe0*/  @P3 HFMA2.MMA R39, R39, R43, -RZ ;  /* 0x0000002b27273235 */ /* 0x000fe200001000ff */
[----:B------:R-:W-:-:S06]  /*aff0*/  @P3 HMUL2 R38, R38, R42 ;  /* 0x0000002a26263232 */ /* 0x000fcc0000000000 */
[----:B------:R1:W-:Y:S04]  /*b000*/  STG.E.128 [R20.64], R36 ;  /* 0x0000002414007986 */ /* 0x0003e8000c101d24 */
.L_x_132:
[----:B--2--5:R-:W-:Y:S02]  /*b010*/  HADD2.F32 R13, -RZ, R36.H1_H1 ;  /* 0x30000024ff0d7230 */ /* 0x024fe40000004100 */
[--C-:B------:R-:W-:Y:S02]  /*b020*/  HADD2.F32 R15, -RZ, R37.reuse.H0_H0 ;  /* 0x20000025ff0f7230 */ /* 0x100fe40000004100 */
[----:B------:R-:W-:Y:S01]  /*b030*/  HADD2.F32 R17, -RZ, R38.H0_H0 ;  /* 0x20000026ff117230 */ /* 0x000fe20000004100 */
[C---:B------:R-:W-:Y:S01]  /*b040*/  FFMA.FTZ R12, R18.reuse, R13, RZ ;  /* 0x0000000d120c7223 */ /* 0x040fe200000100ff */
[----:B------:R-:W-:Y:S01]  /*b050*/  HADD2.F32 R11, -RZ, R36.H0_H0 ;  /* 0x20000024ff0b7230 */ /* 0x000fe20000004100 */
[C---:B------:R-:W-:Y:S01]  /*b060*/  FFMA.FTZ R13, R18.reuse, R15, RZ ;  /* 0x0000000f120d7223 */ /* 0x040fe200000100ff */
[----:B-1----:R-:W-:Y:S01]  /*b070*/  HADD2.F32 R37, -RZ, R37.H1_H1 ;  /* 0x30000025ff257230 */ /* 0x002fe20000004100 */
[C---:B------:R-:W-:Y:S01]  /*b080*/  FFMA.FTZ R15, R18.reuse, R17, RZ ;  /* 0x00000011120f7223 */ /* 0x040fe200000100ff */
[----:B------:R-:W-:Y:S01]  /*b090*/  HADD2.F32 R25, -RZ, R38.H1_H1 ;  /* 0x30000026ff197230 */ /* 0x000fe20000004100 */
[C---:B------:R-:W-:Y:S01]  /*b0a0*/  FFMA.FTZ R11, R18.reuse, R11, RZ ;  /* 0x0000000b120b7223 */ /* 0x040fe200000100ff */
[--C-:B------:R-:W-:Y:S01]  /*b0b0*/  HADD2.F32 R27, -RZ, R39.reuse.H0_H0 ;  /* 0x20000027ff1b7230 */ /* 0x100fe20000004100 */
[C---:B------:R-:W-:Y:S01]  /*b0c0*/  FFMA.FTZ R14, R18.reuse, R37, RZ ;  /* 0x00000025120e7223 */ /* 0x040fe200000100ff */
[----:B------:R-:W-:Y:S01]  /*b0d0*/  HADD2.F32 R39, -RZ, R39.H1_H1 ;  /* 0x30000027ff277230 */ /* 0x000fe20000004100 */
[C---:B------:R-:W-:Y:S01]  /*b0e0*/  FFMA.FTZ R16, R18.reuse, R25, RZ ;  /* 0x0000001912107223 */ /* 0x040fe200000100ff */
[----:B------:R-:W-:Y:S01]  /*b0f0*/  IADD3 R37, R23, 0x8, RZ ;  /* 0x0000000817257810 */ /* 0x000fe20007ffe0ff */
[----:B------:R-:W-:-:S02]  /*b100*/  FFMA.FTZ R17, R18, R27, RZ ;  /* 0x0000001b12117223 */ /* 0x000fc400000100ff */
[----:B------:R-:W-:Y:S02]  /*b110*/  FFMA.FTZ R18, R18, R39, RZ ;  /* 0x0000002712127223 */ /* 0x000fe400000100ff */
.L_x_131:
[----:B------:R-:W-:Y:S05]  /*b120*/  BSYNC B1 ;  /* 0x0000000000017941 */ /* 0x000fea0003800000 */
.L_x_130:
[----:B------:R-:W-:-:S13]  /*b130*/  LOP3.LUT P0, RZ, R24, 0xfffffff8, RZ, 0xc0, !PT ;  /* 0xfffffff818ff7812 */ /* 0x000fda000780c0ff */
[----:B------:R-:W-:Y:S05]  /*b140*/  @!P0 BRA `(.L_x_129) ;  /* 0x0000064000008947 */ /* 0x000fea0003800000 */
[----:B------:R-:W1:Y:S01]  /*b150*/  S2R R25, SR_CTAID.Y ;  /* 0x0000000000197919 */ /* 0x000e620000002600 */
[----:B------:R-:W-:Y:S02]  /*b160*/  ULDC UR5, c[0x0][0x1ec] ;  /* 0x00007b0000057ab9 */ /* 0x000fe40000000800 */
[----:B------:R-:W-:-:S06]  /*b170*/  UISETP.NE.AND UP0, UPT, URZ, UR5, UPT ;  /* 0x000000053f00728c */ /* 0x000fcc000bf05270 */
[----:B------:R-:W-:Y:S01]  /*b180*/  PLOP3.LUT P2, PT, PT, PT, UP0, 0x80, 0x0 ;  /* 0x000000000000781c */ /* 0x000fe20003f4f008 */
[----:B-1----:R-:W-:-:S03]  /*b190*/  IMAD R48, R25, c[0x0][0x1d4], RZ ;  /* 0x0000750019307a24 */ /* 0x002fc600078e02ff */
.L_x_135:
[----:B------:R-:W-:Y:S02]  /*b1a0*/  SHF.R.S32.HI R24, RZ, 0x1f, R37 ;  /* 0x0000001fff187819 */ /* 0x000fe40000011425 */
[----:B------:R-:W-:Y:S02]  /*b1b0*/  IADD3 R25, P0, R48, R37, RZ ;  /* 0x0000002530197210 */ /* 0x000fe40007f1e0ff */
[----:B------:R-:W-:Y:S02]  /*b1c0*/  ISETP.NE.AND P4, PT, R2, RZ, PT ;  /* 0x000000ff0200720c */ /* 0x000fe40003f85270 */
[----:B------:R-:W-:Y:S02]  /*b1d0*/  LEA.HI.X.SX32 R24, R48, R24, 0x1, P0 ;  /* 0x0000001830187211 */ /* 0x000fe400000f0eff */
[----:B------:R-:W-:-:S04]  /*b1e0*/  LEA R30, P0, R25, c[0x0][0x1a8], 0x2 ;  /* 0x00006a00191e7a11 */ /* 0x000fc800078010ff */
[----:B------:R-:W-:-:S05]  /*b1f0*/  LEA.HI.X R31, R25, c[0x0][0x1ac], R24, 0x2, P0 ;  /* 0x00006b00191f7a11 */ /* 0x000fca00000f1418 */
[----:B------:R-:W2:Y:S01]  /*b200*/  LDG.E R24, [R30.64] ;  /* 0x000000241e187981 */ /* 0x000ea2000c1e1900 */
[----:B------:R-:W-:-:S05]  /*b210*/  IMAD.SHL.U32 R25, R37, 0x100, RZ ;  /* 0x0000010025197824 */ /* 0x000fca00078e00ff */
[----:B------:R-:W-:-:S04]  /*b220*/  IADD3 R26, P3, R9, R25, RZ ;  /* 0x00000019091a7210 */ /* 0x000fc80007f7e0ff */
[----:B------:R-:W-:Y:S02]  /*b230*/  LEA.HI.X.SX32 R25, R25, R10, 0x1, P3 ;  /* 0x0000000a19197211 */ /* 0x000fe400018f0eff */
[----:B------:R-:W-:-:S04]  /*b240*/  LEA R32, P3, R26, c[0x0][0x1a0], 0x1 ;  /* 0x000068001a207a11 */ /* 0x000fc800078608ff */
[----:B------:R-:W-:Y:S01]  /*b250*/  LEA.HI.X R33, R26, c[0x0][0x1a4], R25, 0x1, P3 ;  /* 0x000069001a217a11 */ /* 0x000fe200018f0c19 */
[----:B--2---:R-:W-:-:S04]  /*b260*/  IMAD R24, R24, c[0x0][0x1d8], RZ ;  /* 0x0000760018187a24 */ /* 0x004fc800078e02ff */
[----:B------:R-:W-:-:S04]  /*b270*/  IMAD R24, R24, c[0x0][0x1d4], R37 ;  /* 0x0000750018187a24 */ /* 0x000fc800078e0225 */
[----:B------:R-:W-:-:S05]  /*b280*/  IMAD.SHL.U32 R24, R24, 0x100, RZ ;  /* 0x0000010018187824 */ /* 0x000fca00078e00ff */
[----:B------:R-:W-:-:S04]  /*b290*/  IADD3 R27, P0, R19, R24, RZ ;  /* 0x00000018131b7210 */ /* 0x000fc80007f1e0ff */
[----:B------:R-:W-:Y:S02]  /*b2a0*/  LEA.HI.X.SX32 R36, R24, R22, 0x1, P0 ;  /* 0x0000001618247211 */ /* 0x000fe400000f0eff */
[----:B------:R-:W-:-:S04]  /*b2b0*/  LEA R24, P0, R27, c[0x0][0x1a0], 0x1 ;  /* 0x000068001b187a11 */ /* 0x000fc800078008ff */
[----:B------:R-:W-:-:S05]  /*b2c0*/  LEA.HI.X R25, R27, c[0x0][0x1a4], R36, 0x1, P0 ;  /* 0x000069001b197a11 */ /* 0x000fca00000f0c24 */
[----:B------:R1:W5:Y:S01]  /*b2d0*/  LDG.E.128 R40, [R24.64] ;  /* 0x0000002418287981 */ /* 0x000362000c1e1d00 */
[----:B------:R-:W-:Y:S05]  /*b2e0*/  @P2 BRA `(.L_x_133) ;  /* 0x000000b000002947 */ /* 0x000fea0003800000 */
[----:B------:R-:W2:Y:S04]  /*b2f0*/  @P4 LDG.E.128 R44, [R28.64] ;  /* 0x000000241c2c4981 */ /* 0x000ea8000c1e1d00 */
[----:B-1----:R-:W1:Y:S02]  /*b300*/  LDS.128 R24, [R0.X16+0x240] ;  /* 0x0002400000187984 */ /* 0x002e64000000cc00 */
        /* <DEDUP_REMOVED lines=9> */
.L_x_133:
[----:B------:R-:W2:Y:S01]  /*b3a0*/  LDG.E R30, [R30.64+0x20] ;  /* 0x000020241e1e7981 */ /* 0x000ea2000c1e1900 */
[----:B------:R-:W-:-:S05]  /*b3b0*/  IMAD.IADD R36, R37, 0x1, -R246 ;  /* 0x0000000125247824 */ /* 0x000fca00078e0af6 */
[----:B------:R-:W-:Y:S01]  /*b3c0*/  LEA R44, R36, UR4, 0x1 ;  /* 0x00000004242c7c11 */ /* 0x000fe2000f8e08ff */
[----:B-12---:R-:W-:-:S04]  /*b3d0*/  IMAD R24, R30, c[0x0][0x1d8], RZ ;  /* 0x000076001e187a24 */ /* 0x006fc800078e02ff */
[----:B------:R-:W1:Y:S01]  /*b3e0*/  LDS.U16 R30, [R44+0x440] ;  /* 0x000440002c1e7984 */ /* 0x000e620000000400 */
[----:B------:R-:W-:-:S05]  /*b3f0*/  IMAD R24, R24, c[0x0][0x1d4], R37 ;  /* 0x0000750018187a24 */ /* 0x000fca00078e0225 */
[----:B------:R-:W-:-:S04]  /*b400*/  LEA R24, R24, 0x800, 0x8 ;  /* 0x0000080018187811 */ /* 0x000fc800078e40ff */
[----:B------:R-:W-:-:S04]  /*b410*/  IADD3 R25, P0, R19, R24, RZ ;  /* 0x0000001813197210 */ /* 0x000fc80007f1e0ff */
[----:B------:R-:W-:Y:S02]  /*b420*/  LEA.HI.X.SX32 R26, R24, R22, 0x1, P0 ;  /* 0x00000016181a7211 */ /* 0x000fe400000f0eff */
[----:B------:R-:W-:-:S04]  /*b430*/  LEA R24, P0, R25, c[0x0][0x1a0], 0x1 ;  /* 0x0000680019187a11 */ /* 0x000fc800078008ff */
[----:B------:R-:W-:-:S06]  /*b440*/  LEA.HI.X R25, R25, c[0x0][0x1a4], R26, 0x1, P0 ;  /* 0x0000690019197a11 */ /* 0x000fcc00000f0c1a */
[----:B------:R-:W5:Y:S02]  /*b450*/  LDG.E.128 R24, [R24.64] ;  /* 0x0000002418187981 */ /* 0x000f64000c1e1d00 */
[--C-:B-----5:R-:W-:Y:S02]  /*b460*/  HADD2.F32 R31, -RZ, R40.reuse.H0_H0 ;  /* 0x20000028ff1f7230 */ /* 0x120fe40000004100 */
[----:B------:R-:W-:Y:S02]  /*b470*/  HADD2.F32 R39, -RZ, R40.H1_H1 ;  /* 0x30000028ff277230 */ /* 0x000fe40000004100 */
[--C-:B------:R-:W-:Y:S02]  /*b480*/  HADD2.F32 R40, -RZ, R42.reuse.H0_H0 ;  /* 0x2000002aff287230 */ /* 0x100fe40000004100 */
[----:B------:R-:W-:Y:S02]  /*b490*/  HADD2.F32 R45, -RZ, R42.H1_H1 ;  /* 0x3000002aff2d7230 */ /* 0x000fe40000004100 */
[----:B------:R-:W-:-:S02]  /*b4a0*/  HADD2.F32 R38, -RZ, R41.H0_H0 ;  /* 0x20000029ff267230 */ /* 0x000fc40000004100 */
[----:B------:R-:W-:Y:S02]  /*b4b0*/  HADD2.F32 R42, -RZ, R43.H0_H0 ;  /* 0x2000002bff2a7230 */ /* 0x000fe40000004100 */
[----:B-1----:R-:W-:Y:S02]  /*b4c0*/  HADD2.F32 R30, -RZ, R30.H0_H0 ;  /* 0x2000001eff1e7230 */ /* 0x002fe40000004100 */
[----:B------:R-:W-:Y:S02]  /*b4d0*/  HADD2.F32 R41, -RZ, R41.H1_H1 ;  /* 0x30000029ff297230 */ /* 0x000fe40000004100 */
[----:B------:R-:W-:Y:S01]  /*b4e0*/  HADD2.F32 R43, -RZ, R43.H1_H1 ;  /* 0x3000002bff2b7230 */ /* 0x000fe20000004100 */
[----:B------:R-:W-:Y:S01]  /*b4f0*/  FFMA.FTZ R46, R30, R31, R11 ;  /* 0x0000001f1e2e7223 */ /* 0x000fe2000001000b */
[----:B------:R-:W-:Y:S01]  /*b500*/  LEA R11, R36, UR6, 0x1 ;  /* 0x00000006240b7c11 */ /* 0x000fe2000f8e08ff */
[C---:B------:R-:W-:Y:S02]  /*b510*/  FFMA.FTZ R44, R30.reuse, R39, R12 ;  /* 0x000000271e2c7223 */ /* 0x040fe4000001000c */
[----:B------:R-:W-:-:S02]  /*b520*/  FFMA.FTZ R38, R30, R38, R13 ;  /* 0x000000261e267223 */ /* 0x000fc4000001000d */
[C---:B------:R-:W-:Y:S02]  /*b530*/  FFMA.FTZ R41, R30.reuse, R41, R14 ;  /* 0x000000291e297223 */ /* 0x040fe4000001000e */
[C---:B------:R-:W-:Y:S02]  /*b540*/  FFMA.FTZ R40, R30.reuse, R40, R15 ;  /* 0x000000281e287223 */ /* 0x040fe4000001000f */
[C---:B------:R-:W-:Y:S02]  /*b550*/  FFMA.FTZ R16, R30.reuse, R45, R16 ;  /* 0x0000002d1e107223 */ /* 0x040fe40000010010 */
[C---:B------:R-:W-:Y:S02]  /*b560*/  FFMA.FTZ R42, R30.reuse, R42, R17 ;  /* 0x0000002a1e2a7223 */ /* 0x040fe40000010011 */
[----:B------:R-:W-:Y:S01]  /*b570*/  FFMA.FTZ R43, R30, R43, R18 ;  /* 0x0000002b1e2b7223 */ /* 0x000fe20000010012 */
[----:B------:R-:W-:Y:S05]  /*b580*/  @P2 BRA `(.L_x_134) ;  /* 0x000000b000002947 */ /* 0x000fea0003800000 */
[----:B------:R-:W2:Y:S04]  /*b590*/  @P4 LDG.E.128 R12, [R28.64] ;  /* 0x000000241c0c4981 */ /* 0x000ea8000c1e1d00 */
[----:B------:R-:W1:Y:S02]  /*b5a0*/  LDS.128 R52, [R0.X16+0x240] ;  /* 0x0002400000347984 */ /* 0x000e64000000cc00 */
[----:B-1----:R-:W-:Y:S01]  /*b5b0*/  HFMA2.MMA R24, R24, 1, 1, R52 ;  /* 0x3c003c0018187835 */ /* 0x002fe20000000034 */
[----:B------:R-:W-:Y:S01]  /*b5c0*/  HADD2 R25, R25, R53 ;  /* 0x0000003519197230 */ /* 0x000fe20000000000 */
[----:B------:R-:W-:Y:S01]  /*b5d0*/  HFMA2.MMA R26, R26, 1, 1, R54 ;  /* 0x3c003c001a1a7835 */ /* 0x000fe20000000036 */
[----:B------:R-:W-:-:S04]  /*b5e0*/  HADD2 R27, R27, R55 ;  /* 0x000000371b1b7230 */ /* 0x000fc80000000000 */
[----:B--2---:R-:W-:-:S03]  /*b5f0*/  @P4 HFMA2.MMA R25, R25, R13, -RZ ;  /* 0x0000000d19194235 */ /* 0x004fc600001000ff */
[----:B------:R-:W-:Y:S01]  /*b600*/  @P4 HMUL2 R24, R24, R12 ;  /* 0x0000000c18184232 */ /* 0x000fe20000000000 */
[----:B------:R-:W-:Y:S01]  /*b610*/  @P4 HFMA2.MMA R27, R27, R15, -RZ ;  /* 0x0000000f1b1b4235 */ /* 0x000fe200001000ff */
[----:B------:R-:W-:-:S06]  /*b620*/  @P4 HMUL2 R26, R26, R14 ;  /* 0x0000000e1a1a4232 */ /* 0x000fcc0000000000 */
[----:B------:R1:W-:Y:S04]  /*b630*/  STG.E.128 [R32.64+0x1000], R24 ;  /* 0x0010001820007986 */ /* 0x0003e8000c101d24 */
.L_x_134:
[----:B------:R-:W2:Y:S01]  /*b640*/  LDS.U16 R11, [R11+0x10] ;  /* 0x000010000b0b7984 */ /* 0x000ea20000000400 */
[----:B------:R-:W-:Y:S01]  /*b650*/  IADD3 R37, R37, 0x10, RZ ;  /* 0x0000001025257810 */ /* 0x000fe20007ffe0ff */
[--C-:B------:R-:W-:Y:S02]  /*b660*/  HADD2.F32 R13, -RZ, R24.reuse.H0_H0 ;  /* 0x20000018ff0d7230 */ /* 0x100fe40000004100 */
[----:B------:R-:W-:Y:S01]  /*b670*/  HADD2.F32 R15, -RZ, R24.H1_H1 ;  /* 0x30000018ff0f7230 */ /* 0x000fe20000004100 */
[----:B------:R-:W-:Y:S01]  /*b680*/  ISETP.GE.AND P0, PT, R37, R34, PT ;  /* 0x000000222500720c */ /* 0x000fe20003f06270 */
[--C-:B------:R-:W-:Y:S02]  /*b690*/  HADD2.F32 R17, -RZ, R25.reuse.H0_H0 ;  /* 0x20000019ff117230 */ /* 0x100fe40000004100 */
[----:B-1----:R-:W-:Y:S02]  /*b6a0*/  HADD2.F32 R25, -RZ, R25.H1_H1 ;  /* 0x30000019ff197230 */ /* 0x002fe40000004100 */
[----:B------:R-:W-:-:S02]  /*b6b0*/  HADD2.F32 R31, -RZ, R26.H0_H0 ;  /* 0x2000001aff1f7230 */ /* 0x000fc40000004100 */
[----:B------:R-:W-:Y:S02]  /*b6c0*/  HADD2.F32 R33, -RZ, R26.H1_H1 ;  /* 0x3000001aff217230 */ /* 0x000fe40000004100 */
[--C-:B------:R-:W-:Y:S02]  /*b6d0*/  HADD2.F32 R39, -RZ, R27.reuse.H0_H0 ;  /* 0x2000001bff277230 */ /* 0x100fe40000004100 */
[----:B------:R-:W-:Y:S02]  /*b6e0*/  HADD2.F32 R27, -RZ, R27.H1_H1 ;  /* 0x3000001bff1b7230 */ /* 0x000fe40000004100 */
[----:B--2---:R-:W-:-:S05]  /*b6f0*/  HADD2.F32 R18, -RZ, R11.H0_H0 ;  /* 0x2000000bff127230 */ /* 0x004fca0000004100 */
[C---:B------:R-:W-:Y:S02]  /*b700*/  FFMA.FTZ R11, R18.reuse, R13, R46 ;  /* 0x0000000d120b7223 */ /* 0x040fe4000001002e */
[C---:B------:R-:W-:Y:S02]  /*b710*/  FFMA.FTZ R12, R18.reuse, R15, R44 ;  /* 0x0000000f120c7223 */ /* 0x040fe4000001002c */
[C---:B------:R-:W-:Y:S02]  /*b720*/  FFMA.FTZ R13, R18.reuse, R17, R38 ;  /* 0x00000011120d7223 */ /* 0x040fe40000010026 */
[C---:B------:R-:W-:Y:S02]  /*b730*/  FFMA.FTZ R14, R18.reuse, R25, R41 ;  /* 0x00000019120e7223 */ /* 0x040fe40000010029 */
[C---:B------:R-:W-:Y:S02]  /*b740*/  FFMA.FTZ R15, R18.reuse, R31, R40 ;  /* 0x0000001f120f7223 */ /* 0x040fe40000010028 */
[----:B------:R-:W-:-:S02]  /*b750*/  FFMA.FTZ R16, R18, R33, R16 ;  /* 0x0000002112107223 */ /* 0x000fc40000010010 */
[C---:B------:R-:W-:Y:S02]  /*b760*/  FFMA.FTZ R17, R18.reuse, R39, R42 ;  /* 0x0000002712117223 */ /* 0x040fe4000001002a */
[----:B------:R-:W-:Y:S01]  /*b770*/  FFMA.FTZ R18, R18, R27, R43 ;  /* 0x0000001b12127223 */ /* 0x000fe2000001002b */
[----:B------:R-:W-:Y:S05]  /*b780*/  @!P0 BRA `(.L_x_135) ;  /* 0xfffffa1000008947 */ /* 0x000fea000383ffff */
.L_x_129:
[----:B------:R-:W-:Y:S05]  /*b790*/  BSYNC B0 ;  /* 0x0000000000007941 */ /* 0x000fea0003800000 */
.L_x_128:
[----:B--2---:R-:W-:Y:S01]  /*b7a0*/  IADD3 R24, R247, -0x1, RZ ;  /* 0xfffffffff7187810 */ /* 0x004fe20007ffe0ff */
[----:B------:R-:W-:Y:S03]  /*b7b0*/  BSSY B0, `(.L_x_136) ;  /* 0x000010a000007945 */ /* 0x000fe60003800000 */
[----:B------:R-:W-:-:S13]  /*b7c0*/  ISETP.GE.AND P0, PT, R23, R24, PT ;  /* 0x000000181700720c */ /* 0x000fda0003f06270 */
[----:B------:R-:W-:Y:S05]  /*b7d0*/  @P0 BRA `(.L_x_137) ;  /* 0x0000107000000947 */ /* 0x000fea0003800000 */
[----:B------:R-:W2:Y:S04]  /*b7e0*/  LDL R24, [R1+0x260] ;  /* 0x0002600001187983 */ /* 0x000ea80000100800 */
[----:B------:R-:W2:Y:S01]  /*b7f0*/  S2R R25, SR_CTAID.X ;  /* 0x0000000000197919 */ /* 0x000ea20000002500 */
[----:B------:R-:W-:-:S05]  /*b800*/  IADD3 R247, -R3, -0x2, R247 ;  /* 0xfffffffe03f77810 */ /* 0x000fca0007ffe1f7 */
[----:B------:R-:W-:-:S05]  /*b810*/  IMAD.IADD R247, R247, 0x1, -R246 ;  /* 0x00000001f7f77824 */ /* 0x000fca00078e0af6 */
[----:B------:R-:W-:Y:S01]  /*b820*/  LOP3.LUT P0, RZ, R247, 0x8, RZ, 0xc0, !PT ;  /* 0x00000008f7ff7812 */ /* 0x000fe2000780c0ff */
[----:B------:R-:W-:Y:S01]  /*b830*/  BSSY B1, `(.L_x_138) ;  /* 0x0000054000017945 */ /* 0x000fe20003800000 */
[----:B--2---:R-:W-:Y:S02]  /*b840*/  IMAD R25, R24, c[0x0][0x1d8], R25 ;  /* 0x0000760018197a24 */ /* 0x004fe400078e0219 */
[----:B------:R-:W-:Y:S02]  /*b850*/  IMAD.MOV.U32 R24, RZ, RZ, 0x2 ;  /* 0x00000002ff187424 */ /* 0x000fe400078e00ff */
[----:B------:R-:W-:-:S04]  /*b860*/  IMAD R25, R25, 0x100, R8 ;  /* 0x0000010019197824 */ /* 0x000fc800078e0208 */
[----:B------:R-:W-:-:S03]  /*b870*/  IMAD.WIDE R24, R25, R24, c[0x0][0x238] ;  /* 0x00008e0019187625 */ /* 0x000fc600078e0218 */
[----:B------:R-:W-:Y:S05]  /*b880*/  @P0 BRA `(.L_x_139) ;  /* 0x000004e000000947 */ /* 0x000fea0003800000 */
[----:B------:R-:W-:Y:S01]  /*b890*/  ISETP.GE.AND P0, PT, R23, c[0x0][0x1d4], PT ;  /* 0x0000750017007a0c */ /* 0x000fe20003f06270 */
[----:B------:R-:W-:-:S12]  /*b8a0*/  BSSY B2, `(.L_x_140) ;  /* 0x000004b000027945 */ /* 0x000fd80003800000 */
[----:B------:R-:W-:Y:S05]  /*b8b0*/  @!P0 BRA `(.L_x_141) ;  /* 0x0000049000008947 */ /* 0x000fea0003800000 */
[----:B------:R-:W-:Y:S01]  /*b8c0*/  IABS R29, c[0x0][0x1d4] ;  /* 0x00007500001d7a13 */ /* 0x000fe20000000000 */
[----:B------:R-:W1:Y:S01]  /*b8d0*/  S2R R33, SR_CTAID.Y ;  /* 0x0000000000217919 */ /* 0x000e620000002600 */
[----:B------:R-:W-:Y:S02]  /*b8e0*/  IABS R32, R23 ;  /* 0x0000001700207213 */ /* 0x000fe40000000000 */
[----:B------:R-:W2:Y:S01]  /*b8f0*/  I2F.RP R28, R29 ;  /* 0x0000001d001c7306 */ /* 0x000ea20000209400 */
[----:B------:R-:W-:Y:S01]  /*b900*/  ISETP.GE.AND P2, PT, R23, RZ, PT ;  /* 0x000000ff1700720c */ /* 0x000fe20003f46270 */
[----:B------:R-:W3:Y:S01]  /*b910*/  LDS.U16 R35, [R35] ;  /* 0x0000000023237984 */ /* 0x000ee20000000400 */
[----:B------:R-:W-:-:S05]  /*b920*/  ISETP.NE.AND P3, PT, RZ, c[0x0][0x1d4], PT ;  /* 0x00007500ff007a0c */ /* 0x000fca0003f65270 */
[----:B--2---:R-:W2:Y:S02]  /*b930*/  MUFU.RCP R28, R28 ;  /* 0x0000001c001c7308 */ /* 0x004ea40000001000 */
[----:B--2---:R-:W-:-:S06]  /*b940*/  IADD3 R30, R28, 0xffffffe, RZ ;  /* 0x0ffffffe1c1e7810 */ /* 0x004fcc0007ffe0ff */
[----:B------:R-:W2:Y:S02]  /*b950*/  F2I.FTZ.U32.TRUNC.NTZ R27, R30 ;  /* 0x0000001e001b7305 */ /* 0x000ea4000021f000 */
[----:B--2---:R-:W-:-:S04]  /*b960*/  IMAD.MOV R26, RZ, RZ, -R27 ;  /* 0x000000ffff1a7224 */ /* 0x004fc800078e0a1b */
[----:B------:R-:W-:Y:S02]  /*b970*/  IMAD R31, R26, R29, RZ ;  /* 0x0000001d1a1f7224 */ /* 0x000fe400078e02ff */
[----:B------:R-:W-:-:S04]  /*b980*/  IMAD.MOV.U32 R26, RZ, RZ, RZ ;  /* 0x000000ffff1a7224 */ /* 0x000fc800078e00ff */
[----:B------:R-:W-:-:S04]  /*b990*/  IMAD.HI.U32 R26, R27, R31, R26 ;  /* 0x0000001f1b1a7227 */ /* 0x000fc800078e001a */
[----:B------:R-:W-:-:S04]  /*b9a0*/  IMAD.MOV.U32 R27, RZ, RZ, R32 ;  /* 0x000000ffff1b7224 */ /* 0x000fc800078e0020 */
[----:B------:R-:W-:-:S04]  /*b9b0*/  IMAD.HI.U32 R26, R26, R27, RZ ;  /* 0x0000001b1a1a7227 */ /* 0x000fc800078e00ff */
[----:B------:R-:W-:-:S04]  /*b9c0*/  IMAD.MOV R26, RZ, RZ, -R26 ;  /* 0x000000ffff1a7224 */ /* 0x000fc800078e0a1a */
[----:B------:R-:W-:-:S05]  /*b9d0*/  IMAD R26, R29, R26, R27 ;  /* 0x0000001a1d1a7224 */ /* 0x000fca00078e021b */
[----:B------:R-:W-:-:S13]  /*b9e0*/  ISETP.GT.U32.AND P0, PT, R29, R26, PT ;  /* 0x0000001a1d00720c */ /* 0x000fda0003f04070 */
[----:B------:R-:W-:-:S05]  /*b9f0*/  @!P0 IMAD.IADD R26, R26, 0x1, -R29 ;  /* 0x000000011a1a8824 */ /* 0x000fca00078e0a1d */
[----:B------:R-:W-:-:S13]  /*ba00*/  ISETP.GT.U32.AND P0, PT, R29, R26, PT ;  /* 0x0000001a1d00720c */ /* 0x000fda0003f04070 */
[----:B------:R-:W-:Y:S02]  /*ba10*/  @!P0 IMAD.IADD R26, R26, 0x1, -R29 ;  /* 0x000000011a1a8824 */ /* 0x000fe400078e0a1d */
[----:B-1----:R-:W-:Y:S02]  /*ba20*/  IMAD R29, R33, c[0x0][0x1d4], RZ ;  /* 0x00007500211d7a24 */ /* 0x002fe400078e02ff */
[----:B------:R-:W-:-:S04]  /*ba30*/  IMAD.MOV.U32 R28, RZ, RZ, R26 ;  /* 0x000000ffff1c7224 */ /* 0x000fc800078e001a */
[----:B------:R-:W-:Y:S01]  /*ba40*/  @!P2 IMAD.MOV R28, RZ, RZ, -R28 ;  /* 0x000000ffff1ca224 */ /* 0x000fe200078e0a1c */
[----:B------:R-:W-:-:S04]  /*ba50*/  @!P3 LOP3.LUT R28, RZ, c[0x0][0x1d4], RZ, 0x33, !PT ;  /* 0x00007500ff1cba12 */ /* 0x000fc800078e33ff */
[----:B------:R-:W-:Y:S02]  /*ba60*/  SHF.R.S32.HI R26, RZ, 0x1f, R28 ;  /* 0x0000001fff1a7819 */ /* 0x000fe4000001141c */
        /* <DEDUP_REMOVED lines=11> */
[----:B------:R-:W-:-:S06]  /*bb20*/  LEA.HI.X R29, R30, c[0x0][0x1a4], R29, 0x1, P0 ;  /* 0x000069001e1d7a11 */ /* 0x000fcc00000f0c1d */
[----:B------:R-:W5:Y:S01]  /*bb30*/  LDG.E.128 R28, [R28.64] ;  /* 0x000000241c1c7981 */ /* 0x000f62000c1e1d00 */
[----:B------:R-:W-:Y:S01]  /*bb40*/  ULDC UR5, c[0x0][0x1ec] ;  /* 0x00007b0000057ab9 */ /* 0x000fe20000000800 */
[----:B---3--:R-:W-:Y:S01]  /*bb50*/  HADD2.F32 R26, -RZ, R35.H0_H0 ;  /* 0x20000023ff1a7230 */ /* 0x008fe20000004100 */
[----:B------:R-:W-:-:S06]  /*bb60*/  UISETP.NE.AND UP0, UPT, URZ, UR5, UPT ;  /* 0x000000053f00728c */ /* 0x000fcc000bf05270 */
[----:B------:R-:W-:-:S13]  /*bb70*/  PLOP3.LUT P2, PT, PT, PT, UP0, 0x80, 0x0 ;  /* 0x000000000000781c */ /* 0x000fda0003f4f008 */
[----:B------:R-:W-:Y:S05]  /*bb80*/  @P2 BRA `(.L_x_142) ;  /* 0x000000c000002947 */ /* 0x000fea0003800000 */
[----:B------:R-:W-:Y:S01]  /*bb90*/  ISETP.NE.AND P4, PT, R2, RZ, PT ;  /* 0x000000ff0200720c */ /* 0x000fe20003f85270 */
        /* <DEDUP_REMOVED lines=11> */
.L_x_142:
[--C-:B-1---5:R-:W-:Y:S02]  /*bc50*/  HADD2.F32 R20, -RZ, R28.reuse.H0_H0 ;  /* 0x2000001cff147230 */ /* 0x122fe40000004100 */
[----:B------:R-:W-:Y:S02]  /*bc60*/  HADD2.F32 R21, -RZ, R28.H1_H1 ;  /* 0x3000001cff157230 */ /* 0x000fe40000004100 */
[--C-:B------:R-:W-:Y:S01]  /*bc70*/  HADD2.F32 R28, -RZ, R30.reuse.H0_H0 ;  /* 0x2000001eff1c7230 */ /* 0x100fe20000004100 */
[C---:B------:R-:W-:Y:S01]  /*bc80*/  FFMA.FTZ R11, R26.reuse, R20, R11 ;  /* 0x000000141a0b7223 */ /* 0x040fe2000001000b */
[----:B------:R-:W-:Y:S01]  /*bc90*/  HADD2.F32 R33, -RZ, R30.H1_H1 ;  /* 0x3000001eff217230 */ /* 0x000fe20000004100 */
[C---:B------:R-:W-:Y:S01]  /*bca0*/  FFMA.FTZ R12, R26.reuse, R21, R12 ;  /* 0x000000151a0c7223 */ /* 0x040fe2000001000c */
[----:B------:R-:W-:Y:S01]  /*bcb0*/  HADD2.F32 R27, -RZ, R29.H0_H0 ;  /* 0x2000001dff1b7230 */ /* 0x000fe20000004100 */
[C---:B------:R-:W-:Y:S01]  /*bcc0*/  FFMA.FTZ R15, R26.reuse, R28, R15 ;  /* 0x0000001c1a0f7223 */ /* 0x040fe2000001000f */
[----:B------:R-:W-:Y:S01]  /*bcd0*/  HADD2.F32 R30, -RZ, R31.H0_H0 ;  /* 0x2000001fff1e7230 */ /* 0x000fe20000004100 */
[C---:B------:R-:W-:Y:S01]  /*bce0*/  FFMA.FTZ R16, R26.reuse, R33, R16 ;  /* 0x000000211a107223 */ /* 0x040fe20000010010 */
[----:B------:R-:W-:Y:S01]  /*bcf0*/  HADD2.F32 R29, -RZ, R29.H1_H1 ;  /* 0x3000001dff1d7230 */ /* 0x000fe20000004100 */
[C---:B------:R-:W-:Y:S01]  /*bd00*/  FFMA.FTZ R13, R26.reuse, R27, R13 ;  /* 0x0000001b1a0d7223 */ /* 0x040fe2000001000d */
[----:B------:R-:W-:Y:S01]  /*bd10*/  HADD2.F32 R31, -RZ, R31.H1_H1 ;  /* 0x3000001fff1f7230 */ /* 0x000fe20000004100 */
[----:B------:R-:W-:-:S02]  /*bd20*/  FFMA.FTZ R17, R26, R30, R17 ;  /* 0x0000001e1a117223 */ /* 0x000fc40000010011 */
[C---:B------:R-:W-:Y:S02]  /*bd30*/  FFMA.FTZ R14, R26.reuse, R29, R14 ;  /* 0x0000001d1a0e7223 */ /* 0x040fe4000001000e */
[----:B------:R-:W-:Y:S02]  /*bd40*/  FFMA.FTZ R18, R26, R31, R18 ;  /* 0x0000001f1a127223 */ /* 0x000fe40000010012 */
.L_x_141:
[----:B------:R-:W-:Y:S05]  /*bd50*/  BSYNC B2 ;  /* 0x0000000000027941 */ /* 0x000fea0003800000 */
.L_x_140:
[----:B------:R-:W-:Y:S02]  /*bd60*/  IADD3 R23, R23, 0x8, RZ ;  /* 0x0000000817177810 */ /* 0x000fe40007ffe0ff */
.L_x_139:
[----:B------:R-:W-:Y:S05]  /*bd70*/  BSYNC B1 ;  /* 0x0000000000017941 */ /* 0x000fea0003800000 */
.L_x_138:
[----:B------:R-:W-:-:S13]  /*bd80*/  LOP3.LUT P0, RZ, R247, 0xfffffff8, RZ, 0xc0, !PT ;  /* 0xfffffff8f7ff7812 */ /* 0x000fda000780c0ff */
[----:B------:R-:W-:Y:S05]  /*bd90*/  @!P0 BRA `(.L_x_137) ;  /* 0x00000ab000008947 */ /* 0x000fea0003800000 */
[C---:B------:R-:W-:Y:S01]  /*bda0*/  LEA R21, R23.reuse, UR4, 0x1 ;  /* 0x0000000417157c11 */ /* 0x040fe2000f8e08ff */
[----:B------:R-:W-:Y:S01]  /*bdb0*/  IMAD.MOV.U32 R30, RZ, RZ, RZ ;  /* 0x000000ffff1e7224 */ /* 0x000fe200078e00ff */
[----:B------:R-:W-:-:S03]  /*bdc0*/  LEA R46, R23, 0x800, 0x8 ;  /* 0x00000800172e7811 */ /* 0x000fc600078e40ff */
[----:B------:R-:W-:Y:S02]  /*bdd0*/  IMAD R45, R246, -0x2, R21 ;  /* 0xfffffffef62d7824 */ /* 0x000fe400078e0215 */
.L_x_149:
[----:B------:R-:W-:Y:S01]  /*bde0*/  IADD3 R20, R46, -0x800, RZ ;  /* 0xfffff8002e147810 */ /* 0x000fe20007ffe0ff */
[----:B------:R-:W-:Y:S01]  /*bdf0*/  BSSY B1, `(.L_x_143) ;  /* 0x0000051000017945 */ /* 0x000fe20003800000 */
[----:B------:R-:W-:Y:S02]  /*be00*/  IMAD.IADD R44, R45, 0x1, R30 ;  /* 0x000000012d2c7824 */ /* 0x000fe400078e021e */
[----:B------:R-:W-:-:S04]  /*be10*/  IADD3 R21, P0, R9, R20, RZ ;  /* 0x0000001409157210 */ /* 0x000fc80007f1e0ff */
[----:B------:R-:W-:Y:S02]  /*be20*/  LEA.HI.X.SX32 R20, R20, R10, 0x1, P0 ;  /* 0x0000000a14147211 */ /* 0x000fe400000f0eff */
[----:B------:R-:W-:Y:S02]  /*be30*/  ISETP.GE.AND P0, PT, R23, c[0x0][0x1d4], PT ;  /* 0x0000750017007a0c */ /* 0x000fe40003f06270 */
[----:B------:R-:W-:-:S04]  /*be40*/  LEA R28, P3, R21, c[0x0][0x1a0], 0x1 ;  /* 0x00006800151c7a11 */ /* 0x000fc800078608ff */
[----:B------:R-:W-:-:S07]  /*be50*/  LEA.HI.X R29, R21, c[0x0][0x1a4], R20, 0x1, P3 ;  /* 0x00006900151d7a11 */ /* 0x000fce00018f0c14 */
[----:B------:R-:W-:Y:S05]  /*be60*/  @!P0 BRA `(.L_x_144) ;  /* 0x0000049000008947 */ /* 0x000fea0003800000 */
[----:B------:R-:W-:Y:S01]  /*be70*/  IABS R27, c[0x0][0x1d4] ;  /* 0x00007500001b7a13 */ /* 0x000fe20000000000 */
[----:B------:R-:W1:Y:S01]  /*be80*/  S2R R34, SR_CTAID.Y ;  /* 0x0000000000227919 */ /* 0x000e620000002600 */
[----:B------:R-:W-:Y:S02]  /*be90*/  IABS R32, R23 ;  /* 0x0000001700207213 */ /* 0x000fe40000000000 */
[----:B------:R-:W2:Y:S01]  /*bea0*/  I2F.RP R26, R27 ;  /* 0x0000001b001a7306 */ /* 0x000ea20000209400 */
[----:B------:R-:W-:Y:S02]  /*beb0*/  ISETP.GE.AND P2, PT, R23, RZ, PT ;  /* 0x000000ff1700720c */ /* 0x000fe40003f46270 */
        /* <DEDUP_REMOVED lines=33> */
[----:B------:R-:W1:Y:S04]  /*c0d0*/  LDS.U16 R31, [R44+0x440] ;  /* 0x000440002c1f7984 */ /* 0x000e680000000400 */
        /* <DEDUP_REMOVED lines=18> */
.L_x_145:
[----:B--2--5:R-:W-:Y:S02]  /*c200*/  HADD2.F32 R20, -RZ, R32.H0_H0 ;  /* 0x20000020ff147230 */ /* 0x024fe40000004100 */
[----:B------:R-:W-:Y:S02]  /*c210*/  HADD2.F32 R26, -RZ, R33.H0_H0 ;  /* 0x20000021ff1a7230 */ /* 0x000fe40000004100 */
[----:B------:R-:W-:Y:S01]  /*c220*/  HADD2.F32 R36, -RZ, R34.H0_H0 ;  /* 0x20000022ff247230 */ /* 0x000fe20000004100 */
[C---:B------:R-:W-:Y:S01]  /*c230*/  FFMA.FTZ R11, R31.reuse, R20, R11 ;  /* 0x000000141f0b7223 */ /* 0x040fe2000001000b */
[----:B------:R-:W-:Y:S01]  /*c240*/  HADD2.F32 R38, -RZ, R35.H0_H0 ;  /* 0x20000023ff267230 */ /* 0x000fe20000004100 */
[C---:B------:R-:W-:Y:S01]  /*c250*/  FFMA.FTZ R13, R31.reuse, R26, R13 ;  /* 0x0000001a1f0d7223 */ /* 0x040fe2000001000d */
[----:B-1----:R-:W-:Y:S01]  /*c260*/  HADD2.F32 R32, -RZ, R32.H1_H1 ;  /* 0x30000020ff207230 */ /* 0x002fe20000004100 */
[C---:B------:R-:W-:Y:S01]  /*c270*/  FFMA.FTZ R15, R31.reuse, R36, R15 ;  /* 0x000000241f0f7223 */ /* 0x040fe2000001000f */
[----:B------:R-:W-:Y:S01]  /*c280*/  HADD2.F32 R33, -RZ, R33.H1_H1 ;  /* 0x30000021ff217230 */ /* 0x000fe20000004100 */
[C---:B------:R-:W-:Y:S01]  /*c290*/  FFMA.FTZ R17, R31.reuse, R38, R17 ;  /* 0x000000261f117223 */ /* 0x040fe20000010011 */
[----:B------:R-:W-:Y:S01]  /*c2a0*/  HADD2.F32 R34, -RZ, R34.H1_H1 ;  /* 0x30000022ff227230 */ /* 0x000fe20000004100 */
[C---:B------:R-:W-:Y:S01]  /*c2b0*/  FFMA.FTZ R12, R31.reuse, R32, R12 ;  /* 0x000000201f0c7223 */ /* 0x040fe2000001000c */
[----:B------:R-:W-:Y:S01]  /*c2c0*/  HADD2.F32 R35, -RZ, R35.H1_H1 ;  /* 0x30000023ff237230 */ /* 0x000fe20000004100 */
[----:B------:R-:W-:-:S02]  /*c2d0*/  FFMA.FTZ R14, R31, R33, R14 ;  /* 0x000000211f0e7223 */ /* 0x000fc4000001000e */
[C---:B------:R-:W-:Y:S02]  /*c2e0*/  FFMA.FTZ R16, R31.reuse, R34, R16 ;  /* 0x000000221f107223 */ /* 0x040fe40000010010 */
[----:B------:R-:W-:Y:S02]  /*c2f0*/  FFMA.FTZ R18, R31, R35, R18 ;  /* 0x000000231f127223 */ /* 0x000fe40000010012 */
.L_x_144:
[----:B------:R-:W-:Y:S05]  /*c300*/  BSYNC B1 ;  /* 0x0000000000017941 */ /* 0x000fea0003800000 */
.L_x_143:
[----:B------:R-:W-:Y:S01]  /*c310*/  IADD3 R34, R23, 0x8, RZ ;  /* 0x0000000817227810 */ /* 0x000fe20007ffe0ff */
[----:B------:R-:W-:Y:S03]  /*c320*/  BSSY B1, `(.L_x_146) ;  /* 0x000004c000017945 */ /* 0x000fe60003800000 */
[----:B------:R-:W-:-:S13]  /*c330*/  ISETP.GE.AND P0, PT, R34, c[0x0][0x1d4], PT ;  /* 0x0000750022007a0c */ /* 0x000fda0003f06270 */
        /* <DEDUP_REMOVED lines=58> */
.L_x_148:
[----:B--2--5:R-:W-:Y:S02]  /*c6e0*/  HADD2.F32 R20, -RZ, R32.H0_H0 ;  /* 0x20000020ff147230 */ /* 0x024fe40000004100 */
[----:B------:R-:W-:Y:S02]  /*c6f0*/  HADD2.F32 R26, -RZ, R33.H0_H0 ;  /* 0x20000021ff1a7230 */ /* 0x000fe40000004100 */
[----:B-1----:R-:W-:Y:S01]  /*c700*/  HADD2.F32 R28, -RZ, R34.H0_H0 ;  /* 0x20000022ff1c7230 */ /* 0x002fe20000004100 */
[C---:B------:R-:W-:Y:S01]  /*c710*/  FFMA.FTZ R11, R31.reuse, R20, R11 ;  /* 0x000000141f0b7223 */ /* 0x040fe2000001000b */
[----:B------:R-:W-:Y:S01]  /*c720*/  HADD2.F32 R36, -RZ, R35.H0_H0 ;  /* 0x20000023ff247230 */ /* 0x000fe20000004100 */
[C---:B------:R-:W-:Y:S01]  /*c730*/  FFMA.FTZ R13, R31.reuse, R26, R13 ;  /* 0x0000001a1f0d7223 */ /* 0x040fe2000001000d */
[----:B------:R-:W-:Y:S01]  /*c740*/  HADD2.F32 R32, -RZ, R32.H1_H1 ;  /* 0x30000020ff207230 */ /* 0x000fe20000004100 */
        /* <DEDUP_REMOVED lines=9> */
.L_x_147:
[----:B------:R-:W-:Y:S05]  /*c7e0*/  BSYNC B1 ;  /* 0x0000000000017941 */ /* 0x000fea0003800000 */
.L_x_146:
[----:B------:R-:W2:Y:S01]  /*c7f0*/  LDL R20, [R1+0x268] ;  /* 0x0002680001147983 */ /* 0x000ea20000100800 */
[----:B------:R-:W-:Y:S02]  /*c800*/  IADD3 R23, R23, 0x10, RZ ;  /* 0x0000001017177810 */ /* 0x000fe40007ffe0ff */
[----:B------:R-:W-:Y:S02]  /*c810*/  IADD3 R30, R30, 0x20, RZ ;  /* 0x000000201e1e7810 */ /* 0x000fe40007ffe0ff */
[----:B------:R-:W-:Y:S02]  /*c820*/  IADD3 R46, R46, 0x1000, RZ ;  /* 0x000010002e2e7810 */ /* 0x000fe40007ffe0ff */
[----:B--2---:R-:W-:-:S13]  /*c830*/  ISETP.GE.AND P0, PT, R23, R20, PT ;  /* 0x000000141700720c */ /* 0x004fda0003f06270 */
[----:B------:R-:W-:Y:S05]  /*c840*/  @!P0 BRA `(.L_x_149) ;  /* 0xfffff59000008947 */ /* 0x000fea000383ffff */
.L_x_137:
[----:B------:R-:W-:Y:S05]  /*c850*/  BSYNC B0 ;  /* 0x0000000000007941 */ /* 0x000fea0003800000 */
.L_x_136:
[----:B------:R-:W-:Y:S01]  /*c860*/  BSSY B0, `(.L_x_150) ;  /* 0x0000037000007945 */ /* 0x000fe20003800000 */
[----:B------:R-:W-:Y:S05]  /*c870*/  @P1 BRA `(.L_x_151) ;  /* 0x0000035000001947 */ /* 0x000fea0003800000 */
[----:B------:R-:W2:Y:S02]  /*c880*/  LDL.LU R28, [R1+0x268] ;  /* 0x00026800011c7983 */ /* 0x000ea40000300800 */
[----:B0-2---:R-:W-:-:S05]  /*c890*/  IMAD.SHL.U32 R0, R28, 0x100, RZ ;  /* 0x000001001c007824 */ /* 0x005fca00078e00ff */
[----:B------:R-:W-:-:S04]  /*c8a0*/  IADD3 R19, P0, R9, R0, RZ ;  /* 0x0000000009137210 */ /* 0x000fc80007f1e0ff */
[----:B------:R-:W-:Y:S02]  /*c8b0*/  LEA.HI.X.SX32 R0, R0, R10, 0x1, P0 ;  /* 0x0000000a00007211 */ /* 0x000fe400000f0eff */
[----:B------:R-:W-:-:S04]  /*c8c0*/  LEA R20, P0, R19, c[0x0][0x1a0], 0x1 ;  /* 0x0000680013147a11 */ /* 0x000fc800078008ff */
[----:B------:R-:W-:-:S05]  /*c8d0*/  LEA.HI.X R21, R19, c[0x0][0x1a4], R0, 0x1, P0 ;  /* 0x0000690013157a11 */ /* 0x000fca00000f0c00 */
[----:B------:R0:W5:Y:S01]  /*c8e0*/  LDG.E.128 R24, [R20.64] ;  /* 0x0000002414187981 */ /* 0x000162000c1e1d00 */
[----:B------:R-:W-:Y:S01]  /*c8f0*/  IMAD.IADD R0, R28, 0x1, -R246 ;  /* 0x000000011c007824 */ /* 0x000fe200078e0af6 */
[----:B------:R-:W-:Y:S04]  /*c900*/  BSSY B1, `(.L_x_152) ;  /* 0x000001c000017945 */ /* 0x000fe80003800000 */
[----:B------:R-:W-:-:S06]  /*c910*/  LEA R0, R0, UR4, 0x1 ;  /* 0x0000000400007c11 */ /* 0x000fcc000f8e08ff */
[----:B------:R-:W1:Y:S02]  /*c920*/  LDS.U16 R0, [R0+0x440] ;  /* 0x0004400000007984 */ /* 0x000e640000000400 */
[----:B-1----:R-:W-:Y:S01]  /*c930*/  HADD2.F32 R19, -RZ, R0.H0_H0 ;  /* 0x20000000ff137230 */ /* 0x002fe20000004100 */
[----:B------:R-:W-:Y:S05]  /*c940*/  @P2 BRA `(.L_x_153) ;  /* 0x0000017000002947 */ /* 0x000fea0003800000 */
[----:B0-----:R-:W2:Y:S04]  /*c950*/  LDL.LU R29, [R1+0x260] ;  /* 0x00026000011d7983 */ /* 0x001ea80000300800 */
[----:B------:R-:W2:Y:S01]  /*c960*/  S2R R31, SR_CTAID.X ;  /* 0x00000000001f7919 */ /* 0x000ea20000002500 */
[----:B------:R-:W-:-:S03]  /*c970*/  ISETP.NE.AND P3, PT, R2, RZ, PT ;  /* 0x000000ff0200720c */ /* 0x000fc60003f65270 */
[----:B------:R-:W3:Y:S10]  /*c980*/  LDL.LU R28, [R1+0x278] ;  /* 0x00027800011c7983 */ /* 0x000ef40000300800 */
[----:B------:R-:W-:-:S02]  /*c990*/  @P3 IMAD.MOV.U32 R20, RZ, RZ, 0x2 ;  /* 0x00000002ff143424 */ /* 0x000fc400078e00ff */
[----:B--2---:R-:W-:-:S04]  /*c9a0*/  @P3 IMAD R21, R29, c[0x0][0x1d8], R31 ;  /* 0x000076001d153a24 */ /* 0x004fc800078e021f */
[----:B------:R-:W-:-:S04]  /*c9b0*/  @P3 IMAD R21, R21, 0x100, R8 ;  /* 0x0000010015153824 */ /* 0x000fc800078e0208 */
[----:B------:R-:W-:-:S06]  /*c9c0*/  @P3 IMAD.WIDE R20, R21, R20, c[0x0][0x238] ;  /* 0x00008e0015143625 */ /* 0x000fcc00078e0214 */
[----:B------:R-:W2:Y:S01]  /*c9d0*/  @P3 LDG.E.128 R20, [R20.64] ;  /* 0x0000002414143981 */ /* 0x000ea2000c1e1d00 */
[----:B---3--:R-:W-:Y:S01]  /*c9e0*/  IMAD.SHL.U32 R0, R28, 0x100, RZ ;  /* 0x000001001c007824 */ /* 0x008fe200078e00ff */
[----:B-----5:R-:W-:Y:S02]  /*c9f0*/  HFMA2.MMA R24, R24, 1, 1, R4 ;  /* 0x3c003c0018187835 */ /* 0x020fe40000000004 */
[----:B------:R-:W-:Y:S01]  /*ca00*/  HFMA2.MMA R26, R26, 1, 1, R6 ;  /* 0x3c003c001a1a7835 */ /* 0x000fe20000000006 */
[----:B------:R-:W-:Y:S01]  /*ca10*/  HADD2 R25, R25, R5 ;  /* 0x0000000519197230 */ /* 0x000fe20000000000 */
[----:B------:R-:W-:Y:S01]  /*ca20*/  IADD3 R9, P0, R9, R0, RZ ;  /* 0x0000000009097210 */ /* 0x000fe20007f1e0ff */
[----:B------:R-:W-:-:S03]  /*ca30*/  HADD2 R27, R27, R7 ;  /* 0x000000071b1b7230 */ /* 0x000fc60000000000 */
[----:B------:R-:W-:Y:S02]  /*ca40*/  LEA.HI.X.SX32 R0, R0, R10, 0x1, P0 ;  /* 0x0000000a00007211 */ /* 0x000fe400000f0eff */
[----:B------:R-:W-:-:S04]  /*ca50*/  LEA R4, P0, R9, c[0x0][0x1a0], 0x1 ;  /* 0x0000680009047a11 */ /* 0x000fc800078008ff */
[----:B------:R-:W-:Y:S01]  /*ca60*/  LEA.HI.X R5, R9, c[0x0][0x1a4], R0, 0x1, P0 ;  /* 0x0000690009057a11 */ /* 0x000fe200000f0c00 */
[----:B--2---:R-:W-:Y:S02]  /*ca70*/  @P3 HFMA2.MMA R25, R25, R21, -RZ ;  /* 0x0000001519193235 */ /* 0x004fe400001000ff */
[----:B------:R-:W-:Y:S01]  /*ca80*/  @P3 HFMA2.MMA R27, R27, R23, -RZ ;  /* 0x000000171b1b3235 */ /* 0x000fe200001000ff */
[----:B------:R-:W-:Y:S02]  /*ca90*/  @P3 HMUL2 R24, R24, R20 ;  /* 0x0000001418183232 */ /* 0x000fe40000000000 */
[----:B------:R-:W-:-:S05]  /*caa0*/  @P3 HMUL2 R26, R26, R22 ;  /* 0x000000161a1a3232 */ /* 0x000fca0000000000 */
[----:B------:R0:W-:Y:S03]  /*cab0*/  STG.E.128 [R4.64], R24 ;  /* 0x0000001804007986 */ /* 0x0001e6000c101d24 */
.L_x_153:
[----:B0-----:R-:W-:Y:S05]  /*cac0*/  BSYNC B1 ;  /* 0x0000000000017941 */ /* 0x001fea0003800000 */
.L_x_152:
[----:B-----5:R-:W-:Y:S02]  /*cad0*/  HADD2.F32 R0, -RZ, R24.H0_H0 ;  /* 0x20000018ff007230 */ /* 0x020fe40000004100 */
[----:B------:R-:W-:Y:S02]  /*cae0*/  HADD2.F32 R2, -RZ, R25.H0_H0 ;  /* 0x20000019ff027230 */ /* 0x000fe40000004100 */
[----:B------:R-:W-:Y:S01]  /*caf0*/  HADD2.F32 R4, -RZ, R26.H0_H0 ;  /* 0x2000001aff047230 */ /* 0x000fe20000004100 */
        /* <DEDUP_REMOVED lines=13> */
.L_x_151:
[----:B------:R-:W-:Y:S05]  /*cbd0*/  BSYNC B0 ;  /* 0x0000000000007941 */ /* 0x000fea0003800000 */
.L_x_150:
[----:B0-----:R-:W0:Y:S01]  /*cbe0*/  S2R R0, SR_TID.X ;  /* 0x0000000000007919 */ /* 0x001e220000002100 */
[----:B------:R-:W-:Y:S01]  /*cbf0*/  IMAD R3, R3, 0x100, R8 ;  /* 0x0000010003037824 */ /* 0x000fe200078e0208 */
[----:B------:R-:W-:Y:S02]  /*cc00*/  BSSY B0, `(.L_x_154) ;  /* 0x0000014000007945 */ /* 0x000fe40003800000 */
[----:B------:R-:W-:Y:S02]  /*cc10*/  BAR.SYNC.DEFER_BLOCKING 0x0 ;  /* 0x0000000000007b1d */ /* 0x000fe40000010000 */
[----:B------:R-:W-:Y:S02]  /*cc20*/  LEA R3, R3, 0x440, 0x1 ;  /* 0x0000044003037811 */ /* 0x000fe400078e08ff */
[----:B0-----:R-:W-:-:S02]  /*cc30*/  LOP3.LUT R2, R0, 0xffffff80, RZ, 0xc0, !PT ;  /* 0xffffff8000027812 */ /* 0x001fc400078ec0ff */
[----:B------:R-:W-:Y:S02]  /*cc40*/  ISETP.GT.AND P1, PT, R0, 0x7f, PT ;  /* 0x0000007f0000780c */ /* 0x000fe40003f24270 */
[----:B------:R-:W-:Y:S02]  /*cc50*/  ISETP.NE.AND P0, PT, R2, 0x80, PT ;  /* 0x000000800200780c */ /* 0x000fe40003f05270 */
[C---:B------:R-:W-:Y:S02]  /*cc60*/  ISETP.GT.AND P3, PT, R0.reuse, 0x3f, PT ;  /* 0x0000003f0000780c */ /* 0x040fe40003f64270 */
[C---:B------:R-:W-:Y:S02]  /*cc70*/  ISETP.GT.AND P6, PT, R0.reuse, 0x1f, PT ;  /* 0x0000001f0000780c */ /* 0x040fe40003fc4270 */
[C---:B------:R-:W-:Y:S02]  /*cc80*/  LOP3.LUT R4, R0.reuse, 0xffffffc0, RZ, 0xc0, !PT ;  /* 0xffffffc000047812 */ /* 0x040fe400078ec0ff */
[----:B------:R-:W-:-:S02]  /*cc90*/  LOP3.LUT R5, R0, 0xffffffe0, RZ, 0xc0, !PT ;  /* 0xffffffe000057812 */ /* 0x000fc400078ec0ff */
[----:B------:R-:W-:Y:S02]  /*cca0*/  IADD3 R0, R0, 0x1f, RZ ;  /* 0x0000001f00007810 */ /* 0x000fe40007ffe0ff */
[----:B------:R-:W-:Y:S02]  /*ccb0*/  ISETP.NE.AND P2, PT, R4, 0x40, PT ;  /* 0x000000400400780c */ /* 0x000fe40003f45270 */
[----:B------:R-:W-:Y:S02]  /*ccc0*/  ISETP.NE.AND P4, PT, R5, 0x20, PT ;  /* 0x000000200500780c */ /* 0x000fe40003f85270 */
[----:B------:R-:W-:Y:S01]  /*ccd0*/  ISETP.GT.U32.AND P5, PT, R0, 0x3e, PT ;  /* 0x0000003e0000780c */ /* 0x000fe20003fa4070 */
[----:B------:R-:W-:Y:S07]  /*cce0*/  @P0 BRA `(.L_x_155) ;  /* 0x0000005000000947 */ /* 0x000fee0003800000 */
[----:B------:R-:W-:Y:S02]  /*ccf0*/  F2FP.PACK_AB R4, R12, R11 ;  /* 0x0000000b0c04723e */ /* 0x000fe400000000ff */
[----:B------:R-:W-:Y:S02]  /*cd00*/  F2FP.PACK_AB R5, R14, R13 ;  /* 0x0000000d0e05723e */ /* 0x000fe400000000ff */
[----:B------:R-:W-:-:S02]  /*cd10*/  F2FP.PACK_AB R6, R16, R15 ;  /* 0x0000000f1006723e */ /* 0x000fc400000000ff */
[----:B------:R-:W-:-:S05]  /*cd20*/  F2FP.PACK_AB R7, R18, R17 ;  /* 0x000000111207723e */ /* 0x000fca00000000ff */
[----:B------:R0:W-:Y:S02]  /*cd30*/  STS.128 [R3+-0x800], R4 ;  /* 0xfff8000403007388 */ /* 0x0001e40000000c00 */
.L_x_155:
[----:B------:R-:W-:Y:S05]  /*cd40*/  BSYNC B0 ;  /* 0x0000000000007941 */ /* 0x000fea0003800000 */
.L_x_154:
[----:B------:R-:W-:Y:S06]  /*cd50*/  BAR.SYNC.DEFER_BLOCKING 0x0 ;  /* 0x0000000000007b1d */ /* 0x000fec0000010000 */
[----:B------:R-:W-:Y:S01]  /*cd60*/  BSSY B0, `(.L_x_156) ;  /* 0x0000013000007945 */ /* 0x000fe20003800000 */
[----:B------:R-:W-:Y:S05]  /*cd70*/  @P1 BRA `(.L_x_157) ;  /* 0x0000011000001947 */ /* 0x000fea0003800000 */
[----:B0-----:R-:W0:Y:S02]  /*cd80*/  LDS.128 R4, [R3] ;  /* 0x0000000003047984 */ /* 0x001e240000000c00 */
[--C-:B0-----:R-:W-:Y:S02]  /*cd90*/  HADD2.F32 R0, -RZ, R4.reuse.H0_H0 ;  /* 0x20000004ff007230 */ /* 0x101fe40000004100 */
[----:B------:R-:W-:-:S02]  /*cda0*/  HADD2.F32 R9, -RZ, R4.H1_H1 ;  /* 0x30000004ff097230 */ /* 0x000fc40000004100 */
[--C-:B------:R-:W-:Y:S01]  /*cdb0*/  HADD2.F32 R4, -RZ, R6.reuse.H0_H0 ;  /* 0x20000006ff047230 */ /* 0x100fe20000004100 */
[----:B------:R-:W-:Y:S01]  /*cdc0*/  FADD.FTZ R11, R11, R0 ;  /* 0x000000000b0b7221 */ /* 0x000fe20000010000 */
[----:B------:R-:W-:Y:S01]  /*cdd0*/  HADD2.F32 R19, -RZ, R6.H1_H1 ;  /* 0x30000006ff137230 */ /* 0x000fe20000004100 */
[----:B------:R-:W-:Y:S01]  /*cde0*/  FADD.FTZ R12, R12, R9 ;  /* 0x000000090c0c7221 */ /* 0x000fe20000010000 */
[----:B------:R-:W-:Y:S01]  /*cdf0*/  HADD2.F32 R2, -RZ, R5.H0_H0 ;  /* 0x20000005ff027230 */ /* 0x000fe20000004100 */
[----:B------:R-:W-:Y:S01]  /*ce00*/  FADD.FTZ R15, R15, R4 ;  /* 0x000000040f0f7221 */ /* 0x000fe20000010000 */
[----:B------:R-:W-:Y:S01]  /*ce10*/  HADD2.F32 R6, -RZ, R7.H0_H0 ;  /* 0x20000007ff067230 */ /* 0x000fe20000004100 */
[----:B------:R-:W-:Y:S01]  /*ce20*/  FADD.FTZ R16, R16, R19 ;  /* 0x0000001310107221 */ /* 0x000fe20000010000 */
[----:B------:R-:W-:Y:S01]  /*ce30*/  HADD2.F32 R5, -RZ, R5.H1_H1 ;  /* 0x30000005ff057230 */ /* 0x000fe20000004100 */
[----:B------:R-:W-:Y:S01]  /*ce40*/  FADD.FTZ R13, R13, R2 ;  /* 0x000000020d0d7221 */ /* 0x000fe20000010000 */
[----:B------:R-:W-:Y:S01]  /*ce50*/  HADD2.F32 R7, -RZ, R7.H1_H1 ;  /* 0x30000007ff077230 */ /* 0x000fe20000004100 */
[----:B------:R-:W-:-:S02]  /*ce60*/  FADD.FTZ R17, R17, R6 ;  /* 0x0000000611117221 */ /* 0x000fc40000010000 */
[----:B------:R-:W-:Y:S02]  /*ce70*/  FADD.FTZ R14, R14, R5 ;  /* 0x000000050e0e7221 */ /* 0x000fe40000010000 */
[----:B------:R-:W-:Y:S02]  /*ce80*/  FADD.FTZ R18, R18, R7 ;  /* 0x0000000712127221 */ /* 0x000fe40000010000 */
.L_x_157:
[----:B------:R-:W-:Y:S05]  /*ce90*/  BSYNC B0 ;  /* 0x0000000000007941 */ /* 0x000fea0003800000 */
.L_x_156:
[----:B------:R-:W-:Y:S06]  /*cea0*/  BAR.SYNC.DEFER_BLOCKING 0x0 ;  /* 0x0000000000007b1d */ /* 0x000fec0000010000 */
[----:B------:R-:W-:Y:S01]  /*ceb0*/  BSSY B0, `(.L_x_158) ;  /* 0x0000007000007945 */ /* 0x000fe20003800000 */
[----:B------:R-:W-:Y:S05]  /*cec0*/  @P2 BRA `(.L_x_159) ;  /* 0x0000005000002947 */ /* 0x000fea0003800000 */
[----:B0-----:R-:W-:Y:S02]  /*ced0*/  F2FP.PACK_AB R4, R12, R11 ;  /* 0x0000000b0c04723e */ /* 0x001fe400000000ff */
[----:B------:R-:W-:-:S02]  /*cee0*/  F2FP.PACK_AB R5, R14, R13 ;  /* 0x0000000d0e05723e */ /* 0x000fc400000000ff */
[----:B------:R-:W-:Y:S02]  /*cef0*/  F2FP.PACK_AB R6, R16, R15 ;  /* 0x0000000f1006723e */ /* 0x000fe400000000ff */
[----:B------:R-:W-:-:S05]  /*cf00*/  F2FP.PACK_AB R7, R18, R17 ;  /* 0x000000111207723e */ /* 0x000fca00000000ff */
[----:B------:R0:W-:Y:S02]  /*cf10*/  STS.128 [R3+-0x400], R4 ;  /* 0xfffc000403007388 */ /* 0x0001e40000000c00 */
.L_x_159:
[----:B------:R-:W-:Y:S05]  /*cf20*/  BSYNC B0 ;  /* 0x0000000000007941 */ /* 0x000fea0003800000 */
.L_x_158:
        /* <DEDUP_REMOVED lines=20> */
.L_x_161:
[----:B------:R-:W-:Y:S05]  /*d070*/  BSYNC B0 ;  /* 0x0000000000007941 */ /* 0x000fea0003800000 */
.L_x_160:
        /* <DEDUP_REMOVED lines=8> */
.L_x_163:
[----:B------:R-:W-:Y:S05]  /*d100*/  BSYNC B0 ;  /* 0x0000000000007941 */ /* 0x000fea0003800000 */
.L_x_162:
        /* <DEDUP_REMOVED lines=20> */
.L_x_165:
[----:B------:R-:W-:Y:S05]  /*d250*/  BSYNC B0 ;  /* 0x0000000000007941 */ /* 0x000fea0003800000 */
.L_x_164:
[----:B------:R-:W-:Y:S06]  /*d260*/  BAR.SYNC.DEFER_BLOCKING 0x0 ;  /* 0x0000000000007b1d */ /* 0x000fec0000010000 */
[----:B------:R-:W-:Y:S05]  /*d270*/  @P5 EXIT ;  /* 0x000000000000594d */ /* 0x000fea0003800000 */
[----:B0-----:R-:W-:-:S05]  /*d280*/  IMAD.MOV.U32 R3, RZ, RZ, 0x2 ;  /* 0x00000002ff037424 */ /* 0x001fca00078e00ff */
[----:B------:R-:W-:-:S13]  /*d290*/  ISETP.NE.AND P0, PT, R3, c[0x0][0x258], PT ;  /* 0x0000960003007a0c */ /* 0x000fda0003f05270 */
[----:B------:R-:W-:Y:S05]  /*d2a0*/  @!P0 BRA `(.L_x_166) ;  /* 0x000000b000008947 */ /* 0x000fea0003800000 */
[----:B------:R-:W-:Y:S01]  /*d2b0*/  IMAD.IADD R2, R245, 0x1, R8 ;  /* 0x00000001f5027824 */ /* 0x000fe200078e0208 */
[----:B------:R-:W-:Y:S02]  /*d2c0*/  F2FP.PACK_AB R11, R12, R11 ;  /* 0x0000000b0c0b723e */ /* 0x000fe400000000ff */
[----:B------:R-:W-:Y:S01]  /*d2d0*/  F2FP.PACK_AB R13, R14, R13 ;  /* 0x0000000d0e0d723e */ /* 0x000fe200000000ff */
[----:B------:R-:W-:Y:S01]  /*d2e0*/  IMAD.WIDE R2, R2, R3, c[0x0][0x160] ;  /* 0x0000580002027625 */ /* 0x000fe200078e0203 */
[----:B------:R-:W-:Y:S02]  /*d2f0*/  F2FP.PACK_AB R15, R16, R15 ;  /* 0x0000000f100f723e */ /* 0x000fe400000000ff */
[----:B------:R-:W-:Y:S02]  /*d300*/  F2FP.PACK_AB R17, R18, R17 ;  /* 0x000000111211723e */ /* 0x000fe400000000ff */
[----:B------:R-:W-:Y:S04]  /*d310*/  STG.E [R2.64], R11 ;  /* 0x0000000b02007986 */ /* 0x000fe8000c101924 */
[----:B------:R-:W-:Y:S04]  /*d320*/  STG.E [R2.64+0x4], R13 ;  /* 0x0000040d02007986 */ /* 0x000fe8000c101924 */
[----:B------:R-:W-:Y:S04]  /*d330*/  STG.E [R2.64+0x8], R15 ;  /* 0x0000080f02007986 */ /* 0x000fe8000c101924 */
[----:B------:R-:W-:Y:S01]  /*d340*/  STG.E [R2.64+0xc], R17 ;  /* 0x00000c1102007986 */ /* 0x000fe2000c101924 */
[----:B------:R-:W-:Y:S05]  /*d350*/  EXIT ;  /* 0x000000000000794d */ /* 0x000fea0003800000 */
.L_x_166:
[----:B------:R-:W-:Y:S02]  /*d360*/  IMAD.MOV.U32 R2, RZ, RZ, c[0x0][0x250] ;  /* 0x00009400ff027624 */ /* 0x000fe400078e00ff */
[----:B------:R-:W-:-:S05]  /*d370*/  IMAD.MOV.U32 R3, RZ, RZ, c[0x0][0x254] ;  /* 0x00009500ff037624 */ /* 0x000fca00078e00ff */
[----:B------:R-:W2:Y:S01]  /*d380*/  LDG.E R2, [R2.64] ;  /* 0x0000002402027981 */ /* 0x000ea2000c1e1900 */
[----:B------:R-:W-:Y:S02]  /*d390*/  IMAD.IADD R8, R245, 0x1, R8 ;  /* 0x00000001f5087824 */ /* 0x000fe400078e0208 */
[C---:B--2---:R-:W-:Y:S02]  /*d3a0*/  FMUL.FTZ R12, R2.reuse, R12 ;  /* 0x0000000c020c7220 */ /* 0x044fe40000410000 */
[C---:B------:R-:W-:Y:S02]  /*d3b0*/  FMUL.FTZ R13, R2.reuse, R13 ;  /* 0x0000000d020d7220 */ /* 0x040fe40000410000 */
[C---:B------:R-:W-:Y:S02]  /*d3c0*/  FMUL.FTZ R14, R2.reuse, R14 ;  /* 0x0000000e020e7220 */ /* 0x040fe40000410000 */
[----:B------:R-:W0:Y:S01]  /*d3d0*/  F2I.S8.NTZ R12, R12 ;  /* 0x0000000c000c7305 */ /* 0x000e220000202100 */
[----:B------:R-:W-:-:S02]  /*d3e0*/  FMUL.FTZ R15, R2, R15 ;  /* 0x0000000f020f7220 */ /* 0x000fc40000410000 */
[C---:B------:R-:W-:Y:S02]  /*d3f0*/  FMUL.FTZ R16, R2.reuse, R16 ;  /* 0x0000001002107220 */ /* 0x040fe40000410000 */
[C---:B------:R-:W-:Y:S02]  /*d400*/  FMUL.FTZ R11, R2.reuse, R11 ;  /* 0x0000000b020b7220 */ /* 0x040fe40000410000 */
[C---:B------:R-:W-:Y:S01]  /*d410*/  FMUL.FTZ R17, R2.reuse, R17 ;  /* 0x0000001102117220 */ /* 0x040fe20000410000 */
[----:B------:R-:W1:Y:S01]  /*d420*/  F2I.S8.NTZ R13, R13 ;  /* 0x0000000d000d7305 */ /* 0x000e620000202100 */
[----:B------:R-:W-:-:S07]  /*d430*/  FMUL.FTZ R2, R2, R18 ;  /* 0x0000001202027220 */ /* 0x000fce0000410000 */
[----:B------:R-:W2:Y:S01]  /*d440*/  F2I.S8.NTZ R14, R14 ;  /* 0x0000000e000e7305 */ /* 0x000ea20000202100 */
[----:B0-----:R-:W-:-:S04]  /*d450*/  PRMT R0, R12, 0x8880, RZ ;  /* 0x000088800c007816 */ /* 0x001fc800000000ff */
[----:B------:R-:W-:-:S03]  /*d460*/  PRMT R0, R0, 0x7710, RZ ;  /* 0x0000771000007816 */ /* 0x000fc600000000ff */
[----:B------:R-:W0:Y:S01]  /*d470*/  F2I.S8.NTZ R15, R15 ;  /* 0x0000000f000f7305 */ /* 0x000e220000202100 */
[----:B-1----:R-:W-:Y:S02]  /*d480*/  PRMT R3, R13, 0x8880, RZ ;  /* 0x000088800d037816 */ /* 0x002fe400000000ff */
[----:B------:R-:W-:Y:S02]  /*d490*/  LOP3.LUT R9, R0, 0xff, RZ, 0xc0, !PT ;  /* 0x000000ff00097812 */ /* 0x000fe400078ec0ff */
[----:B------:R-:W-:Y:S02]  /*d4a0*/  PRMT R3, R3, 0x7710, RZ ;  /* 0x0000771003037816 */ /* 0x000fe400000000ff */
[----:B--2---:R-:W-:Y:S01]  /*d4b0*/  PRMT R4, R14, 0x8880, RZ ;  /* 0x000088800e047816 */ /* 0x004fe200000000ff */
[----:B------:R-:W1:Y:S01]  /*d4c0*/  F2I.S8.NTZ R16, R16 ;  /* 0x0000001000107305 */ /* 0x000e620000202100 */
[----:B------:R-:W-:Y:S02]  /*d4d0*/  LOP3.LUT R7, R3, 0xff, RZ, 0xc0, !PT ;  /* 0x000000ff03077812 */ /* 0x000fe400078ec0ff */
[----:B------:R-:W-:-:S02]  /*d4e0*/  PRMT R4, R4, 0x7710, RZ ;  /* 0x0000771004047816 */ /* 0x000fc400000000ff */
[----:B------:R-:W-:Y:S02]  /*d4f0*/  SHF.L.U64.HI R3, R9, 0x8, RZ ;  /* 0x0000000809037819 */ /* 0x000fe400000102ff */
[----:B------:R-:W-:Y:S01]  /*d500*/  LOP3.LUT R6, R4, 0xff, RZ, 0xc0, !PT ;  /* 0x000000ff04067812 */ /* 0x000fe200078ec0ff */
[----:B------:R-:W2:Y:S01]  /*d510*/  F2I.S8.NTZ R11, R11 ;  /* 0x0000000b000b7305 */ /* 0x000ea20000202100 */
[----:B0-----:R-:W-:Y:S02]  /*d520*/  PRMT R0, R15, 0x8880, RZ ;  /* 0x000088800f007816 */ /* 0x001fe400000000ff */
[----:B------:R-:W-:Y:S02]  /*d530*/  SHF.L.U64.HI R4, R7, 0x10, RZ ;  /* 0x0000001007047819 */ /* 0x000fe400000102ff */
[----:B------:R-:W-:Y:S02]  /*d540*/  SHF.L.U64.HI R5, R6, 0x18, RZ ;  /* 0x0000001806057819 */ /* 0x000fe400000102ff */
[----:B------:R-:W-:Y:S01]  /*d550*/  PRMT R0, R0, 0x7710, RZ ;  /* 0x0000771000007816 */ /* 0x000fe200000000ff */
[----:B------:R-:W0:Y:S01]  /*d560*/  F2I.S8.NTZ R17, R17 ;  /* 0x0000001100117305 */ /* 0x000e220000202100 */
[----:B------:R-:W-:-:S02]  /*d570*/  LOP3.LUT R5, R5, R4, R3, 0xfe, !PT ;  /* 0x0000000405057212 */ /* 0x000fc400078efe03 */
[----:B-1----:R-:W-:Y:S02]  /*d580*/  PRMT R3, R16, 0x8880, RZ ;  /* 0x0000888010037816 */ /* 0x002fe400000000ff */
[----:B------:R-:W-:Y:S02]  /*d590*/  LOP3.LUT R0, R0, 0xff, RZ, 0xc0, !PT ;  /* 0x000000ff00007812 */ /* 0x000fe400078ec0ff */
[----:B------:R-:W-:Y:S01]  /*d5a0*/  PRMT R3, R3, 0x7710, RZ ;  /* 0x0000771003037816 */ /* 0x000fe200000000ff */
[----:B------:R-:W1:Y:S01]  /*d5b0*/  F2I.S8.NTZ R2, R2 ;  /* 0x0000000200027305 */ /* 0x000e620000202100 */
[----:B--2---:R-:W-:Y:S02]  /*d5c0*/  PRMT R11, R11, 0x8880, RZ ;  /* 0x000088800b0b7816 */ /* 0x004fe400000000ff */
[----:B------:R-:W-:Y:S02]  /*d5d0*/  LOP3.LUT R5, R0, 0xffffff00, R5, 0xf8, !PT ;  /* 0xffffff0000057812 */ /* 0x000fe400078ef805 */
[----:B------:R-:W-:-:S02]  /*d5e0*/  PRMT R0, R11, 0x7710, RZ ;  /* 0x000077100b007816 */ /* 0x000fc400000000ff */
[----:B------:R-:W-:Y:S02]  /*d5f0*/  PRMT R4, R3, 0x7604, RZ ;  /* 0x0000760403047816 */ /* 0x000fe400000000ff */
[----:B0-----:R-:W-:Y:S02]  /*d600*/  PRMT R17, R17, 0x8880, RZ ;  /* 0x0000888011117816 */ /* 0x001fe400000000ff */
[----:B------:R-:W-:Y:S02]  /*d610*/  PRMT R10, R0, 0x6540, R9 ;  /* 0x00006540000a7816 */ /* 0x000fe40000000009 */
[----:B------:R-:W-:Y:S02]  /*d620*/  PRMT R3, R17, 0x7710, RZ ;  /* 0x0000771011037816 */ /* 0x000fe400000000ff */
[----:B------:R-:W-:Y:S01]  /*d630*/  LOP3.LUT R0, R4, 0xffff00ff, R5, 0xf8, !PT ;  /* 0xffff00ff04007812 */ /* 0x000fe200078ef805 */
[----:B------:R-:W-:Y:S01]  /*d640*/  IMAD.U32 R5, R7, 0x10000, RZ ;  /* 0x0001000007057824 */ /* 0x000fe200078e00ff */
[----:B------:R-:W-:-:S02]  /*d650*/  PRMT R3, R3, 0x7054, RZ ;  /* 0x0000705403037816 */ /* 0x000fc400000000ff */
[----:B-1----:R-:W-:Y:S02]  /*d660*/  PRMT R2, R2, 0x8880, RZ ;  /* 0x0000888002027816 */ /* 0x002fe400000000ff */
[----:B------:R-:W-:Y:S02]  /*d670*/  LOP3.LUT R5, R5, 0xff00ffff, R10, 0xf8, !PT ;  /* 0xff00ffff05057812 */ /* 0x000fe400078ef80a */
[----:B------:R-:W-:Y:S02]  /*d680*/  LOP3.LUT R3, R3, 0xff00ffff, R0, 0xf8, !PT ;  /* 0xff00ffff03037812 */ /* 0x000fe400078ef800 */
[----:B------:R-:W-:Y:S02]  /*d690*/  IADD3 R4, P0, R8, c[0x0][0x160], RZ ;  /* 0x0000580008047a10 */ /* 0x000fe40007f1e0ff */
[----:B------:R-:W-:Y:S02]  /*d6a0*/  PRMT R0, R2, 0x7710, RZ ;  /* 0x0000771002007816 */ /* 0x000fe400000000ff */
[----:B------:R-:W-:-:S02]  /*d6b0*/  PRMT R2, R5, 0x4210, R6 ;  /* 0x0000421005027816 */ /* 0x000fc40000000006 */
[----:B------:R-:W-:Y:S02]  /*d6c0*/  LEA.HI.X.SX32 R5, R8, c[0x0][0x164], 0x1, P0 ;  /* 0x0000590008057a11 */ /* 0x000fe400000f0eff */
[----:B------:R-:W-:-:S05]  /*d6d0*/  PRMT R3, R3, 0x4210, R0 ;  /* 0x0000421003037816 */ /* 0x000fca0000000000 */
[----:B------:R-:W-:Y:S01]  /*d6e0*/  STG.E.64 [R4.64], R2 ;  /* 0x0000000204007986 */ /* 0x000fe2000c101b24 */
[----:B------:R-:W-:Y:S05]  /*d6f0*/  EXIT ;  /* 0x000000000000794d */ /* 0x000fea0003800000 */
.L_x_24:
[----:B------:R-:W-:Y:S01]  /*d700*/  IMAD.MOV.U32 R3, RZ, RZ, 0x10 ;  /* 0x00000010ff037424 */ /* 0x000fe200078e00ff */
[----:B------:R-:W-:Y:S01]  /*d710*/  MOV R4, 0xd750 ;  /* 0x0000d75000047802 */ /* 0x000fe20000000f00 */
[----:B------:R-:W-:Y:S02]  /*d720*/  IMAD.MOV.U32 R0, RZ, RZ, 0x1f ;  /* 0x0000001fff007424 */ /* 0x000fe400078e00ff */
[----:B------:R-:W-:Y:S02]  /*d730*/  IMAD.MOV.U32 R7, RZ, RZ, -0x1 ;  /* 0xffffffffff077424 */ /* 0x000fe400078e00ff */
[----:B------:R-:W-:Y:S05]  /*d740*/  CALL.REL.NOINC `($__internal_0_$__cuda_sm70_shflsync_bfly_p) ;  /* 0x000001b000007944 */ /* 0x000fea0003c00000 */
[----:B01----:R-:W-:Y:S05]  /*d750*/  BRA `(.L_x_167) ;  /* 0xffff54c000007947 */ /* 0x003fea000383ffff */
.L_x_25:
[----:B0-----:R-:W-:Y:S01]  /*d760*/  IMAD.MOV.U32 R6, RZ, RZ, R9 ;  /* 0x000000ffff067224 */ /* 0x001fe200078e0009 */
[----:B------:R-:W-:Y:S01]  /*d770*/  MOV R4, 0xd7c0 ;  /* 0x0000d7c000047802 */ /* 0x000fe20000000f00 */
[----:B------:R-:W-:Y:S02]  /*d780*/  IMAD.MOV.U32 R3, RZ, RZ, 0x8 ;  /* 0x00000008ff037424 */ /* 0x000fe400078e00ff */
[----:B------:R-:W-:Y:S02]  /*d790*/  IMAD.MOV.U32 R0, RZ, RZ, 0x1f ;  /* 0x0000001fff007424 */ /* 0x000fe400078e00ff */
[----:B------:R-:W-:-:S02]  /*d7a0*/  IMAD.MOV.U32 R7, RZ, RZ, -0x1 ;  /* 0xffffffffff077424 */ /* 0x000fc400078e00ff */
[----:B------:R-:W-:Y:S05]  /*d7b0*/  CALL.REL.NOINC `($__internal_0_$__cuda_sm70_shflsync_bfly_p) ;  /* 0x0000014000007944 */ /* 0x000fea0003c00000 */
[----:B01----:R-:W-:Y:S01]  /*d7c0*/  FADD.FTZ R6, R9, R0 ;  /* 0x0000000009067221 */ /* 0x003fe20000010000 */
[----:B------:R-:W-:Y:S01]  /*d7d0*/  MOV R4, 0xd820 ;  /* 0x0000d82000047802 */ /* 0x000fe20000000f00 */
[----:B------:R-:W-:-:S02]  /*d7e0*/  IMAD.MOV.U32 R3, RZ, RZ, 0x4 ;  /* 0x00000004ff037424 */ /* 0x000fc400078e00ff */
[----:B------:R-:W-:Y:S02]  /*d7f0*/  IMAD.MOV.U32 R0, RZ, RZ, 0x1f ;  /* 0x0000001fff007424 */ /* 0x000fe400078e00ff */
[----:B------:R-:W-:Y:S02]  /*d800*/  IMAD.MOV.U32 R7, RZ, RZ, -0x1 ;  /* 0xffffffffff077424 */ /* 0x000fe400078e00ff */
[----:B------:R-:W-:Y:S05]  /*d810*/  CALL.REL.NOINC `($__internal_0_$__cuda_sm70_shflsync_bfly_p) ;  /* 0x000000e000007944 */ /* 0x000fea0003c00000 */
[----:B01----:R-:W-:Y:S01]  /*d820*/  FADD.FTZ R6, R6, R0 ;  /* 0x0000000006067221 */ /* 0x003fe20000010000 */
[----:B------:R-:W-:Y:S01]  /*d830*/  MOV R4, 0xd880 ;  /* 0x0000d88000047802 */ /* 0x000fe20000000f00 */
[----:B------:R-:W-:Y:S02]  /*d840*/  IMAD.MOV.U32 R3, RZ, RZ, 0x2 ;  /* 0x00000002ff037424 */ /* 0x000fe400078e00ff */
[----:B------:R-:W-:Y:S02]  /*d850*/  IMAD.MOV.U32 R0, RZ, RZ, 0x1f ;  /* 0x0000001fff007424 */ /* 0x000fe400078e00ff */
[----:B------:R-:W-:Y:S02]  /*d860*/  IMAD.MOV.U32 R7, RZ, RZ, -0x1 ;  /* 0xffffffffff077424 */ /* 0x000fe400078e00ff */
[----:B------:R-:W-:Y:S05]  /*d870*/  CALL.REL.NOINC `($__internal_0_$__cuda_sm70_shflsync_bfly_p) ;  /* 0x0000008000007944 */ /* 0x000fea0003c00000 */
[----:B01----:R-:W-:Y:S01]  /*d880*/  FADD.FTZ R6, R6, R0 ;  /* 0x0000000006067221 */ /* 0x003fe20000010000 */
[----:B------:R-:W-:Y:S01]  /*d890*/  MOV R4, 0xd8e0 ;  /* 0x0000d8e000047802 */ /* 0x000fe20000000f00 */
[----:B------:R-:W-:-:S02]  /*d8a0*/  IMAD.MOV.U32 R3, RZ, RZ, 0x1 ;  /* 0x00000001ff037424 */ /* 0x000fc400078e00ff */
[----:B------:R-:W-:Y:S02]  /*d8b0*/  IMAD.MOV.U32 R0, RZ, RZ, 0x1f ;  /* 0x0000001fff007424 */ /* 0x000fe400078e00ff */
[----:B------:R-:W-:Y:S02]  /*d8c0*/  IMAD.MOV.U32 R7, RZ, RZ, -0x1 ;  /* 0xffffffffff077424 */ /* 0x000fe400078e00ff */
[----:B------:R-:W-:Y:S05]  /*d8d0*/  CALL.REL.NOINC `($__internal_0_$__cuda_sm70_shflsync_bfly_p) ;  /* 0x0000002000007944 */ /* 0x000fea0003c00000 */
[----:B-1----:R-:W-:Y:S01]  /*d8e0*/  IMAD.MOV.U32 R5, RZ, RZ, R0 ;  /* 0x000000ffff057224 */ /* 0x002fe200078e0000 */
[----:B0-----:R-:W-:Y:S05]  /*d8f0*/  BRA `(.L_x_168) ;  /* 0xffff53b000007947 */ /* 0x001fea000383ffff */
        .weak           $__internal_0_$__cuda_sm70_shflsync_bfly_p
        .type           $__internal_0_$__cuda_sm70_shflsync_bfly_p,@function
        .size           $__internal_0_$__cuda_sm70_shflsync_bfly_p,(.L_x_3171 - $__internal_0_$__cuda_sm70_shflsync_bfly_p)
$__internal_0_$__cuda_sm70_shflsync_bfly_p:
[----:B------:R-:W-:Y:S01]  /*d900*/  IMAD.MOV.U32 R5, RZ, RZ, 0x0 ;  /* 0x00000000ff057424 */ /* 0x000fe200078e00ff */
[----:B------:R-:W-:Y:S04]  /*d910*/  WARPSYNC R7 ;  /* 0x0000000700007348 */ /* 0x000fe80003800000 */
[----:B------:R0:W1:Y:S01]  /*d920*/  SHFL.BFLY PT, R0, R6, R3, R0 ;  /* 0x0c00000306007389 */ /* 0x00006200000e0000 */
[----:B------:R-:W-:Y:S05]  /*d930*/  RET.REL.NODEC R4 `(_ZN4mmha33masked_multihead_attention_kernelItLi256ELi256ELi1ELi32ELi256ELb1ELb1EEEv26Multihead_attention_paramsIT_XT5_EE) ;  /* 0xffff26c004007950 */ /* 0x000fea0003c3ffff */
.L_x_169:
[----:B------:R-:W-:-:S00]  /*d940*/  BRA `(.L_x_169) ;  /* 0xfffffff000007947 */ /* 0x000fc0000383ffff */
[----:B------:R-:W-:-:S00]  /*d950*/  NOP ;  /* 0x0000000000007918 */ /* 0x000fc00000000000 */
        /* <DEDUP_REMOVED lines=10> */
.L_x_3171:


//--------------------- .text._ZN4mmha33masked_multihead_attention_kernelItLi256ELi256ELi2ELi32ELi128ELb1ELb1EEEv26Multihead_attention_paramsIT_XT5_EE --------------------------
	.section	.text._ZN4mmha33masked_multihead_attention_kernelItLi256ELi256ELi2ELi32ELi128ELb1ELb1EEEv26Multihead_attention_paramsIT_XT5_EE,"ax",@progbits
	.sectioninfo	@"SHI_REGISTERS=231"
	.align	128
        .global         _ZN4mmha33masked_multihead_attention_kernelItLi256ELi256ELi2ELi32ELi128ELb1ELb1EEEv26Multihead_attention_paramsIT_XT5_EE
        .type           _ZN4mmha33masked_multihead_attention_kernelItLi256ELi256ELi2ELi32ELi128ELb1ELb1EEEv26Multihead_attention_paramsIT_XT5_EE,@function
        .size           _ZN4mmha33masked_multihead_attention_kernelItLi256ELi256ELi2ELi32ELi128ELb1ELb1EEEv26Multihead_attention_paramsIT_XT5_EE,(.L_x_3172 - _ZN4mmha33masked_multihead_attention_kernelItLi256ELi256ELi2ELi32ELi128ELb1ELb1EEEv26Multihead_attention_paramsIT_XT5_EE)
        .other          _ZN4mmha33masked_multihead_attention_kernelItLi256ELi256ELi2ELi32ELi128ELb1ELb1EEEv26Multihead_attention_paramsIT_XT5_EE,@"STO_CUDA_ENTRY STV_DEFAULT"
_ZN4mmha33masked_multihead_attention_kernelItLi256ELi256ELi2ELi32ELi128ELb1ELb1EEEv26Multihead_attention_paramsIT_XT5_EE:
.text._ZN4mmha33masked_multihead_attention_kernelItLi256ELi256ELi2ELi32ELi128ELb1ELb1EEEv26Multihead_attention_paramsIT_XT5_EE:
[----:B------:R-:W-:Y:S02]  /*0000*/  IMAD.MOV.U32 R1, RZ, RZ, c[0x0][0x28] ;  /* 0x00000a00ff017624 */ /* 0x000fe400078e00ff */
[----:B------:R-:W0:Y:S01]  /*0010*/  S2R R27, SR_CTAID.Y ;  /* 0x00000000001b7919 */ /* 0x000e220000002600 */
[----:B------:R-:W-:Y:S01]  /*0020*/  ISETP.NE.U32.AND P0, PT, RZ, c[0x0][0x270], PT ;  /* 0x00009c00ff007a0c */ /* 0x000fe20003f05070 */
[----:B------:R-:W-:-:S03]  /*0030*/  ULDC.64 UR36, c[0x0][0x118] ;  /* 0x0000460000247ab9 */ /* 0x000fc60000000a00 */
[----:B------:R-:W-:-:S13]  /*0040*/  ISETP.NE.AND.EX P0, PT, RZ, c[0x0][0x274], PT, P0 ;  /* 0x00009d00ff007a0c */ /* 0x000fda0003f05300 */
[----:B------:R-:W-:Y:S05]  /*0050*/  @!P0 BRA `(.L_x_170) ;  /* 0x0000005000008947 */ /* 0x000fea0003800000 */
[----:B0-----:R-:W-:-:S04]  /*0060*/  IADD3 R2, P0, R27, c[0x0][0x270], RZ ;  /* 0x00009c001b027a10 */ /* 0x001fc80007f1e0ff */
[----:B------:R-:W-:-:S05]  /*0070*/  LEA.HI.X.SX32 R3, R27, c[0x0][0x274], 0x1, P0 ;  /* 0x00009d001b037a11 */ /* 0x000fca00000f0eff */
[----:B------:R-:W2:Y:S02]  /*0080*/  LDG.E.U8 R2, [R2.64] ;  /* 0x0000002402027981 */ /* 0x000ea4000c1e1100 */
[----:B--2---:R-:W-:-:S13]  /*0090*/  ISETP.NE.AND P0, PT, R2, 0x1, PT ;  /* 0x000000010200780c */ /* 0x004fda0003f05270 */
[----:B------:R-:W-:Y:S05]  /*00a0*/  @!P0 EXIT ;  /* 0x000000000000894d */ /* 0x000fea0003800000 */
.L_x_170:
[----:B------:R-:W-:Y:S02]  /*00b0*/  IABS R5, c[0x0][0x1d0] ;  /* 0x0000740000057a13 */ /* 0x000fe40000000000 */
[----:B------:R-:W-:Y:S02]  /*00c0*/  ISETP.NE.U32.AND P0, PT, RZ, c[0x0][0x240], PT ;  /* 0x00009000ff007a0c */ /* 0x000fe40003f05070 */
[----:B------:R-:W1:Y:S02]  /*00d0*/  I2F.RP R0, R5 ;  /* 0x0000000500007306 */ /* 0x000e640000209400 */
[----:B------:R-:W-:-:S04]  /*00e0*/  ISETP.NE.AND.EX P0, PT, RZ, c[0x0][0x244], PT, P0 ;  /* 0x00009100ff007a0c */ /* 0x000fc80003f05300 */
[----:B------:R-:W-:Y:S02]  /*00f0*/  ISETP.EQ.AND P4, PT, RZ, c[0x0][0x1ec], P0 ;  /* 0x00007b00ff007a0c */ /* 0x000fe40000782270 */
[----:B-1----:R-:W1:Y:S01]  /*0100*/  MUFU.RCP R0, R0 ;  /* 0x0000000000007308 */ /* 0x002e620000001000 */
[----:B------:R-:W-:Y:S01]  /*0110*/  IMAD.MOV.U32 R23, RZ, RZ, RZ ;  /* 0x000000ffff177224 */ /* 0x000fe200078e00ff */
[----:B------:R-:W2:Y:S04]  /*0120*/  S2R R22, SR_TID.X ;  /* 0x0000000000167919 */ /* 0x000ea80000002100 */
[----:B------:R-:W3:Y:S01]  /*0130*/  S2R R18, SR_CTAID.X ;  /* 0x0000000000127919 */ /* 0x000ee20000002500 */
[----:B0-----:R-:W-:Y:S01]  /*0140*/  SHF.R.S32.HI R6, RZ, 0x1f, R27 ;  /* 0x0000001fff067819 */ /* 0x001fe2000001141b */
[----:B------:R-:W-:Y:S01]  /*0150*/  CS2R R28, SRZ ;  /* 0x00000000001c7805 */ /* 0x000fe2000001ff00 */
[----:B------:R-:W-:Y:S01]  /*0160*/  CS2R R30, SRZ ;  /* 0x00000000001e7805 */ /* 0x000fe2000001ff00 */
[----:B------:R-:W-:-:S02]  /*0170*/  IABS R21, c[0x0][0x1d4] ;  /* 0x0000750000157a13 */ /* 0x000fc40000000000 */
[----:B------:R-:W-:Y:S01]  /*0180*/  ISETP.EQ.U32.AND P0, PT, RZ, c[0x0][0x170], PT ;  /* 0x00005c00ff007a0c */ /* 0x000fe20003f02070 */
[----:B------:R-:W-:Y:S01]  /*0190*/  IMAD.MOV.U32 R19, RZ, RZ, RZ ;  /* 0x000000ffff137224 */ /* 0x000fe200078e00ff */
[----:B------:R-:W-:Y:S01]  /*01a0*/  CS2R R36, SRZ ;  /* 0x0000000000247805 */ /* 0x000fe2000001ff00 */
[----:B------:R-:W-:Y:S01]  /*01b0*/  CS2R R38, SRZ ;  /* 0x0000000000267805 */ /* 0x000fe2000001ff00 */
[----:B-1----:R-:W-:Y:S01]  /*01c0*/  IADD3 R2, R0, 0xffffffe, RZ ;  /* 0x0ffffffe00027810 */ /* 0x002fe20007ffe0ff */
[----:B------:R-:W-:Y:S01]  /*01d0*/  BSSY B0, `(.L_x_171) ;  /* 0x000007a000007945 */ /* 0x000fe20003800000 */
[----:B------:R-:W-:Y:S02]  /*01e0*/  P2R R222, PR, RZ, 0x10 ;  /* 0x00000010ffde7803 */ /* 0x000fe40000000000 */
[----:B------:R0:W1:Y:S02]  /*01f0*/  F2I.FTZ.U32.TRUNC.NTZ R3, R2 ;  /* 0x0000000200037305 */ /* 0x000064000021f000 */
[----:B0-----:R-:W-:-:S02]  /*0200*/  IMAD.MOV.U32 R2, RZ, RZ, RZ ;  /* 0x000000ffff027224 */ /* 0x001fc400078e00ff */
[----:B-1----:R-:W-:-:S04]  /*0210*/  IMAD.MOV R4, RZ, RZ, -R3 ;  /* 0x000000ffff047224 */ /* 0x002fc800078e0a03 */
[----:B------:R-:W-:Y:S01]  /*0220*/  IMAD R7, R4, R5, RZ ;  /* 0x0000000504077224 */ /* 0x000fe200078e02ff */
[----:B------:R-:W-:-:S03]  /*0230*/  IABS R4, R27 ;  /* 0x0000001b00047213 */ /* 0x000fc60000000000 */
[----:B------:R-:W-:-:S06]  /*0240*/  IMAD.HI.U32 R3, R3, R7, R2 ;  /* 0x0000000703037227 */ /* 0x000fcc00078e0002 */
[----:B------:R-:W-:-:S04]  /*0250*/  IMAD.HI.U32 R3, R3, R4, RZ ;  /* 0x0000000403037227 */ /* 0x000fc800078e00ff */
[----:B------:R-:W-:-:S04]  /*0260*/  IMAD.MOV R0, RZ, RZ, -R3 ;  /* 0x000000ffff007224 */ /* 0x000fc800078e0a03 */
[----:B------:R-:W-:Y:S02]  /*0270*/  IMAD R0, R5, R0, R4 ;  /* 0x0000000005007224 */ /* 0x000fe400078e0204 */
[----:B------:R-:W-:-:S03]  /*0280*/  IMAD.MOV.U32 R4, RZ, RZ, 0x4 ;  /* 0x00000004ff047424 */ /* 0x000fc600078e00ff */
[----:B------:R-:W-:-:S13]  /*0290*/  ISETP.GT.U32.AND P2, PT, R5, R0, PT ;  /* 0x000000000500720c */ /* 0x000fda0003f44070 */
[----:B------:R-:W-:Y:S01]  /*02a0*/  @!P2 IMAD.IADD R0, R0, 0x1, -R5 ;  /* 0x000000010000a824 */ /* 0x000fe200078e0a05 */
[----:B------:R-:W-:Y:S02]  /*02b0*/  @!P2 IADD3 R3, R3, 0x1, RZ ;  /* 0x000000010303a810 */ /* 0x000fe40007ffe0ff */
[----:B------:R-:W-:Y:S02]  /*02c0*/  ISETP.NE.AND P2, PT, RZ, c[0x0][0x1d0], PT ;  /* 0x00007400ff007a0c */ /* 0x000fe40003f45270 */
[----:B------:R-:W-:Y:S02]  /*02d0*/  ISETP.GE.U32.AND P1, PT, R0, R5, PT ;  /* 0x000000050000720c */ /* 0x000fe40003f26070 */
[----:B------:R-:W-:-:S04]  /*02e0*/  LOP3.LUT R0, R27, c[0x0][0x1d0], RZ, 0x3c, !PT ;  /* 0x000074001b007a12 */ /* 0x000fc800078e3cff */
[----:B------:R-:W-:-:S07]  /*02f0*/  ISETP.GE.AND P3, PT, R0, RZ, PT ;  /* 0x000000ff0000720c */ /* 0x000fce0003f66270 */
[----:B------:R-:W-:-:S05]  /*0300*/  @P1 IADD3 R3, R3, 0x1, RZ ;  /* 0x0000000103031810 */ /* 0x000fca0007ffe0ff */
[----:B------:R-:W-:Y:S02]  /*0310*/  IMAD.MOV.U32 R77, RZ, RZ, R3 ;  /* 0x000000ffff4d7224 */ /* 0x000fe400078e0003 */
[----:B------:R-:W-:-:S04]  /*0320*/  IMAD.WIDE R2, R27, R4, c[0x0][0x278] ;  /* 0x00009e001b027625 */ /* 0x000fc800078e0204 */
[----:B------:R-:W-:Y:S01]  /*0330*/  @!P3 IMAD.MOV R77, RZ, RZ, -R77 ;  /* 0x000000ffff4db224 */ /* 0x000fe200078e0a4d */
[----:B------:R-:W-:Y:S01]  /*0340*/  @!P2 LOP3.LUT R77, RZ, c[0x0][0x1d0], RZ, 0x33, !PT ;  /* 0x00007400ff4daa12 */ /* 0x000fe200078e33ff */
[----:B------:R-:W4:Y:S04]  /*0350*/  LDG.E R25, [R2.64] ;  /* 0x0000002402197981 */ /* 0x000f28000c1e1900 */
[----:B------:R-:W-:-:S05]  /*0360*/  @P4 IMAD.WIDE R4, R77, R4, c[0x0][0x240] ;  /* 0x000090004d044625 */ /* 0x000fca00078e0204 */
[----:B------:R0:W4:Y:S01]  /*0370*/  @P4 LDG.E R23, [R4.64] ;  /* 0x0000002404174981 */ /* 0x000122000c1e1900 */
[C---:B--2---:R-:W-:Y:S01]  /*0380*/  ISETP.LT.AND P2, PT, R22.reuse, 0x20, P4 ;  /* 0x000000201600780c */ /* 0x044fe20002741270 */
[----:B---3--:R-:W-:Y:S01]  /*0390*/  IMAD R17, R27, c[0x0][0x1d8], R18 ;  /* 0x000076001b117a24 */ /* 0x008fe200078e0212 */
[C---:B------:R-:W-:Y:S01]  /*03a0*/  ISETP.GT.AND P5, PT, R22.reuse, 0x1f, PT ;  /* 0x0000001f1600780c */ /* 0x040fe20003fa4270 */
[----:B------:R-:W-:Y:S01]  /*03b0*/  IMAD.SHL.U32 R15, R22, 0x8, RZ ;  /* 0x00000008160f7824 */ /* 0x000fe200078e00ff */
[----:B------:R-:W-:Y:S01]  /*03c0*/  ISETP.NE.U32.AND P1, PT, RZ, c[0x0][0x1f8], PT ;  /* 0x00007e00ff007a0c */ /* 0x000fe20003f25070 */
[----:B------:R-:W-:Y:S01]  /*03d0*/  IMAD.SHL.U32 R17, R17, 0x100, RZ ;  /* 0x0000010011117824 */ /* 0x000fe200078e00ff */
[----:B------:R-:W1:Y:S01]  /*03e0*/  I2F.RP R14, R21 ;  /* 0x00000015000e7306 */ /* 0x000e620000209400 */
[----:B------:R-:W-:Y:S02]  /*03f0*/  ISETP.EQ.OR.EX P0, PT, RZ, c[0x0][0x174], P5, P0 ;  /* 0x00005d00ff007a0c */ /* 0x000fe40002f02700 */
[----:B------:R-:W-:Y:S01]  /*0400*/  ISETP.NE.AND.EX P1, PT, RZ, c[0x0][0x1fc], PT, P1 ;  /* 0x00007f00ff007a0c */ /* 0x000fe20003f25310 */
[----:B------:R-:W-:Y:S01]  /*0410*/  IMAD.IADD R26, R17, 0x1, R15 ;  /* 0x00000001111a7824 */ /* 0x000fe200078e020f */
[----:B------:R-:W-:Y:S01]  /*0420*/  P2R R0, PR, RZ, 0x20 ;  /* 0x00000020ff007803 */ /* 0x000fe20000000000 */
[----:B------:R-:W-:-:S02]  /*0430*/  IMAD.SHL.U32 R0, R18, 0x100, RZ ;  /* 0x0000010012007824 */ /* 0x000fc400078e00ff */
[----:B0-----:R-:W-:Y:S02]  /*0440*/  @P2 IMAD.MOV.U32 R5, RZ, RZ, 0x2 ;  /* 0x00000002ff052424 */ /* 0x001fe400078e00ff */
[----:B------:R-:W-:Y:S02]  /*0450*/  @!P5 IMAD.MOV.U32 R12, RZ, RZ, 0x2 ;  /* 0x00000002ff0cd424 */ /* 0x000fe400078e00ff */
[----:B------:R-:W-:Y:S02]  /*0460*/  IMAD.IADD R20, R0, 0x1, R15 ;  /* 0x0000000100147824 */ /* 0x000fe400078e020f */
[----:B------:R-:W-:Y:S02]  /*0470*/  @!P0 IMAD.MOV.U32 R9, RZ, RZ, 0x2 ;  /* 0x00000002ff098424 */ /* 0x000fe400078e00ff */
[----:B------:R-:W-:Y:S01]  /*0480*/  @P1 LEA R10, P3, R27, c[0x0][0x1f8], 0x2 ;  /* 0x00007e001b0a1a11 */ /* 0x000fe200078610ff */
[----:B-1----:R-:W0:Y:S01]  /*0490*/  MUFU.RCP R14, R14 ;  /* 0x0000000e000e7308 */ /* 0x002e220000001000 */
[----:B------:R-:W-:-:S02]  /*04a0*/  @!P0 IMAD.WIDE R8, R20, R9, c[0x0][0x170] ;  /* 0x00005c0014088625 */ /* 0x000fc400078e0209 */
[----:B------:R-:W-:-:S03]  /*04b0*/  @P1 LEA.HI.X R11, R27, c[0x0][0x1fc], R6, 0x2, P3 ;  /* 0x00007f001b0b1a11 */ /* 0x000fc600018f1406 */
[----:B------:R1:W5:Y:S04]  /*04c0*/  @!P0 LDG.E.128 R36, [R8.64] ;  /* 0x0000002408248981 */ /* 0x000368000c1e1d00 */
[----:B------:R2:W5:Y:S01]  /*04d0*/  @P1 LDG.E R19, [R10.64] ;  /* 0x000000240a131981 */ /* 0x000562000c1e1900 */
[----:B----4-:R-:W-:-:S05]  /*04e0*/  IADD3 R16, R25, -0x1, RZ ;  /* 0xffffffff19107810 */ /* 0x010fca0007ffe0ff */
[----:B------:R-:W-:Y:S02]  /*04f0*/  @!P5 IMAD.SHL.U32 R3, R16, 0x8, RZ ;  /* 0x000000081003d824 */ /* 0x000fe400078e00ff */
[----:B------:R-:W-:Y:S02]  /*0500*/  @P2 IMAD R2, R23, c[0x0][0x1d8], R18 ;  /* 0x0000760017022a24 */ /* 0x000fe400078e0212 */
[----:B------:R-:W-:Y:S02]  /*0510*/  @!P5 IMAD R3, R26, c[0x0][0x1d4], R3 ;  /* 0x000075001a03da24 */ /* 0x000fe400078e0203 */
[----:B------:R-:W-:Y:S02]  /*0520*/  @P2 IMAD R4, R2, 0x100, R15 ;  /* 0x0000010002042824 */ /* 0x000fe400078e020f */
[----:B------:R-:W-:-:S04]  /*0530*/  @!P5 IMAD.WIDE R2, R3, R12, c[0x0][0x198] ;  /* 0x000066000302d625 */ /* 0x000fc800078e020c */
[----:B------:R-:W-:Y:S01]  /*0540*/  @P2 IMAD.WIDE R4, R4, R5, c[0x0][0x230] ;  /* 0x00008c0004042625 */ /* 0x000fe200078e0205 */
[----:B------:R3:W5:Y:S05]  /*0550*/  @!P5 LDG.E.128 R28, [R2.64] ;  /* 0x00000024021cd981 */ /* 0x00076a000c1e1d00 */
[----:B------:R-:W5:Y:S01]  /*0560*/  @P2 LDG.E.128 R4, [R4.64] ;  /* 0x0000002404042981 */ /* 0x000f62000c1e1d00 */
[----:B0-----:R-:W-:-:S04]  /*0570*/  IADD3 R12, R14, 0xffffffe, RZ ;  /* 0x0ffffffe0e0c7810 */ /* 0x001fc80007ffe0ff */
[----:B------:R0:W2:Y:S01]  /*0580*/  F2I.FTZ.U32.TRUNC.NTZ R13, R12 ;  /* 0x0000000c000d7305 */ /* 0x0000a2000021f000 */
[----:B------:R-:W-:Y:S01]  /*0590*/  IABS R24, R16 ;  /* 0x0000001000187213 */ /* 0x000fe20000000000 */
[----:B0-----:R-:W-:Y:S02]  /*05a0*/  IMAD.MOV.U32 R12, RZ, RZ, RZ ;  /* 0x000000ffff0c7224 */ /* 0x001fe400078e00ff */
[----:B--2---:R-:W-:-:S04]  /*05b0*/  IMAD.MOV R10, RZ, RZ, -R13 ;  /* 0x000000ffff0a7224 */ /* 0x004fc800078e0a0d */
[----:B-1----:R-:W-:-:S04]  /*05c0*/  IMAD R9, R10, R21, RZ ;  /* 0x000000150a097224 */ /* 0x002fc800078e02ff */
[----:B------:R-:W-:-:S06]  /*05d0*/  IMAD.HI.U32 R13, R13, R9, R12 ;  /* 0x000000090d0d7227 */ /* 0x000fcc00078e000c */
[----:B------:R-:W-:-:S04]  /*05e0*/  IMAD.HI.U32 R13, R13, R24, RZ ;  /* 0x000000180d0d7227 */ /* 0x000fc800078e00ff */
[----:B------:R-:W-:-:S04]  /*05f0*/  IMAD.MOV R13, RZ, RZ, -R13 ;  /* 0x000000ffff0d7224 */ /* 0x000fc800078e0a0d */
[----:B------:R-:W-:-:S05]  /*0600*/  IMAD R24, R21, R13, R24 ;  /* 0x0000000d15187224 */ /* 0x000fca00078e0218 */
[----:B------:R-:W-:-:S13]  /*0610*/  ISETP.GT.U32.AND P0, PT, R21, R24, PT ;  /* 0x000000181500720c */ /* 0x000fda0003f04070 */
        /* <DEDUP_REMOVED lines=12> */
[----:B---3--:R-:W-:Y:S02]  /*06e0*/  IMAD.MOV.U32 R3, RZ, RZ, 0x2 ;  /* 0x00000002ff037424 */ /* 0x008fe400078e00ff */
[----:B------:R-:W-:-:S03]  /*06f0*/  IMAD.IADD R0, R0, 0x1, R15 ;  /* 0x0000000100007824 */ /* 0x000fc600078e020f */
[----:B------:R-:W-:-:S13]  /*0700*/  ISETP.NE.AND P0, PT, R3, c[0x0][0x258], PT ;  /* 0x0000960003007a0c */ /* 0x000fda0003f05270 */
[----:B------:R-:W-:-:S05]  /*0710*/  @P0 IMAD.WIDE R2, R0, R3, c[0x0][0x168] ;  /* 0x00005a0000020625 */ /* 0x000fca00078e0203 */
[----:B------:R0:W5:Y:S01]  /*0720*/  @P0 LDG.E.128 R8, [R2.64] ;  /* 0x0000002402080981 */ /* 0x000162000c1e1d00 */
[----:B------:R-:W-:Y:S05]  /*0730*/  @P0 BRA `(.L_x_172) ;  /* 0x0000023000000947 */ /* 0x000fea0003800000 */
[----:B-----5:R-:W-:-:S04]  /*0740*/  IADD3 R8, P0, R0, c[0x0][0x168], RZ ;  /* 0x00005a0000087a10 */ /* 0x020fc80007f1e0ff */
[----:B------:R-:W-:-:S05]  /*0750*/  LEA.HI.X.SX32 R9, R0, c[0x0][0x16c], 0x1, P0 ;  /* 0x00005b0000097a11 */ /* 0x000fca00000f0eff */
[----:B------:R-:W2:Y:S01]  /*0760*/  LDG.E.64 R32, [R8.64] ;  /* 0x0000002408207981 */ /* 0x000ea2000c1e1b00 */
[----:B0-----:R-:W-:Y:S02]  /*0770*/  IMAD.MOV.U32 R2, RZ, RZ, c[0x0][0x248] ;  /* 0x00009200ff027624 */ /* 0x001fe400078e00ff */
[----:B------:R-:W-:-:S05]  /*0780*/  IMAD.MOV.U32 R3, RZ, RZ, c[0x0][0x24c] ;  /* 0x00009300ff037624 */ /* 0x000fca00078e00ff */
[----:B------:R0:W3:Y:S01]  /*0790*/  LDG.E R21, [R2.64] ;  /* 0x0000002402157981 */ /* 0x0000e2000c1e1900 */
[C-C-:B--2---:R-:W-:Y:S01]  /*07a0*/  SHF.R.U64 R14, R32.reuse, 0x10, R33.reuse ;  /* 0x00000010200e7819 */ /* 0x144fe20000001221 */
[----:B------:R-:W-:Y:S01]  /*07b0*/  I2F.S8 R11, R33 ;  /* 0x00000021000b7306 */ /* 0x000fe20000001400 */
[----:B------:R-:W-:Y:S02]  /*07c0*/  PRMT R0, R32, 0x9910, RZ ;  /* 0x0000991020007816 */ /* 0x000fe400000000ff */
[----:B0-----:R-:W-:Y:S02]  /*07d0*/  PRMT R3, R33, 0x9910, RZ ;  /* 0x0000991021037816 */ /* 0x001fe400000000ff */
[----:B------:R-:W-:Y:S02]  /*07e0*/  PRMT R2, R14, 0x9910, RZ ;  /* 0x000099100e027816 */ /* 0x000fe400000000ff */
[--C-:B------:R-:W-:Y:S01]  /*07f0*/  SHF.R.U32.HI R12, RZ, 0x10, R33.reuse ;  /* 0x00000010ff0c7819 */ /* 0x100fe20000011621 */
[----:B------:R-:W3:Y:S01]  /*0800*/  I2F.S8 R8, R14 ;  /* 0x0000000e00087306 */ /* 0x000ee20000001400 */
[----:B------:R-:W-:-:S02]  /*0810*/  SHF.R.S32.HI R13, RZ, 0x18, R33 ;  /* 0x00000018ff0d7819 */ /* 0x000fc40000011421 */
[----:B------:R-:W-:Y:S02]  /*0820*/  SHF.R.S32.HI R0, RZ, 0x8, R0 ;  /* 0x00000008ff007819 */ /* 0x000fe40000011400 */
[----:B------:R-:W-:Y:S02]  /*0830*/  SHF.R.S32.HI R3, RZ, 0x8, R3 ;  /* 0x00000008ff037819 */ /* 0x000fe40000011403 */
[----:B------:R-:W-:Y:S01]  /*0840*/  SHF.R.S32.HI R2, RZ, 0x8, R2 ;  /* 0x00000008ff027819 */ /* 0x000fe20000011402 */
[----:B------:R-:W0:Y:S08]  /*0850*/  I2F.S8 R12, R12 ;  /* 0x0000000c000c7306 */ /* 0x000e300000001400 */
[----:B------:R-:W1:Y:S01]  /*0860*/  I2F.S16 R13, R13 ;  /* 0x0000000d000d7306 */ /* 0x000e620000101400 */
[----:B---3--:R-:W-:-:S07]  /*0870*/  FMUL.FTZ R14, R8, R21 ;  /* 0x00000015080e7220 */ /* 0x008fce0000410000 */
[----:B------:R2:W3:Y:S08]  /*0880*/  I2F.S8 R10, R32 ;  /* 0x00000020000a7306 */ /* 0x0004f00000001400 */
[----:B------:R-:W4:Y:S01]  /*0890*/  I2F.S16 R0, R0 ;  /* 0x0000000000007306 */ /* 0x000f220000101400 */
[-C--:B--2---:R-:W-:Y:S02]  /*08a0*/  FMUL.FTZ R32, R11, R21.reuse ;  /* 0x000000150b207220 */ /* 0x084fe40000410000 */
[----:B0-----:R-:W-:-:S02]  /*08b0*/  FMUL.FTZ R11, R12, R21 ;  /* 0x000000150c0b7220 */ /* 0x001fc40000410000 */
[----:B-1----:R-:W-:-:S03]  /*08c0*/  FMUL.FTZ R8, R13, R21 ;  /* 0x000000150d087220 */ /* 0x002fc60000410000 */
[----:B------:R-:W0:Y:S01]  /*08d0*/  I2F.S16 R3, R3 ;  /* 0x0000000300037306 */ /* 0x000e220000101400 */
[----:B---3--:R-:W-:Y:S01]  /*08e0*/  FMUL.FTZ R10, R10, R21 ;  /* 0x000000150a0a7220 */ /* 0x008fe20000410000 */
[----:B------:R-:W-:-:S06]  /*08f0*/  F2FP.PACK_AB R11, R8, R11 ;  /* 0x0000000b080b723e */ /* 0x000fcc00000000ff */
[----:B------:R-:W1:Y:S01]  /*0900*/  I2F.S16 R2, R2 ;  /* 0x0000000200027306 */ /* 0x000e620000101400 */
[----:B----4-:R-:W-:-:S05]  /*0910*/  FMUL.FTZ R9, R0, R21 ;  /* 0x0000001500097220 */ /* 0x010fca0000410000 */
[----:B------:R-:W-:Y:S01]  /*0920*/  F2FP.PACK_AB R8, R9, R10 ;  /* 0x0000000a0908723e */ /* 0x000fe200000000ff */
[----:B0-----:R-:W-:-:S05]  /*0930*/  FMUL.FTZ R13, R3, R21 ;  /* 0x00000015030d7220 */ /* 0x001fca0000410000 */
[----:B------:R-:W-:Y:S01]  /*0940*/  F2FP.PACK_AB R10, R13, R32 ;  /* 0x000000200d0a723e */ /* 0x000fe200000000ff */
[----:B-1----:R-:W-:-:S05]  /*0950*/  FMUL.FTZ R21, R2, R21 ;  /* 0x0000001502157220 */ /* 0x002fca0000410000 */
[----:B------:R-:W-:Y:S02]  /*0960*/  F2FP.PACK_AB R9, R21, R14 ;  /* 0x0000000e1509723e */ /* 0x000fe400000000ff */
.L_x_172:
[----:B---3--:R-:W-:Y:S05]  /*0970*/  BSYNC B0 ;  /* 0x0000000000007941 */ /* 0x008fea0003800000 */
.L_x_171:
        /* <DEDUP_REMOVED lines=12> */
.L_x_174:
[----:B------:R-:W-:Y:S05]  /*0a40*/  BSYNC B0 ;  /* 0x0000000000007941 */ /* 0x000fea0003800000 */
.L_x_173:
[----:B------:R-:W-:Y:S05]  /*0a50*/  @P4 BRA `(.L_x_175) ;  /* 0x0000004000004947 */ /* 0x000fea0003800000 */
[----:B-----5:R-:W-:Y:S01]  /*0a60*/  HFMA2.MMA R28, R28, 1, 1, R32 ;  /* 0x3c003c001c1c7835 */ /* 0x020fe20000000020 */
[----:B------:R-:W-:Y:S01]  /*0a70*/  HADD2 R29, R29, R33 ;  /* 0x000000211d1d7230 */ /* 0x000fe20000000000 */
[----:B------:R-:W-:Y:S01]  /*0a80*/  HFMA2.MMA R30, R30, 1, 1, R34 ;  /* 0x3c003c001e1e7835 */ /* 0x000fe20000000022 */
[----:B------:R-:W-:-:S05]  /*0a90*/  HADD2 R31, R31, R35 ;  /* 0x000000231f1f7230 */ /* 0x000fca0000000000 */
.L_x_175:
[----:B------:R-:W-:Y:S01]  /*0aa0*/  @!P3 IMAD.MOV R24, RZ, RZ, -R24 ;  /* 0x000000ffff18b224 */ /* 0x000fe200078e0a18 */
[----:B------:R-:W-:Y:S01]  /*0ab0*/  ULDC.U8 UR4, c[0x0][0x1e4] ;  /* 0x0000790000047ab9 */ /* 0x000fe20000000000 */
[----:B-----5:R-:W-:Y:S01]  /*0ac0*/  @P2 HMUL2 R28, R28, R4 ;  /* 0x000000041c1c2232 */ /* 0x020fe20000000000 */
[----:B------:R-:W-:Y:S01]  /*0ad0*/  @P2 HFMA2.MMA R29, R29, R5, -RZ ;  /* 0x000000051d1d2235 */ /* 0x000fe200001000ff */
[----:B------:R-:W-:Y:S01]  /*0ae0*/  @P2 HMUL2 R30, R30, R6 ;  /* 0x000000061e1e2232 */ /* 0x000fe20000000000 */
[----:B------:R-:W-:Y:S01]  /*0af0*/  @P2 HFMA2.MMA R31, R31, R7, -RZ ;  /* 0x000000071f1f2235 */ /* 0x000fe200001000ff */
[----:B------:R-:W-:Y:S01]  /*0b00*/  @!P1 LOP3.LUT R24, RZ, c[0x0][0x1d4], RZ, 0x33, !PT ;  /* 0x00007500ff189a12 */ /* 0x000fe200078e33ff */
[----:B------:R-:W-:Y:S01]  /*0b10*/  HFMA2.MMA R37, R9, 1, 1, R37 ;  /* 0x3c003c0009257835 */ /* 0x000fe20000000025 */
[----:B------:R-:W-:Y:S01]  /*0b20*/  ISETP.LT.AND P2, PT, RZ, c[0x0][0x1e0], PT ;  /* 0x00007800ff007a0c */ /* 0x000fe20003f41270 */
[----:B------:R-:W-:Y:S01]  /*0b30*/  HFMA2.MMA R39, R11, 1, 1, R39 ;  /* 0x3c003c000b277835 */ /* 0x000fe20000000027 */
[----:B------:R-:W-:Y:S01]  /*0b40*/  ISETP.NE.AND P1, PT, RZ, UR4, PT ;  /* 0x00000004ff007c0c */ /* 0x000fe2000bf25270 */
[----:B------:R-:W-:Y:S01]  /*0b50*/  HADD2 R36, R8, R36 ;  /* 0x0000002408247230 */ /* 0x000fe20000000000 */
[----:B------:R-:W-:Y:S01]  /*0b60*/  ISETP.GE.AND P0, PT, R22, 0x20, PT ;  /* 0x000000201600780c */ /* 0x000fe20003f06270 */
[----:B------:R-:W-:Y:S01]  /*0b70*/  HADD2 R38, R10, R38 ;  /* 0x000000260a267230 */ /* 0x000fe20000000000 */
[----:B------:R-:W-:-:S09]  /*0b80*/  IMAD R77, R77, c[0x0][0x1d8], RZ ;  /* 0x000076004d4d7a24 */ /* 0x000fd200078e02ff */
[----:B------:R-:W-:Y:S05]  /*0b90*/  @!P1 BRA P2, `(.L_x_176) ;  /* 0x0000143000009947 */ /* 0x000fea0001000000 */
[----:B------:R-:W-:-:S05]  /*0ba0*/  IMAD.MOV.U32 R0, RZ, RZ, c[0x0][0x1e0] ;  /* 0x00007800ff007624 */ /* 0x000fca00078e00ff */
[----:B------:R-:W-:-:S13]  /*0bb0*/  ISETP.LT.OR P1, PT, R0, 0x1, !P1 ;  /* 0x000000010000780c */ /* 0x000fda0004f21670 */
[----:B------:R-:W-:Y:S05]  /*0bc0*/  @P1 BRA `(.L_x_177) ;  /* 0x00001ea000001947 */ /* 0x000fea0003800000 */
[----:B------:R-:W-:Y:S02]  /*0bd0*/  LEA.HI R0, R0, c[0x0][0x1e0], RZ, 0x1 ;  /* 0x0000780000007a11 */ /* 0x000fe400078f08ff */
[----:B------:R-:W-:Y:S02]  /*0be0*/  IABS R6, R15 ;  /* 0x0000000f00067213 */ /* 0x000fe40000000000 */
[----:B------:R-:W-:-:S04]  /*0bf0*/  SHF.R.S32.HI R40, RZ, 0x1, R0 ;  /* 0x00000001ff287819 */ /* 0x000fc80000011400 */
[-C--:B------:R-:W-:Y:S02]  /*0c00*/  IABS R5, R40.reuse ;  /* 0x0000002800057213 */ /* 0x080fe40000000000 */
[----:B------:R-:W-:Y:S02]  /*0c10*/  IABS R8, R40 ;  /* 0x0000002800087213 */ /* 0x000fe40000000000 */
[----:B------:R-:W1:Y:S08]  /*0c20*/  I2F.RP R0, R5 ;  /* 0x0000000500007306 */ /* 0x000e700000209400 */
[----:B-1----:R-:W1:Y:S02]  /*0c30*/  MUFU.RCP R0, R0 ;  /* 0x0000000000007308 */ /* 0x002e640000001000 */
[----:B01----:R-:W-:Y:S01]  /*0c40*/  IADD3 R2, R0, 0xffffffe, RZ ;  /* 0x0ffffffe00027810 */ /* 0x003fe20007ffe0ff */
        /* <DEDUP_REMOVED lines=45> */
.L_x_178:
        /* <DEDUP_REMOVED lines=9> */
.L_x_179:
        /* <DEDUP_REMOVED lines=34> */
[C---:B------:R-:W-:Y:S02]  /*11d0*/  IADD3 R6, R5.reuse, 0x4, RZ ;  /* 0x0000000405067810 */ /* 0x040fe40007ffe0ff */
[C---:B------:R-:W-:Y:S02]  /*11e0*/  IADD3 R4, R5.reuse, 0x2, RZ ;  /* 0x0000000205047810 */ /* 0x040fe40007ffe0ff */
        /* <DEDUP_REMOVED lines=24> */
[----:B------:R-:W-:Y:S01]  /*1370*/  MUFU.SIN R3, R12 ;  /* 0x0000000c00037308 */ /* 0x000fe20000000400 */
[--C-:B------:R-:W-:Y:S02]  /*1380*/  HADD2.F32 R7, -RZ, R37.reuse.H1_H1 ;  /* 0x30000025ff077230 */ /* 0x100fe40000004100 */
[----:B------:R-:W-:Y:S01]  /*1390*/  FMUL.RZ R5, R5, 0.15915493667125701904 ;  /* 0x3e22f98305057820 */ /* 0x000fe2000040c000 */
[----:B------:R-:W-:Y:S01]  /*13a0*/  HADD2.F32 R37, -RZ, R37.H0_H0 ;  /* 0x20000025ff257230 */ /* 0x000fe20000004100 */
[----:B0-----:R-:W-:-:S03]  /*13b0*/  FMUL.FTZ R0, R0, R11 ;  /* 0x0000000b00007220 */ /* 0x001fc60000410000 */
[----:B------:R-:W-:Y:S01]  /*13c0*/  MUFU.COS R2, R12 ;  /* 0x0000000c00027308 */ /* 0x000fe20000000000 */
[----:B------:R-:W-:Y:S01]  /*13d0*/  HADD2.F32 R11, -RZ, R38.H1_H1 ;  /* 0x30000026ff0b7230 */ /* 0x000fe20000004100 */
[----:B------:R-:W-:Y:S01]  /*13e0*/  FMUL.RZ R15, R0, 0.15915493667125701904 ;  /* 0x3e22f983000f7820 */ /* 0x000fe2000040c000 */
[--C-:B------:R-:W-:Y:S02]  /*13f0*/  HADD2.F32 R0, -RZ, R36.reuse.H1_H1 ;  /* 0x30000024ff007230 */ /* 0x100fe40000004100 */
[----:B------:R-:W-:-:S03]  /*1400*/  HADD2.F32 R36, -RZ, R36.H0_H0 ;  /* 0x20000024ff247230 */ /* 0x000fc60000004100 */
[----:B------:R-:W0:Y:S01]  /*1410*/  MUFU.SIN R6, R14 ;  /* 0x0000000e00067308 */ /* 0x000e220000000400 */
[----:B------:R-:W-:-:S07]  /*1420*/  HADD2.F32 R38, -RZ, R38.H0_H0 ;  /* 0x20000026ff267230 */ /* 0x000fce0000004100 */
[----:B------:R-:W1:Y:S08]  /*1430*/  MUFU.SIN R10, R5 ;  /* 0x00000005000a7308 */ /* 0x000e700000000400 */
[----:B------:R-:W2:Y:S01]  /*1440*/  MUFU.SIN R13, R15 ;  /* 0x0000000f000d7308 */ /* 0x000ea20000000400 */
[----:B0-----:R-:W-:-:S07]  /*1450*/  FMUL.FTZ R8, R6, R7 ;  /* 0x0000000706087220 */ /* 0x001fce0000410000 */
[----:B------:R0:W3:Y:S08]  /*1460*/  MUFU.COS R4, R14 ;  /* 0x0000000e00047308 */ /* 0x0000f00000000000 */
[----:B------:R4:W5:Y:S01]  /*1470*/  MUFU.COS R9, R5 ;  /* 0x0000000500097308 */ /* 0x0009620000000000 */
[--C-:B0-----:R-:W-:Y:S02]  /*1480*/  HADD2.F32 R14, -RZ, R39.reuse.H1_H1 ;  /* 0x30000027ff0e7230 */ /* 0x101fe40000004100 */
[----:B------:R-:W-:-:S05]  /*1490*/  HADD2.F32 R39, -RZ, R39.H0_H0 ;  /* 0x20000027ff277230 */ /* 0x000fca0000004100 */
[----:B------:R-:W0:Y:S01]  /*14a0*/  MUFU.COS R12, R15 ;  /* 0x0000000f000c7308 */ /* 0x000e220000000000 */
[CC--:B----4-:R-:W-:Y:S02]  /*14b0*/  FMUL.FTZ R5, R3.reuse, R0.reuse ;  /* 0x0000000003057220 */ /* 0x0d0fe40000410000 */
[C---:B------:R-:W-:Y:S02]  /*14c0*/  FMUL.FTZ R0, R2.reuse, R0 ;  /* 0x0000000002007220 */ /* 0x040fe40000410000 */
[-C--:B------:R-:W-:Y:S02]  /*14d0*/  FFMA.FTZ R5, R2, R36.reuse, -R5 ;  /* 0x0000002402057223 */ /* 0x080fe40000010805 */
[----:B------:R-:W-:Y:S02]  /*14e0*/  FFMA.FTZ R36, R3, R36, R0 ;  /* 0x0000002403247223 */ /* 0x000fe40000010000 */
[----:B-1----:R-:W-:Y:S02]  /*14f0*/  FMUL.FTZ R0, R10, R11 ;  /* 0x0000000b0a007220 */ /* 0x002fe40000410000 */
[----:B--2---:R-:W-:Y:S01]  /*1500*/  FMUL.FTZ R2, R13, R14 ;  /* 0x0000000e0d027220 */ /* 0x004fe20000410000 */
[----:B------:R-:W-:Y:S01]  /*1510*/  F2FP.PACK_AB R36, R36, R5 ;  /* 0x000000052424723e */ /* 0x000fe200000000ff */
[----:B---3--:R-:W-:-:S02]  /*1520*/  FMUL.FTZ R7, R4, R7 ;  /* 0x0000000704077220 */ /* 0x008fc40000410000 */
[C---:B-----5:R-:W-:Y:S02]  /*1530*/  FMUL.FTZ R11, R9.reuse, R11 ;  /* 0x0000000b090b7220 */ /* 0x060fe40000410000 */
[----:B0-----:R-:W-:Y:S02]  /*1540*/  FMUL.FTZ R14, R12, R14 ;  /* 0x0000000e0c0e7220 */ /* 0x001fe40000410000 */
[----:B------:R-:W-:Y:S02]  /*1550*/  FFMA.FTZ R8, R4, R37, -R8 ;  /* 0x0000002504087223 */ /* 0x000fe40000010808 */
[----:B------:R-:W-:Y:S02]  /*1560*/  FFMA.FTZ R2, R12, R39, -R2 ;  /* 0x000000270c027223 */ /* 0x000fe40000010802 */
[----:B------:R-:W-:Y:S02]  /*1570*/  FFMA.FTZ R37, R6, R37, R7 ;  /* 0x0000002506257223 */ /* 0x000fe40000010007 */
[----:B------:R-:W-:-:S02]  /*1580*/  FFMA.FTZ R0, R9, R38, -R0 ;  /* 0x0000002609007223 */ /* 0x000fc40000010800 */
[----:B------:R-:W-:Y:S01]  /*1590*/  FFMA.FTZ R11, R10, R38, R11 ;  /* 0x000000260a0b7223 */ /* 0x000fe2000001000b */
[----:B------:R-:W-:Y:S01]  /*15a0*/  F2FP.PACK_AB R37, R37, R8 ;  /* 0x000000082525723e */ /* 0x000fe200000000ff */
[----:B------:R-:W-:-:S03]  /*15b0*/  FFMA.FTZ R39, R13, R39, R14 ;  /* 0x000000270d277223 */ /* 0x000fc6000001000e */
[----:B------:R-:W-:Y:S02]  /*15c0*/  F2FP.PACK_AB R38, R11, R0 ;  /* 0x000000000b26723e */ /* 0x000fe400000000ff */
[----:B------:R-:W-:Y:S01]  /*15d0*/  F2FP.PACK_AB R39, R39, R2 ;  /* 0x000000022727723e */ /* 0x000fe200000000ff */
[----:B------:R-:W-:Y:S05]  /*15e0*/  BRA `(.L_x_184) ;  /* 0x0000083000007947 */ /* 0x000fea0003800000 */
.L_x_183:
        /* <DEDUP_REMOVED lines=60> */
[----:B------:R-:W-:Y:S01]  /*19b0*/  FMUL.RZ R7, R4, 0.15915493667125701904 ;  /* 0x3e22f98304077820 */ /* 0x000fe2000040c000 */
[--C-:B------:R-:W-:Y:S02]  /*19c0*/  HADD2.F32 R4, -RZ, R28.reuse.H1_H1 ;  /* 0x3000001cff047230 */ /* 0x100fe40000004100 */
[----:B------:R2:W3:Y:S01]  /*19d0*/  MUFU.SIN R3, R11 ;  /* 0x0000000b00037308 */ /* 0x0004e20000000400 */
[----:B-1----:R-:W-:Y:S01]  /*19e0*/  FMUL.FTZ R0, R0, R9 ;  /* 0x0000000900007220 */ /* 0x002fe20000410000 */
[----:B------:R-:W-:-:S03]  /*19f0*/  HADD2.F32 R28, -RZ, R28.H0_H0 ;  /* 0x2000001cff1c7230 */ /* 0x000fc60000004100 */
[----:B------:R-:W-:-:S03]  /*1a00*/  FMUL.RZ R36, R0, 0.15915493667125701904 ;  /* 0x3e22f98300247820 */ /* 0x000fc6000040c000 */
[----:B------:R-:W1:Y:S01]  /*1a10*/  MUFU.COS R6, R5 ;  /* 0x0000000500067308 */ /* 0x000e620000000000 */
[----:B0-----:R-:W-:Y:S01]  /*1a20*/  FMUL.FTZ R0, R40, R2 ;  /* 0x0000000228007220 */ /* 0x001fe20000410000 */
[--C-:B--2---:R-:W-:Y:S02]  /*1a30*/  HADD2.F32 R11, -RZ, R29.reuse.H1_H1 ;  /* 0x3000001dff0b7230 */ /* 0x104fe40000004100 */
[----:B------:R-:W-:-:S04]  /*1a40*/  HADD2.F32 R29, -RZ, R29.H0_H0 ;  /* 0x2000001dff1d7230 */ /* 0x000fc80000004100 */
[----:B------:R0:W2:Y:S01]  /*1a50*/  MUFU.SIN R8, R5 ;  /* 0x0000000500087308 */ /* 0x0000a20000000400 */
[----:B---3--:R-:W-:-:S07]  /*1a60*/  FFMA.FTZ R0, R20, R3, R0 ;  /* 0x0000000314007223 */ /* 0x008fce0000010000 */
[----:B------:R-:W3:Y:S01]  /*1a70*/  MUFU.SIN R12, R7 ;  /* 0x00000007000c7308 */ /* 0x000ee20000000400 */
[----:B0-----:R-:W-:Y:S02]  /*1a80*/  FMUL.FTZ R5, R40, R3 ;  /* 0x0000000328057220 */ /* 0x001fe40000410000 */
[----:B-1----:R-:W-:Y:S02]  /*1a90*/  FMUL.FTZ R9, R51, R6 ;  /* 0x0000000633097220 */ /* 0x002fe40000410000 */
[----:B------:R-:W-:-:S03]  /*1aa0*/  FFMA.FTZ R5, R20, R2, -R5 ;  /* 0x0000000214057223 */ /* 0x000fc60000010805 */
[----:B------:R0:W1:Y:S08]  /*1ab0*/  MUFU.COS R10, R7 ;  /* 0x00000007000a7308 */ /* 0x0000700000000000 */
[----:B------:R-:W4:Y:S01]  /*1ac0*/  MUFU.SIN R20, R36 ;  /* 0x0000002400147308 */ /* 0x000f220000000400 */
[-C--:B0-----:R-:W-:Y:S02]  /*1ad0*/  FMUL.FTZ R7, R3, R4.reuse ;  /* 0x0000000403077220 */ /* 0x081fe40000410000 */
[----:B------:R-:W-:-:S02]  /*1ae0*/  FMUL.FTZ R4, R2, R4 ;  /* 0x0000000402047220 */ /* 0x000fc40000410000 */
[-C--:B------:R-:W-:Y:S02]  /*1af0*/  FFMA.FTZ R7, R2, R28.reuse, -R7 ;  /* 0x0000001c02077223 */ /* 0x080fe40000010807 */
[----:B------:R-:W-:Y:S01]  /*1b00*/  FFMA.FTZ R28, R3, R28, R4 ;  /* 0x0000001c031c7223 */ /* 0x000fe20000010004 */
[----:B------:R0:W5:Y:S01]  /*1b10*/  MUFU.COS R14, R36 ;  /* 0x00000024000e7308 */ /* 0x0001620000000000 */
[----:B--2---:R-:W-:Y:S02]  /*1b20*/  FMUL.FTZ R3, R51, R8 ;  /* 0x0000000833037220 */ /* 0x004fe40000410000 */
[----:B------:R-:W-:Y:S01]  /*1b30*/  FMUL.FTZ R4, R8, R11 ;  /* 0x0000000b08047220 */ /* 0x000fe20000410000 */
[----:B------:R-:W-:Y:S01]  /*1b40*/  F2FP.PACK_AB R28, R28, R7 ;  /* 0x000000071c1c723e */ /* 0x000fe200000000ff */
[----:B------:R-:W-:Y:S02]  /*1b50*/  FMUL.FTZ R11, R6, R11 ;  /* 0x0000000b060b7220 */ /* 0x000fe40000410000 */
[----:B------:R-:W-:-:S02]  /*1b60*/  FFMA.FTZ R3, R37, R6, -R3 ;  /* 0x0000000625037223 */ /* 0x000fc40000010803 */
[----:B------:R-:W-:Y:S01]  /*1b70*/  FFMA.FTZ R2, R37, R8, R9 ;  /* 0x0000000825027223 */ /* 0x000fe20000010009 */
[----:B0-----:R-:W-:Y:S01]  /*1b80*/  F2FP.PACK_AB R36, R0, R5 ;  /* 0x000000050024723e */ /* 0x001fe200000000ff */
[-C--:B------:R-:W-:Y:S02]  /*1b90*/  FFMA.FTZ R4, R6, R29.reuse, -R4 ;  /* 0x0000001d06047223 */ /* 0x080fe40000010804 */
[----:B------:R-:W-:Y:S01]  /*1ba0*/  FFMA.FTZ R29, R8, R29, R11 ;  /* 0x0000001d081d7223 */ /* 0x000fe2000001000b */
[----:B------:R-:W-:Y:S01]  /*1bb0*/  F2FP.PACK_AB R37, R2, R3 ;  /* 0x000000030225723e */ /* 0x000fe200000000ff */
[----:B---3--:R-:W-:Y:S02]  /*1bc0*/  FMUL.FTZ R9, R53, R12 ;  /* 0x0000000c35097220 */ /* 0x008fe40000410000 */
[----:B------:R-:W-:Y:S01]  /*1bd0*/  FMUL.FTZ R6, R12, R15 ;  /* 0x0000000f0c067220 */ /* 0x000fe20000410000 */
[----:B------:R-:W-:Y:S01]  /*1be0*/  F2FP.PACK_AB R29, R29, R4 ;  /* 0x000000041d1d723e */ /* 0x000fe200000000ff */
[----:B-1----:R-:W-:-:S02]  /*1bf0*/  FMUL.FTZ R11, R53, R10 ;  /* 0x0000000a350b7220 */ /* 0x002fc40000410000 */
[----:B------:R-:W-:Y:S02]  /*1c00*/  FMUL.FTZ R15, R10, R15 ;  /* 0x0000000f0a0f7220 */ /* 0x000fe40000410000 */
[----:B------:R-:W-:Y:S02]  /*1c10*/  FFMA.FTZ R9, R38, R10, -R9 ;  /* 0x0000000a26097223 */ /* 0x000fe40000010809 */
[-C--:B------:R-:W-:Y:S02]  /*1c20*/  FFMA.FTZ R6, R10, R13.reuse, -R6 ;  /* 0x0000000d0a067223 */ /* 0x080fe40000010806 */
[----:B------:R-:W-:Y:S02]  /*1c30*/  FFMA.FTZ R38, R38, R12, R11 ;  /* 0x0000000c26267223 */ /* 0x000fe4000001000b */
[----:B------:R-:W-:Y:S02]  /*1c40*/  FFMA.FTZ R15, R12, R13, R15 ;  /* 0x0000000d0c0f7223 */ /* 0x000fe4000001000f */
[----:B----4-:R-:W-:Y:S01]  /*1c50*/  FMUL.FTZ R10, R20, R21 ;  /* 0x00000015140a7220 */ /* 0x010fe20000410000 */
[----:B------:R-:W-:Y:S01]  /*1c60*/  F2FP.PACK_AB R38, R38, R9 ;  /* 0x000000092626723e */ /* 0x000fe200000000ff */
[----:B------:R-:W-:Y:S01]  /*1c70*/  FMUL.FTZ R11, R55, R20 ;  /* 0x00000014370b7220 */ /* 0x000fe20000410000 */
[----:B------:R-:W-:Y:S01]  /*1c80*/  F2FP.PACK_AB R30, R15, R6 ;  /* 0x000000060f1e723e */ /* 0x000fe200000000ff */
[----:B-----5:R-:W-:-:S02]  /*1c90*/  FMUL.FTZ R13, R55, R14 ;  /* 0x0000000e370d7220 */ /* 0x020fc40000410000 */
[C---:B------:R-:W-:Y:S02]  /*1ca0*/  FMUL.FTZ R21, R14.reuse, R21 ;  /* 0x000000150e157220 */ /* 0x040fe40000410000 */
[-C--:B------:R-:W-:Y:S02]  /*1cb0*/  FFMA.FTZ R10, R14, R31.reuse, -R10 ;  /* 0x0000001f0e0a7223 */ /* 0x080fe4000001080a */
[C---:B------:R-:W-:Y:S02]  /*1cc0*/  FFMA.FTZ R11, R39.reuse, R14, -R11 ;  /* 0x0000000e270b7223 */ /* 0x040fe4000001080b */
[----:B------:R-:W-:Y:S02]  /*1cd0*/  FFMA.FTZ R8, R39, R20, R13 ;  /* 0x0000001427087223 */ /* 0x000fe4000001000d */
[----:B------:R-:W-:-:S03]  /*1ce0*/  FFMA.FTZ R31, R20, R31, R21 ;  /* 0x0000001f141f7223 */ /* 0x000fc60000010015 */
[----:B------:R-:W-:Y:S02]  /*1cf0*/  F2FP.PACK_AB R39, R8, R11 ;  /* 0x0000000b0827723e */ /* 0x000fe400000000ff */
[----:B------:R-:W-:Y:S02]  /*1d00*/  F2FP.PACK_AB R31, R31, R10 ;  /* 0x0000000a1f1f723e */ /* 0x000fe400000000ff */
.L_x_186:
[----:B------:R-:W-:Y:S05]  /*1d10*/  BSYNC B2 ;  /* 0x0000000000027941 */ /* 0x000fea0003800000 */
.L_x_185:
        /* <DEDUP_REMOVED lines=16> */
.L_x_184:
[----:B------:R-:W-:Y:S05]  /*1e20*/  BSYNC B1 ;  /* 0x0000000000017941 */ /* 0x000fea0003800000 */
.L_x_182:
        /* <DEDUP_REMOVED lines=16> */
.L_x_181:
[----:B------:R-:W-:Y:S05]  /*1f30*/  BSYNC B0 ;  /* 0x0000000000007941 */ /* 0x000fea0003800000 */
.L_x_180:
[----:B------:R-:W-:Y:S06]  /*1f40*/  BAR.SYNC.DEFER_BLOCKING 0x0 ;  /* 0x0000000000007b1d */ /* 0x000fec0000010000 */
[----:B------:R-:W-:Y:S01]  /*1f50*/  BSSY B0, `(.L_x_187) ;  /* 0x0000005000007945 */ /* 0x000fe20003800000 */
[----:B------:R-:W-:Y:S05]  /*1f60*/  @!P6 BRA `(.L_x_188) ;  /* 0x000000300000e947 */ /* 0x000fea0003800000 */
[----:B------:R-:W-:Y:S01]  /*1f70*/  ISETP.NE.AND P0, PT, RZ, c[0x0][0x1ec], PT ;  /* 0x00007b00ff007a0c */ /* 0x000fe20003f05270 */
[----:B0-----:R0:W1:-:S12]  /*1f80*/  LDS.128 R36, [R43] ;  /* 0x000000002b247984 */ /* 0x0010580000000c00 */
[----:B------:R0:W2:Y:S02]  /*1f90*/  @!P0 LDS.128 R28, [R44] ;  /* 0x000000002c1c8984 */ /* 0x0000a40000000c00 */
.L_x_188:
[----:B------:R-:W-:Y:S05]  /*1fa0*/  BSYNC B0 ;  /* 0x0000000000007941 */ /* 0x000fea0003800000 */
.L_x_187:
[----:B------:R-:W-:Y:S06]  /*1fb0*/  BAR.SYNC.DEFER_BLOCKING 0x0 ;  /* 0x0000000000007b1d */ /* 0x000fec0000010000 */
[----:B------:R-:W-:Y:S05]  /*1fc0*/  BRA `(.L_x_177) ;  /* 0x00000aa000007947 */ /* 0x000fea0003800000 */
.L_x_176:
[----:B------:R-:W-:Y:S01]  /*1fd0*/  ISETP.NE.AND P0, PT, RZ, c[0x0][0x1ec], PT ;  /* 0x00007b00ff007a0c */ /* 0x000fe20003f05270 */
[----:B------:R-:W-:Y:S01]  /*1fe0*/  BSSY B0, `(.L_x_177) ;  /* 0x00000a8000007945 */ /* 0x000fe20003800000 */
[----:B------:R-:W-:-:S11]  /*1ff0*/  IADD3 R0, -R19, c[0x0][0x1ec], RZ ;  /* 0x00007b0013007a10 */ /* 0x000fd60007ffe1ff */
[----:B------:R-:W-:Y:S05]  /*2000*/  @!P0 BRA `(.L_x_189) ;  /* 0x0000045000008947 */ /* 0x000fea0003800000 */
[----:B------:R-:W-:-:S13]  /*2010*/  ISETP.GE.AND P0, PT, R15, c[0x0][0x1e0], PT ;  /* 0x000078000f007a0c */ /* 0x000fda0003f06270 */
[----:B------:R-:W-:Y:S05]  /*2020*/  @P0 BRA `(.L_x_190) ;  /* 0x00000a3000000947 */ /* 0x000fea0003800000 */
[----:B------:R-:W1:Y:S01]  /*2030*/  I2F R6, c[0x0][0x1e0] ;  /* 0x0000780000067b06 */ /* 0x000e620000201400 */
[C---:B0-----:R-:W-:Y:S01]  /*2040*/  IADD3 R3, R15.reuse, 0x2, RZ ;  /* 0x000000020f037810 */ /* 0x041fe20007ffe0ff */
[--C-:B------:R-:W-:Y:S01]  /*2050*/  HADD2.F32 R14, -RZ, R39.reuse.H1_H1 ;  /* 0x30000027ff0e7230 */ /* 0x100fe20000004100 */
[C---:B------:R-:W-:Y:S01]  /*2060*/  IADD3 R7, R15.reuse, 0x6, RZ ;  /* 0x000000060f077810 */ /* 0x040fe20007ffe0ff */
[----:B------:R-:W-:Y:S01]  /*2070*/  HADD2.F32 R39, -RZ, R39.H0_H0 ;  /* 0x20000027ff277230 */ /* 0x000fe20000004100 */
[----:B------:R-:W-:-:S03]  /*2080*/  IADD3 R5, R15, 0x4, RZ ;  /* 0x000000040f057810 */ /* 0x000fc60007ffe0ff */
[----:B------:R0:W-:Y:S08]  /*2090*/  I2F R2, R15 ;  /* 0x0000000f00027306 */ /* 0x0001f00000201400 */
[----:B-1----:R-:W1:Y:S01]  /*20a0*/  MUFU.RCP R8, R6 ;  /* 0x0000000600087308 */ /* 0x002e620000001000 */
[--C-:B0-----:R-:W-:Y:S02]  /*20b0*/  HADD2.F32 R15, -RZ, R38.reuse.H1_H1 ;  /* 0x30000026ff0f7230 */ /* 0x101fe40000004100 */
[----:B------:R-:W-:-:S05]  /*20c0*/  HADD2.F32 R38, -RZ, R38.H0_H0 ;  /* 0x20000026ff267230 */ /* 0x000fca0000004100 */
[----:B------:R-:W0:Y:S08]  /*20d0*/  I2F R3, R3 ;  /* 0x0000000300037306 */ /* 0x000e300000201400 */
[----:B------:R-:W2:Y:S01]  /*20e0*/  I2F R7, R7 ;  /* 0x0000000700077306 */ /* 0x000ea20000201400 */
[----:B-1----:R-:W-:-:S04]  /*20f0*/  FMUL.FTZ R2, R2, R8 ;  /* 0x0000000802027220 */ /* 0x002fc80000410000 */
[----:B------:R-:W-:-:S03]  /*2100*/  FMUL.FTZ R2, R2, 13.28771209716796875 ;  /* 0x41549a7802027820 */ /* 0x000fc60000410000 */
[----:B------:R-:W1:Y:S01]  /*2110*/  I2F R5, R5 ;  /* 0x0000000500057306 */ /* 0x000e620000201400 */
[----:B0-----:R-:W-:-:S04]  /*2120*/  FMUL.FTZ R4, R3, R8 ;  /* 0x0000000803047220 */ /* 0x001fc80000410000 */
[----:B------:R-:W-:Y:S02]  /*2130*/  FMUL.FTZ R4, R4, 13.28771209716796875 ;  /* 0x41549a7804047820 */ /* 0x000fe40000410000 */
[-C--:B--2---:R-:W-:Y:S01]  /*2140*/  FMUL.FTZ R3, R7, R8.reuse ;  /* 0x0000000807037220 */ /* 0x084fe20000410000 */
[----:B------:R-:W-:Y:S03]  /*2150*/  I2F R0, R0 ;  /* 0x0000000000007306 */ /* 0x000fe60000201400 */
[----:B------:R-:W-:Y:S02]  /*2160*/  FMUL.FTZ R7, R3, 13.28771209716796875 ;  /* 0x41549a7803077820 */ /* 0x000fe40000410000 */
[----:B-1----:R-:W-:-:S03]  /*2170*/  FMUL.FTZ R6, R5, R8 ;  /* 0x0000000805067220 */ /* 0x002fc60000410000 */
        /* <DEDUP_REMOVED lines=13> */
[----:B------:R0:W-:Y:S01]  /*2250*/  MUFU.COS R2, R9 ;  /* 0x0000000900027308 */ /* 0x0001e20000000000 */
[----:B------:R-:W-:Y:S01]  /*2260*/  FMUL.RZ R13, R0, 0.15915493667125701904 ;  /* 0x3e22f983000d7820 */ /* 0x000fe2000040c000 */
[--C-:B------:R-:W-:Y:S02]  /*2270*/  HADD2.F32 R0, -RZ, R36.reuse.H1_H1 ;  /* 0x30000024ff007230 */ /* 0x100fe40000004100 */
[----:B------:R-:W-:-:S04]  /*2280*/  HADD2.F32 R36, -RZ, R36.H0_H0 ;  /* 0x20000024ff247230 */ /* 0x000fc80000004100 */
[----:B------:R-:W1:Y:S01]  /*2290*/  MUFU.SIN R6, R11 ;  /* 0x0000000b00067308 */ /* 0x000e620000000400 */
[--C-:B0-----:R-:W-:Y:S02]  /*22a0*/  HADD2.F32 R9, -RZ, R37.reuse.H1_H1 ;  /* 0x30000025ff097230 */ /* 0x101fe40000004100 */
[----:B------:R-:W-:-:S05]  /*22b0*/  HADD2.F32 R37, -RZ, R37.H0_H0 ;  /* 0x20000025ff257230 */ /* 0x000fca0000004100 */
[----:B------:R-:W0:Y:S08]  /*22c0*/  MUFU.COS R4, R11 ;  /* 0x0000000b00047308 */ /* 0x000e300000000000 */
[----:B------:R-:W2:Y:S01]  /*22d0*/  MUFU.SIN R10, R5 ;  /* 0x00000005000a7308 */ /* 0x000ea20000000400 */
[----:B-1----:R-:W-:-:S07]  /*22e0*/  FMUL.FTZ R7, R6, R9 ;  /* 0x0000000906077220 */ /* 0x002fce0000410000 */
[----:B------:R1:W3:Y:S01]  /*22f0*/  MUFU.COS R8, R5 ;  /* 0x0000000500087308 */ /* 0x0002e20000000000 */
[C---:B0-----:R-:W-:Y:S02]  /*2300*/  FMUL.FTZ R9, R4.reuse, R9 ;  /* 0x0000000904097220 */ /* 0x041fe40000410000 */
[-C--:B------:R-:W-:Y:S02]  /*2310*/  FFMA.FTZ R7, R4, R37.reuse, -R7 ;  /* 0x0000002504077223 */ /* 0x080fe40000010807 */
[----:B------:R-:W-:-:S03]  /*2320*/  FFMA.FTZ R6, R6, R37, R9 ;  /* 0x0000002506067223 */ /* 0x000fc60000010009 */
[----:B------:R-:W0:Y:S01]  /*2330*/  MUFU.SIN R12, R13 ;  /* 0x0000000d000c7308 */ /* 0x000e220000000400 */
[CC--:B-1----:R-:W-:Y:S01]  /*2340*/  FMUL.FTZ R5, R3.reuse, R0.reuse ;  /* 0x0000000003057220 */ /* 0x0c2fe20000410000 */
[----:B------:R-:W-:Y:S01]  /*2350*/  F2FP.PACK_AB R37, R6, R7 ;  /* 0x000000070625723e */ /* 0x000fe200000000ff */
[C---:B------:R-:W-:Y:S02]  /*2360*/  FMUL.FTZ R0, R2.reuse, R0 ;  /* 0x0000000002007220 */ /* 0x040fe40000410000 */
[-C--:B------:R-:W-:Y:S02]  /*2370*/  FFMA.FTZ R5, R2, R36.reuse, -R5 ;  /* 0x0000002402057223 */ /* 0x080fe40000010805 */
[----:B------:R-:W-:Y:S01]  /*2380*/  FFMA.FTZ R0, R3, R36, R0 ;  /* 0x0000002403007223 */ /* 0x000fe20000010000 */
[----:B------:R-:W1:Y:S01]  /*2390*/  MUFU.COS R11, R13 ;  /* 0x0000000d000b7308 */ /* 0x000e620000000000 */
[-C--:B--2---:R-:W-:Y:S02]  /*23a0*/  FMUL.FTZ R3, R10, R15.reuse ;  /* 0x0000000f0a037220 */ /* 0x084fe40000410000 */
[----:B---3--:R-:W-:Y:S01]  /*23b0*/  FMUL.FTZ R9, R8, R15 ;  /* 0x0000000f08097220 */ /* 0x008fe20000410000 */
[----:B------:R-:W-:Y:S01]  /*23c0*/  F2FP.PACK_AB R36, R0, R5 ;  /* 0x000000050024723e */ /* 0x000fe200000000ff */
[----:B------:R-:W-:-:S02]  /*23d0*/  FFMA.FTZ R3, R8, R38, -R3 ;  /* 0x0000002608037223 */ /* 0x000fc40000010803 */
[----:B------:R-:W-:Y:S02]  /*23e0*/  FFMA.FTZ R38, R10, R38, R9 ;  /* 0x000000260a267223 */ /* 0x000fe40000010009 */
[----:B0-----:R-:W-:-:S03]  /*23f0*/  FMUL.FTZ R2, R12, R14 ;  /* 0x0000000e0c027220 */ /* 0x001fc60000410000 */
[----:B------:R-:W-:Y:S01]  /*2400*/  F2FP.PACK_AB R38, R38, R3 ;  /* 0x000000032626723e */ /* 0x000fe200000000ff */
[C---:B-1----:R-:W-:Y:S02]  /*2410*/  FMUL.FTZ R13, R11.reuse, R14 ;  /* 0x0000000e0b0d7220 */ /* 0x042fe40000410000 */
[-C--:B------:R-:W-:Y:S02]  /*2420*/  FFMA.FTZ R2, R11, R39.reuse, -R2 ;  /* 0x000000270b027223 */ /* 0x080fe40000010802 */
[----:B------:R-:W-:-:S05]  /*2430*/  FFMA.FTZ R13, R12, R39, R13 ;  /* 0x000000270c0d7223 */ /* 0x000fca000001000d */
[----:B------:R-:W-:Y:S01]  /*2440*/  F2FP.PACK_AB R39, R13, R2 ;  /* 0x000000020d27723e */ /* 0x000fe200000000ff */
[----:B------:R-:W-:Y:S05]  /*2450*/  BRA `(.L_x_190) ;  /* 0x0000060000007947 */ /* 0x000fea0003800000 */
.L_x_189:
[----:B------:R-:W-:-:S13]  /*2460*/  ISETP.GE.AND P0, PT, R15, c[0x0][0x1e0], PT ;  /* 0x000078000f007a0c */ /* 0x000fda0003f06270 */
[----:B------:R-:W-:Y:S05]  /*2470*/  @P0 BRA `(.L_x_190) ;  /* 0x000005e000000947 */ /* 0x000fea0003800000 */
[----:B0-----:R-:W0:Y:S01]  /*2480*/  I2F R2, c[0x0][0x1e0] ;  /* 0x0000780000027b06 */ /* 0x001e220000201400 */
[C---:B------:R-:W-:Y:S01]  /*2490*/  IADD3 R4, R15.reuse, 0x2, RZ ;  /* 0x000000020f047810 */ /* 0x040fe20007ffe0ff */
[--C-:B------:R-:W-:Y:S01]  /*24a0*/  HADD2.F32 R41, -RZ, R39.reuse.H1_H1 ;  /* 0x30000027ff297230 */ /* 0x100fe20000004100 */
[C---:B------:R-:W-:Y:S01]  /*24b0*/  IADD3 R7, R15.reuse, 0x4, RZ ;  /* 0x000000040f077810 */ /* 0x040fe20007ffe0ff */
[----:B------:R-:W-:Y:S01]  /*24c0*/  HADD2.F32 R40, -RZ, R39.H0_H0 ;  /* 0x20000027ff287230 */ /* 0x000fe20000004100 */
[----:B------:R-:W-:Y:S01]  /*24d0*/  IADD3 R10, R15, 0x6, RZ ;  /* 0x000000060f0a7810 */ /* 0x000fe20007ffe0ff */
[--C-:B------:R-:W-:Y:S02]  /*24e0*/  HADD2.F32 R43, -RZ, R31.reuse.H1_H1 ;  /* 0x3000001fff2b7230 */ /* 0x100fe40000004100 */
[----:B------:R1:W-:Y:S01]  /*24f0*/  I2F R3, R15 ;  /* 0x0000000f00037306 */ /* 0x0003e20000201400 */
[----:B------:R-:W-:Y:S02]  /*2500*/  HADD2.F32 R42, -RZ, R31.H0_H0 ;  /* 0x2000001fff2a7230 */ /* 0x000fe40000004100 */
[----:B------:R-:W-:-:S02]  /*2510*/  HADD2.F32 R12, -RZ, R37.H1_H1 ;  /* 0x30000025ff0c7230 */ /* 0x000fc40000004100 */
[--C-:B------:R-:W-:Y:S02]  /*2520*/  HADD2.F32 R14, -RZ, R29.reuse.H1_H1 ;  /* 0x3000001dff0e7230 */ /* 0x100fe40000004100 */
[----:B------:R-:W-:Y:S01]  /*2530*/  HADD2.F32 R29, -RZ, R29.H0_H0 ;  /* 0x2000001dff1d7230 */ /* 0x000fe20000004100 */
[----:B0-----:R-:W0:Y:S01]  /*2540*/  MUFU.RCP R2, R2 ;  /* 0x0000000200027308 */ /* 0x001e220000001000 */
[--C-:B-1----:R-:W-:Y:S02]  /*2550*/  HADD2.F32 R15, -RZ, R38.reuse.H1_H1 ;  /* 0x30000026ff0f7230 */ /* 0x102fe40000004100 */
[----:B------:R-:W-:-:S05]  /*2560*/  HADD2.F32 R38, -RZ, R38.H0_H0 ;  /* 0x20000026ff267230 */ /* 0x000fca0000004100 */
[----:B------:R-:W1:Y:S01]  /*2570*/  I2F R5, R4 ;  /* 0x0000000400057306 */ /* 0x000e620000201400 */
[----:B0-----:R-:W-:-:S07]  /*2580*/  FMUL.FTZ R3, R3, R2 ;  /* 0x0000000203037220 */ /* 0x001fce0000410000 */
[----:B------:R-:W0:Y:S01]  /*2590*/  I2F R7, R7 ;  /* 0x0000000700077306 */ /* 0x000e220000201400 */
[----:B------:R-:W-:Y:S02]  /*25a0*/  FMUL.FTZ R3, R3, 13.28771209716796875 ;  /* 0x41549a7803037820 */ /* 0x000fe40000410000 */
[----:B-1----:R-:W-:-:S05]  /*25b0*/  FMUL.FTZ R5, R5, R2 ;  /* 0x0000000205057220 */ /* 0x002fca0000410000 */
[----:B------:R-:W1:Y:S01]  /*25c0*/  I2F R9, R10 ;  /* 0x0000000a00097306 */ /* 0x000e620000201400 */
[----:B------:R-:W-:-:S07]  /*25d0*/  FMUL.FTZ R6, R5, 13.28771209716796875 ;  /* 0x41549a7805067820 */ /* 0x000fce0000410000 */
[----:B------:R-:W-:Y:S01]  /*25e0*/  I2F R0, R0 ;  /* 0x0000000000007306 */ /* 0x000fe20000201400 */
[----:B0-----:R-:W-:-:S04]  /*25f0*/  FMUL.FTZ R8, R7, R2 ;  /* 0x0000000207087220 */ /* 0x001fc80000410000 */
[----:B------:R-:W-:-:S03]  /*2600*/  FMUL.FTZ R8, R8, 13.28771209716796875 ;  /* 0x41549a7808087820 */ /* 0x000fc60000410000 */
[----:B------:R-:W0:Y:S01]  /*2610*/  MUFU.EX2 R3, -R3 ;  /* 0x8000000300037308 */ /* 0x000e220000000800 */
[----:B-1----:R-:W-:-:S04]  /*2620*/  FMUL.FTZ R2, R9, R2 ;  /* 0x0000000209027220 */ /* 0x002fc80000410000 */
[----:B------:R-:W-:-:S03]  /*2630*/  FMUL.FTZ R10, R2, 13.28771209716796875 ;  /* 0x41549a78020a7820 */ /* 0x000fc60000410000 */
[----:B------:R-:W1:Y:S01]  /*2640*/  MUFU.EX2 R5, -R6 ;  /* 0x8000000600057308 */ /* 0x000e620000000800 */
[----:B0-----:R-:W-:-:S07]  /*2650*/  FMUL.FTZ R2, R0, R3 ;  /* 0x0000000300027220 */ /* 0x001fce0000410000 */
[----:B------:R-:W0:Y:S01]  /*2660*/  MUFU.EX2 R9, -R8 ;  /* 0x8000000800097308 */ /* 0x000e220000000800 */
[----:B------:R-:W-:Y:S02]  /*2670*/  FMUL.RZ R2, R2, 0.15915493667125701904 ;  /* 0x3e22f98302027820 */ /* 0x000fe4000040c000 */
[----:B-1----:R-:W-:-:S05]  /*2680*/  FMUL.FTZ R4, R0, R5 ;  /* 0x0000000500047220 */ /* 0x002fca0000410000 */
[----:B------:R1:W2:Y:S01]  /*2690*/  MUFU.EX2 R21, -R10 ;  /* 0x8000000a00157308 */ /* 0x0002a20000000800 */
[----:B------:R-:W-:Y:S01]  /*26a0*/  FMUL.RZ R6, R4, 0.15915493667125701904 ;  /* 0x3e22f98304067820 */ /* 0x000fe2000040c000 */
[--C-:B------:R-:W-:Y:S02]  /*26b0*/  HADD2.F32 R4, -RZ, R36.reuse.H1_H1 ;  /* 0x30000024ff047230 */ /* 0x100fe40000004100 */
[----:B------:R-:W-:-:S04]  /*26c0*/  HADD2.F32 R36, -RZ, R36.H0_H0 ;  /* 0x20000024ff247230 */ /* 0x000fc80000004100 */
[----:B------:R-:W3:Y:S01]  /*26d0*/  MUFU.SIN R5, R2 ;  /* 0x0000000200057308 */ /* 0x000ee20000000400 */
[----:B0-----:R-:W-:Y:S01]  /*26e0*/  FMUL.FTZ R9, R0, R9 ;  /* 0x0000000900097220 */ /* 0x001fe20000410000 */
[----:B-1----:R-:W-:-:S03]  /*26f0*/  HADD2.F32 R10, -RZ, R37.H0_H0 ;  /* 0x20000025ff0a7230 */ /* 0x002fc60000004100 */
[----:B------:R-:W-:-:S03]  /*2700*/  FMUL.RZ R9, R9, 0.15915493667125701904 ;  /* 0x3e22f98309097820 */ /* 0x000fc6000040c000 */
[----:B------:R0:W1:Y:S01]  /*2710*/  MUFU.COS R3, R2 ;  /* 0x0000000200037308 */ /* 0x0000620000000000 */
[----:B--2---:R-:W-:Y:S01]  /*2720*/  FMUL.FTZ R0, R0, R21 ;  /* 0x0000001500007220 */ /* 0x004fe20000410000 */
[--C-:B------:R-:W-:Y:S02]  /*2730*/  HADD2.F32 R21, -RZ, R30.reuse.H1_H1 ;  /* 0x3000001eff157230 */ /* 0x100fe40000004100 */
[----:B------:R-:W-:Y:S01]  /*2740*/  HADD2.F32 R30, -RZ, R30.H0_H0 ;  /* 0x2000001eff1e7230 */ /* 0x000fe20000004100 */
[----:B------:R-:W-:-:S03]  /*2750*/  FMUL.RZ R39, R0, 0.15915493667125701904 ;  /* 0x3e22f98300277820 */ /* 0x000fc6000040c000 */
[----:B------:R-:W-:Y:S01]  /*2760*/  MUFU.COS R7, R6 ;  /* 0x0000000600077308 */ /* 0x000fe20000000000 */
[--C-:B0-----:R-:W-:Y:S02]  /*2770*/  HADD2.F32 R2, -RZ, R28.reuse.H1_H1 ;  /* 0x3000001cff027230 */ /* 0x101fe40000004100 */
[----:B------:R-:W-:-:S03]  /*2780*/  HADD2.F32 R28, -RZ, R28.H0_H0 ;  /* 0x2000001cff1c7230 */ /* 0x000fc60000004100 */
[-C--:B---3--:R-:W-:Y:S02]  /*2790*/  FMUL.FTZ R0, R5, R2.reuse ;  /* 0x0000000205007220 */ /* 0x088fe40000410000 */
[----:B------:R0:W2:Y:S01]  /*27a0*/  MUFU.SIN R11, R6 ;  /* 0x00000006000b7308 */ /* 0x0000a20000000400 */
[C---:B-1----:R-:W-:Y:S02]  /*27b0*/  FMUL.FTZ R2, R3.reuse, R2 ;  /* 0x0000000203027220 */ /* 0x042fe40000410000 */
[----:B------:R-:W-:-:S05]  /*27c0*/  FFMA.FTZ R0, R3, R28, -R0 ;  /* 0x0000001c03007223 */ /* 0x000fca0000010800 */
[----:B------:R-:W1:Y:S01]  /*27d0*/  MUFU.SIN R20, R9 ;  /* 0x0000000900147308 */ /* 0x000e620000000400 */
[-C--:B0-----:R-:W-:Y:S02]  /*27e0*/  FMUL.FTZ R6, R5, R4.reuse ;  /* 0x0000000405067220 */ /* 0x081fe40000410000 */
[C---:B------:R-:W-:Y:S02]  /*27f0*/  FMUL.FTZ R4, R3.reuse, R4 ;  /* 0x0000000403047220 */ /* 0x040fe40000410000 */
[----:B------:R-:W-:Y:S02]  /*2800*/  FFMA.FTZ R8, R3, R36, -R6 ;  /* 0x0000002403087223 */ /* 0x000fe40000010806 */
[----:B------:R-:W-:Y:S01]  /*2810*/  FFMA.FTZ R3, R5, R28, R2 ;  /* 0x0000001c05037223 */ /* 0x000fe20000010002 */
[----:B------:R0:W3:Y:S01]  /*2820*/  MUFU.COS R13, R9 ;  /* 0x00000009000d7308 */ /* 0x0000e20000000000 */
[----:B--2---:R-:W-:-:S04]  /*2830*/  FMUL.FTZ R2, R11, R14 ;  /* 0x0000000e0b027220 */ /* 0x004fc80000410000 */
[----:B------:R-:W-:-:S03]  /*2840*/  FFMA.FTZ R2, R7, R29, -R2 ;  /* 0x0000001d07027223 */ /* 0x000fc60000010802 */
[----:B------:R-:W2:Y:S01]  /*2850*/  MUFU.SIN R28, R39 ;  /* 0x00000027001c7308 */ /* 0x000ea20000000400 */
[----:B0-----:R-:W-:Y:S02]  /*2860*/  FFMA.FTZ R9, R5, R36, R4 ;  /* 0x0000002405097223 */ /* 0x001fe40000010004 */
[-C--:B------:R-:W-:Y:S02]  /*2870*/  FMUL.FTZ R5, R11, R12.reuse ;  /* 0x0000000c0b057220 */ /* 0x080fe40000410000 */
[----:B------:R-:W-:Y:S01]  /*2880*/  FMUL.FTZ R12, R7, R12 ;  /* 0x0000000c070c7220 */ /* 0x000fe20000410000 */
[----:B------:R-:W-:Y:S01]  /*2890*/  F2FP.PACK_AB R36, R9, R8 ;  /* 0x000000080924723e */ /* 0x000fe200000000ff */
[C---:B------:R-:W-:Y:S01]  /*28a0*/  FMUL.FTZ R4, R7.reuse, R14 ;  /* 0x0000000e07047220 */ /* 0x040fe20000410000 */
[----:B------:R-:W0:Y:S01]  /*28b0*/  MUFU.COS R31, R39 ;  /* 0x00000027001f7308 */ /* 0x000e220000000000 */
[----:B-1----:R-:W-:Y:S02]  /*28c0*/  FMUL.FTZ R6, R20, R15 ;  /* 0x0000000f14067220 */ /* 0x002fe40000410000 */
[----:B------:R-:W-:-:S02]  /*28d0*/  FFMA.FTZ R37, R7, R10, -R5 ;  /* 0x0000000a07257223 */ /* 0x000fc40000010805 */
[C---:B------:R-:W-:Y:S02]  /*28e0*/  FFMA.FTZ R12, R11.reuse, R10, R12 ;  /* 0x0000000a0b0c7223 */ /* 0x040fe4000001000c */
[----:B------:R-:W-:Y:S02]  /*28f0*/  FFMA.FTZ R29, R11, R29, R4 ;  /* 0x0000001d0b1d7223 */ /* 0x000fe40000010004 */
[----:B---3--:R-:W-:Y:S01]  /*2900*/  FFMA.FTZ R10, R13, R38, -R6 ;  /* 0x000000260d0a7223 */ /* 0x008fe20000010806 */
[----:B------:R-:W-:Y:S01]  /*2910*/  F2FP.PACK_AB R37, R12, R37 ;  /* 0x000000250c25723e */ /* 0x000fe200000000ff */
[----:B--2---:R-:W-:Y:S01]  /*2920*/  FMUL.FTZ R11, R28, R41 ;  /* 0x000000291c0b7220 */ /* 0x004fe20000410000 */
[----:B------:R-:W-:Y:S01]  /*2930*/  F2FP.PACK_AB R29, R29, R2 ;  /* 0x000000021d1d723e */ /* 0x000fe200000000ff */
[----:B------:R-:W-:Y:S02]  /*2940*/  FMUL.FTZ R15, R13, R15 ;  /* 0x0000000f0d0f7220 */ /* 0x000fe40000410000 */
        /* <DEDUP_REMOVED lines=11> */
[----:B------:R-:W-:Y:S01]  /*2a00*/  FFMA.FTZ R6, R31, R42, -R6 ;  /* 0x0000002a1f067223 */ /* 0x000fe20000010806 */
[----:B------:R-:W-:Y:S01]  /*2a10*/  F2FP.PACK_AB R30, R5, R4 ;  /* 0x00000004051e723e */ /* 0x000fe200000000ff */
[----:B------:R-:W-:Y:S01]  /*2a20*/  FFMA.FTZ R7, R28, R42, R7 ;  /* 0x0000002a1c077223 */ /* 0x000fe20000010007 */
[----:B------:R-:W-:Y:S02]  /*2a30*/  F2FP.PACK_AB R28, R3, R0 ;  /* 0x00000000031c723e */ /* 0x000fe400000000ff */
[----:B------:R-:W-:-:S02]  /*2a40*/  F2FP.PACK_AB R39, R40, R11 ;  /* 0x0000000b2827723e */ /* 0x000fc400000000ff */
[----:B------:R-:W-:Y:S02]  /*2a50*/  F2FP.PACK_AB R31, R7, R6 ;  /* 0x00000006071f723e */ /* 0x000fe400000000ff */
.L_x_190:
[----:B------:R-:W-:Y:S05]  /*2a60*/  BSYNC B0 ;  /* 0x0000000000007941 */ /* 0x000fea0003800000 */
.L_x_177:
        /* <DEDUP_REMOVED lines=13> */
[----:B01----:R-:W-:Y:S01]  /*2b40*/  IMAD.SHL.U32 R3, R24, 0x8, RZ ;  /* 0x0000000818037824 */ /* 0x003fe200078e00ff */
[----:B------:R0:W-:Y:S01]  /*2b50*/  STS.128 [R22.X16+0x220], R32 ;  /* 0x0002202016007388 */ /* 0x0001e2000000cc00 */
[----:B------:R-:W-:Y:S02]  /*2b60*/  IMAD.MOV.U32 R2, RZ, RZ, 0x2 ;  /* 0x00000002ff027424 */ /* 0x000fe400078e00ff */
[----:B------:R-:W-:-:S04]  /*2b70*/  IMAD R3, R26, c[0x0][0x1d4], R3 ;  /* 0x000075001a037a24 */ /* 0x000fc800078e0203 */
[----:B------:R-:W-:-:S05]  /*2b80*/  IMAD.WIDE R2, R3, R2, c[0x0][0x198] ;  /* 0x0000660003027625 */ /* 0x000fca00078e0202 */
[----:B------:R0:W-:Y:S02]  /*2b90*/  STG.E.128 [R2.64], R28 ;  /* 0x0000001c02007986 */ /* 0x0001e4000c101d24 */
.L_x_193:
[----:B-1----:R-:W-:Y:S01]  /*2ba0*/  FADD.FTZ R15, R0, R15 ;  /* 0x0000000f000f7221 */ /* 0x002fe20000010000 */
[----:B------:R-:W-:Y:S05]  /*2bb0*/  BRA.DIV ~URZ, `(.L_x_194) ;  /* 0x000086927f007947 */ /* 0x000fea000b800000 */
[----:B------:R1:W2:Y:S02]  /*2bc0*/  SHFL.BFLY PT, R0, R15, 0x10, 0x1f ;  /* 0x0e001f000f007f89 */ /* 0x0002a400000e0000 */
.L_x_336:
[----:B-12---:R-:W-:Y:S01]  /*2bd0*/  FADD.FTZ R15, R15, R0 ;  /* 0x000000000f0f7221 */ /* 0x006fe20000010000 */
[----:B------:R-:W-:Y:S05]  /*2be0*/  BRA.DIV ~URZ, `(.L_x_195) ;  /* 0x000086e27f007947 */ /* 0x000fea000b800000 */
[----:B------:R-:W1:Y:S02]  /*2bf0*/  SHFL.BFLY PT, R0, R15, 0x8, 0x1f ;  /* 0x0d001f000f007f89 */ /* 0x000e6400000e0000 */
[----:B-1----:R-:W-:-:S05]  /*2c00*/  FADD.FTZ R0, R15, R0 ;  /* 0x000000000f007221 */ /* 0x002fca0000010000 */
[----:B0-----:R-:W0:Y:S02]  /*2c10*/  SHFL.BFLY PT, R3, R0, 0x4, 0x1f ;  /* 0x0c801f0000037f89 */ /* 0x001e2400000e0000 */
[----:B0-----:R-:W-:-:S05]  /*2c20*/  FADD.FTZ R3, R0, R3 ;  /* 0x0000000300037221 */ /* 0x001fca0000010000 */
[----:B------:R-:W0:Y:S02]  /*2c30*/  SHFL.BFLY PT, R2, R3, 0x2, 0x1f ;  /* 0x0c401f0003027f89 */ /* 0x000e2400000e0000 */
[----:B0-----:R-:W-:-:S05]  /*2c40*/  FADD.FTZ R2, R3, R2 ;  /* 0x0000000203027221 */ /* 0x001fca0000010000 */
[----:B------:R0:W1:Y:S02]  /*2c50*/  SHFL.BFLY PT, R5, R2, 0x1, 0x1f ;  /* 0x0c201f0002057f89 */ /* 0x00006400000e0000 */
.L_x_337:
[----:B-1----:R-:W-:Y:S02]  /*2c60*/  FADD.FTZ R0, R5, R2 ;  /* 0x0000000205007221 */ /* 0x002fe40000010000 */
.L_x_192:
[----:B------:R-:W-:Y:S05]  /*2c70*/  BSYNC B0 ;  /* 0x0000000000007941 */ /* 0x000fea0003800000 */
.L_x_191:
[----:B------:R-:W-:Y:S01]  /*2c80*/  ISETP.NE.AND P0, PT, R22, RZ, PT ;  /* 0x000000ff1600720c */ /* 0x000fe20003f05270 */
[----:B------:R-:W-:Y:S01]  /*2c90*/  IMAD.MOV.U32 R26, RZ, RZ, -0x800001 ;  /* 0xff7fffffff1a7424 */ /* 0x000fe200078e00ff */
[----:B------:R-:W-:-:S04]  /*2ca0*/  IADD3 R79, R25, -c[0x0][0x1d4], RZ ;  /* 0x80007500194f7a10 */ /* 0x000fc80007ffe0ff */
[----:B------:R-:W-:-:S07]  /*2cb0*/  IMNMX R79, RZ, R79, !PT ;  /* 0x0000004fff4f7217 */ /* 0x000fce0007800200 */
[----:B------:R-:W-:Y:S05]  /*2cc0*/  @P0 BRA `(.L_x_196) ;  /* 0x000000e000000947 */ /* 0x000fea0003800000 */
[----:B------:R-:W-:Y:S01]  /*2cd0*/  ISETP.NE.U32.AND P0, PT, RZ, c[0x0][0x218], PT ;  /* 0x00008600ff007a0c */ /* 0x000fe20003f05070 */
[----:B------:R-:W-:Y:S02]  /*2ce0*/  IMAD.IADD R7, R16, 0x1, -R79 ;  /* 0x0000000110077824 */ /* 0x000fe400078e0a4f */
[----:B------:R-:W-:Y:S01]  /*2cf0*/  FMUL.FTZ R26, R0, c[0x0][0x1f0] ;  /* 0x00007c00001a7a20 */ /* 0x000fe20000410000 */
[----:B------:R-:W-:-:S13]  /*2d00*/  ISETP.NE.AND.EX P0, PT, RZ, c[0x0][0x21c], PT, P0 ;  /* 0x00008700ff007a0c */ /* 0x000fda0003f05300 */
[----:B------:R-:W-:Y:S05]  /*2d10*/  @!P0 BRA `(.L_x_197) ;  /* 0x0000008000008947 */ /* 0x000fea0003800000 */
[----:B0-----:R-:W-:Y:S02]  /*2d20*/  IMAD.IADD R3, R16, 0x1, -R19 ;  /* 0x0000000110037824 */ /* 0x001fe400078e0a13 */
[----:B------:R-:W-:Y:S02]  /*2d30*/  IMAD.MOV.U32 R2, RZ, RZ, 0x2 ;  /* 0x00000002ff027424 */ /* 0x000fe400078e00ff */
[----:B------:R-:W-:-:S04]  /*2d40*/  IMAD R0, R18, c[0x0][0x220], R3 ;  /* 0x0000880012007a24 */ /* 0x000fc800078e0203 */
[----:B------:R-:W-:-:S04]  /*2d50*/  IMAD R3, R0, c[0x0][0x220], R3 ;  /* 0x0000880000037a24 */ /* 0x000fc800078e0203 */
[----:B------:R-:W-:-:S06]  /*2d60*/  IMAD.WIDE R2, R3, R2, c[0x0][0x218] ;  /* 0x0000860003027625 */ /* 0x000fcc00078e0202 */
[----:B------:R-:W3:Y:S02]  /*2d70*/  LDG.E.U16 R2, [R2.64] ;  /* 0x0000002402027981 */ /* 0x000ee4000c1e1500 */
[----:B---3--:R-:W-:-:S05]  /*2d80*/  HADD2.F32 R5, -RZ, R2.H0_H0 ;  /* 0x20000002ff057230 */ /* 0x008fca0000004100 */
[----:B------:R-:W-:-:S05]  /*2d90*/  FADD.FTZ R26, R26, R5 ;  /* 0x000000051a1a7221 */ /* 0x000fca0000010000 */
.L_x_197:
[----:B------:R3:W-:Y:S02]  /*2da0*/  STS [R7.X4+0x420], R26 ;  /* 0x0004201a07007388 */ /* 0x0007e40000004800 */
.L_x_196:
[----:B------:R-:W-:Y:S01]  /*2db0*/  WARPSYNC 0xffffffff ;  /* 0xffffffff00007948 */ /* 0x000fe20003800000 */
[----:B------:R-:W-:Y:S01]  /*2dc0*/  BAR.SYNC.DEFER_BLOCKING 0x0 ;  /* 0x0000000000007b1d */ /* 0x000fe20000010000 */
[----:B------:R-:W-:Y:S02]  /*2dd0*/  LEA.HI R0, R22, R22, RZ, 0x1 ;  /* 0x0000001616007211 */ /* 0x000fe400078f08ff */
[----:B------:R-:W-:Y:S02]  /*2de0*/  IADD3 R78, R16, 0xf, -R79 ;  /* 0x0000000f104e7810 */ /* 0x000fe40007ffe84f */
[C---:B0-----:R-:W-:Y:S01]  /*2df0*/  LOP3.LUT R3, R0.reuse, 0xfffffffe, RZ, 0xc0, !PT ;  /* 0xfffffffe00037812 */ /* 0x041fe200078ec0ff */
[----:B------:R-:W-:Y:S01]  /*2e00*/  ULDC UR4, c[0x0][0x1ec] ;  /* 0x00007b0000047ab9 */ /* 0x000fe20000000800 */
[----:B------:R-:W-:Y:S01]  /*2e10*/  SHF.R.S32.HI R81, RZ, 0x1f, R78 ;  /* 0x0000001fff517819 */ /* 0x000fe2000001144e */
[----:B------:R-:W-:Y:S01]  /*2e20*/  UISETP.NE.AND UP0, UPT, URZ, UR4, UPT ;  /* 0x000000043f00728c */ /* 0x000fe2000bf05270 */
[----:B------:R-:W-:Y:S01]  /*2e30*/  LEA.HI.SX32 R214, R0, R79, 0x1f ;  /* 0x0000004f00d67211 */ /* 0x000fe200078ffaff */
[----:B------:R-:W-:Y:S01]  /*2e40*/  IMAD.IADD R76, R22, 0x1, -R3 ;  /* 0x00000001164c7824 */ /* 0x000fe200078e0a03 */
[----:B------:R-:W-:Y:S01]  /*2e50*/  LEA.HI R81, R81, R78, RZ, 0x4 ;  /* 0x0000004e51517211 */ /* 0x000fe200078f20ff */
[----:B------:R-:W-:-:S02]  /*2e60*/  IMAD R0, R77, c[0x0][0x1d0], R18 ;  /* 0x000074004d007a24 */ /* 0x000fc400078e0212 */
[----:B------:R-:W-:Y:S02]  /*2e70*/  PLOP3.LUT P2, PT, PT, PT, UP0, 0x80, 0x0 ;  /* 0x000000000000781c */ /* 0x000fe40003f4f008 */
[----:B------:R-:W-:-:S05]  /*2e80*/  LOP3.LUT R78, R81, 0xfffffff0, RZ, 0xc0, !PT ;  /* 0xfffffff0514e7812 */ /* 0x000fca00078ec0ff */
[----:B------:R-:W-:Y:S01]  /*2e90*/  IMAD.IADD R78, R78, 0x1, R79 ;  /* 0x000000014e4e7824 */ /* 0x000fe200078e024f */
[----:B------:R0:W4:Y:S04]  /*2ea0*/  LDS.64 R2, [R76.X8+0x20] ;  /* 0x000020004c027984 */ /* 0x0001280000008a00 */
[----:B------:R-:W-:Y:S01]  /*2eb0*/  ISETP.GE.AND P0, PT, R214, R78, PT ;  /* 0x0000004ed600720c */ /* 0x000fe20003f06270 */
[----:B------:R0:W3:Y:S04]  /*2ec0*/  LDS.64 R4, [R76.X8+0x30] ;  /* 0x000030004c047984 */ /* 0x0000e80000008a00 */
[----:B---3--:R0:W3:Y:S04]  /*2ed0*/  LDS.64 R6, [R76.X8+0x40] ;  /* 0x000040004c067984 */ /* 0x0080e80000008a00 */
[----:B------:R0:W2:Y:S04]  /*2ee0*/  LDS.64 R8, [R76.X8+0x50] ;  /* 0x000050004c087984 */ /* 0x0000a80000008a00 */
[----:B------:R0:W1:Y:S04]  /*2ef0*/  LDS.64 R10, [R76.X8+0x60] ;  /* 0x000060004c0a7984 */ /* 0x0000680000008a00 */
[----:B------:R0:W0:Y:S04]  /*2f00*/  LDS.64 R12, [R76.X8+0x70] ;  /* 0x000070004c0c7984 */ /* 0x0000280000008a00 */
[----:B------:R0:W0:Y:S04]  /*2f10*/  LDS.64 R14, [R76.X8+0x80] ;  /* 0x000080004c0e7984 */ /* 0x0000280000008a00 */
[----:B------:R0:W0:Y:S04]  /*2f20*/  LDS.64 R20, [R76.X8+0x90] ;  /* 0x000090004c147984 */ /* 0x0000280000008a00 */
[----:B--2---:R2:W0:Y:S04]  /*2f30*/  LDS.64 R28, [R76.X8+0xa0] ;  /* 0x0000a0004c1c7984 */ /* 0x0044280000008a00 */
[----:B------:R2:W0:Y:S04]  /*2f40*/  LDS.64 R30, [R76.X8+0xb0] ;  /* 0x0000b0004c1e7984 */ /* 0x0004280000008a00 */
[----:B------:R2:W0:Y:S04]  /*2f50*/  LDS.64 R32, [R76.X8+0xc0] ;  /* 0x0000c0004c207984 */ /* 0x0004280000008a00 */
[----:B------:R2:W0:Y:S04]  /*2f60*/  LDS.64 R34, [R76.X8+0xd0] ;  /* 0x0000d0004c227984 */ /* 0x0004280000008a00 */
[----:B-1----:R2:W1:Y:S04]  /*2f70*/  LDS.64 R36, [R76.X8+0xe0] ;  /* 0x0000e0004c247984 */ /* 0x0024680000008a00 */
[----:B------:R2:W0:Y:S04]  /*2f80*/  LDS.64 R38, [R76.X8+0xf0] ;  /* 0x0000f0004c267984 */ /* 0x0004280000008a00 */
        /* <DEDUP_REMOVED lines=17> */
[----:B------:R2:W0:Y:S01]  /*30a0*/  LDS.64 R74, [R76.X8+0x210] ;  /* 0x000210004c4a7984 */ /* 0x0004220000008a00 */
[----:B------:R-:W-:Y:S05]  /*30b0*/  @P2 BRA `(.L_x_198) ;  /* 0x0000020000002947 */ /* 0x000fea0003800000 */
[----:B-1-34-:R1:W3:Y:S04]  /*30c0*/  LDS.64 R80, [R76.X8+0x220] ;  /* 0x000220004c507984 */ /* 0x01a2e80000008a00 */
[----:B------:R1:W4:Y:S04]  /*30d0*/  LDS.64 R82, [R76.X8+0x230] ;  /* 0x000230004c527984 */ /* 0x0003280000008a00 */
[----:B------:R1:W2:Y:S04]  /*30e0*/  LDS.64 R84, [R76.X8+0x240] ;  /* 0x000240004c547984 */ /* 0x0002a80000008a00 */
        /* <DEDUP_REMOVED lines=28> */
[----:B------:R1:W0:Y:S02]  /*32b0*/  LDS.64 R142, [R76.X8+0x410] ;  /* 0x000410004c8e7984 */ /* 0x0002240000008a00 */
.L_x_198:
[----:B-1234-:R-:W-:Y:S01]  /*32c0*/  BSSY B0, `(.L_x_199) ;  /* 0x000045c000007945 */ /* 0x01efe20003800000 */
[----:B------:R-:W-:-:S02]  /*32d0*/  IMAD.SHL.U32 R0, R0, 0x100, RZ ;  /* 0x0000010000007824 */ /* 0x000fc400078e00ff */
[----:B0-----:R-:W-:Y:S01]  /*32e0*/  IMAD.SHL.U32 R76, R76, 0x4, RZ ;  /* 0x000000044c4c7824 */ /* 0x001fe200078e00ff */
[----:B------:R-:W-:Y:S05]  /*32f0*/  @P0 BRA `(.L_x_200) ;  /* 0x0000458000000947 */ /* 0x000fea0003800000 */
[----:B------:R-:W-:Y:S02]  /*3300*/  IMAD R77, R23, c[0x0][0x1d8], R18 ;  /* 0x00007600174d7a24 */ /* 0x000fe400078e0212 */
[--C-:B------:R-:W-:Y:S02]  /*3310*/  IMAD R212, R17, c[0x0][0x1d4], R76.reuse ;  /* 0x0000750011d47a24 */ /* 0x100fe400078e024c */
[----:B------:R-:W-:Y:S02]  /*3320*/  IMAD R144, R77, 0x100, R76 ;  /* 0x000001004d907824 */ /* 0x000fe400078e024c */
[----:B------:R-:W-:Y:S01]  /*3330*/  IMAD.MOV.U32 R215, RZ, RZ, c[0x0][0x1e8] ;  /* 0x00007a00ffd77624 */ /* 0x000fe200078e00ff */
[----:B------:R-:W-:Y:S01]  /*3340*/  SHF.R.S32.HI R216, RZ, 0x1f, R212 ;  /* 0x0000001fffd87819 */ /* 0x000fe200000114d4 */
[----:B------:R-:W-:Y:S01]  /*3350*/  IMAD R213, R0, c[0x0][0x1d4], R76 ;  /* 0x0000750000d57a24 */ /* 0x000fe200078e024c */
[----:B------:R-:W-:Y:S01]  /*3360*/  IADD3 R218, R144, 0x8, RZ ;  /* 0x0000000890da7810 */ /* 0x000fe20007ffe0ff */
[----:B------:R-:W-:Y:S01]  /*3370*/  IMAD.MOV.U32 R145, RZ, RZ, 0x2 ;  /* 0x00000002ff917424 */ /* 0x000fe200078e00ff */
[----:B------:R-:W-:-:S02]  /*3380*/  IADD3 R215, R215, c[0x0][0x210], RZ ;  /* 0x00008400d7d77a10 */ /* 0x000fc40007ffe0ff */
[----:B------:R-:W-:Y:S01]  /*3390*/  SHF.R.S32.HI R217, RZ, 0x1f, R213 ;  /* 0x0000001fffd97819 */ /* 0x000fe200000114d5 */
[----:B------:R-:W-:-:S04]  /*33a0*/  IMAD.WIDE R144, R144, R145, c[0x0][0x230] ;  /* 0x00008c0090907625 */ /* 0x000fc800078e0291 */
.L_x_268:
[----:B------:R-:W-:Y:S01]  /*33b0*/  IABS R148, c[0x0][0x1d4] ;  /* 0x0000750000947a13 */ /* 0x000fe20000000000 */
[----:B------:R-:W-:Y:S01]  /*33c0*/  IMAD.MOV.U32 R146, RZ, RZ, RZ ;  /* 0x000000ffff927224 */ /* 0x000fe200078e00ff */
[----:B------:R-:W-:Y:S01]  /*33d0*/  IABS R221, R214 ;  /* 0x000000d600dd7213 */ /* 0x000fe20000000000 */
[----:B------:R-:W-:Y:S01]  /*33e0*/  IMAD.MOV.U32 R220, RZ, RZ, c[0x0][0x1d4] ;  /* 0x00007500ffdc7624 */ /* 0x000fe200078e00ff */
[----:B------:R-:W0:Y:S01]  /*33f0*/  I2F.RP R149, R148 ;  /* 0x0000009400957306 */ /* 0x000e220000209400 */
[----:B------:R-:W-:-:S07]  /*3400*/  ISETP.GE.AND P3, PT, R214, RZ, PT ;  /* 0x000000ffd600720c */ /* 0x000fce0003f66270 */
[----:B0-----:R-:W0:Y:S02]  /*3410*/  MUFU.RCP R149, R149 ;  /* 0x0000009500957308 */ /* 0x001e240000001000 */
[----:B0-----:R-:W-:-:S06]  /*3420*/  IADD3 R147, R149, 0xffffffe, RZ ;  /* 0x0ffffffe95937810 */ /* 0x001fcc0007ffe0ff */
[----:B------:R-:W0:Y:S02]  /*3430*/  F2I.FTZ.U32.TRUNC.NTZ R147, R147 ;  /* 0x0000009300937305 */ /* 0x000e24000021f000 */
[----:B0-----:R-:W-:-:S04]  /*3440*/  IMAD.MOV R219, RZ, RZ, -R147 ;  /* 0x000000ffffdb7224 */ /* 0x001fc800078e0a93 */
[----:B------:R-:W-:-:S04]  /*3450*/  IMAD R219, R219, R148, RZ ;  /* 0x00000094dbdb7224 */ /* 0x000fc800078e02ff */
[----:B------:R-:W-:-:S06]  /*3460*/  IMAD.HI.U32 R146, R147, R219, R146 ;  /* 0x000000db93927227 */ /* 0x000fcc00078e0092 */
[----:B------:R-:W-:-:S04]  /*3470*/  IMAD.HI.U32 R146, R146, R221, RZ ;  /* 0x000000dd92927227 */ /* 0x000fc800078e00ff */
[----:B------:R-:W-:-:S04]  /*3480*/  IMAD.MOV R146, RZ, RZ, -R146 ;  /* 0x000000ffff927224 */ /* 0x000fc800078e0a92 */
[----:B------:R-:W-:Y:S02]  /*3490*/  IMAD R221, R148, R146, R221 ;  /* 0x0000009294dd7224 */ /* 0x000fe400078e02dd */
[----:B------:R-:W-:-:S03]  /*34a0*/  IMAD R146, R27, c[0x0][0x1d4], RZ ;  /* 0x000075001b927a24 */ /* 0x000fc600078e02ff */
[----:B------:R-:W-:-:S13]  /*34b0*/  ISETP.GT.U32.AND P0, PT, R148, R221, PT ;  /* 0x000000dd9400720c */ /* 0x000fda0003f04070 */
[----:B------:R-:W-:Y:S01]  /*34c0*/  @!P0 IMAD.IADD R221, R221, 0x1, -R148 ;  /* 0x00000001dddd8824 */ /* 0x000fe200078e0a94 */
[----:B------:R-:W-:-:S04]  /*34d0*/  ISETP.NE.U32.AND P0, PT, RZ, c[0x0][0x200], PT ;  /* 0x00008000ff007a0c */ /* 0x000fc80003f05070 */
[----:B------:R-:W-:Y:S02]  /*34e0*/  ISETP.GT.U32.AND P1, PT, R148, R221, PT ;  /* 0x000000dd9400720c */ /* 0x000fe40003f24070 */
[----:B------:R-:W-:-:S11]  /*34f0*/  ISETP.NE.AND.EX P0, PT, RZ, c[0x0][0x204], PT, P0 ;  /* 0x00008100ff007a0c */ /* 0x000fd60003f05300 */
[----:B------:R-:W-:Y:S01]  /*3500*/  @!P1 IMAD.IADD R221, R221, 0x1, -R148 ;  /* 0x00000001dddd9824 */ /* 0x000fe200078e0a94 */
[----:B------:R-:W-:Y:S02]  /*3510*/  ISETP.NE.AND P1, PT, RZ, c[0x0][0x1d4], PT ;  /* 0x00007500ff007a0c */ /* 0x000fe40003f25270 */
[----:B------:R-:W-:Y:S01]  /*3520*/  @P0 SHF.R.S32.HI R147, RZ, 0x1f, R214 ;  /* 0x0000001fff930819 */ /* 0x000fe200000114d6 */
[----:B------:R-:W-:Y:S01]  /*3530*/  @!P3 IMAD.MOV R221, RZ, RZ, -R221 ;  /* 0x000000ffffddb224 */ /* 0x000fe200078e0add */
[----:B------:R-:W-:-:S09]  /*3540*/  @P0 SHF.R.S32.HI R148, RZ, 0x1f, R146 ;  /* 0x0000001fff940819 */ /* 0x000fd20000011492 */
[----:B------:R-:W-:Y:S02]  /*3550*/  @!P1 LOP3.LUT R221, RZ, c[0x0][0x1d4], RZ, 0x33, !PT ;  /* 0x00007500ffdd9a12 */ /* 0x000fe400078e33ff */
[----:B------:R-:W-:Y:S02]  /*3560*/  @P0 IADD3 R224, P1, P3, R214, c[0x0][0x200], R146 ;  /* 0x00008000d6e00a10 */ /* 0x000fe40007b3e092 */
[----:B------:R-:W-:Y:S02]  /*3570*/  SHF.R.S32.HI R149, RZ, 0x1f, R221 ;  /* 0x0000001fff957819 */ /* 0x000fe400000114dd */
[----:B------:R-:W-:Y:S02]  /*3580*/  IADD3 R219, P4, R221, R146, RZ ;  /* 0x00000092dddb7210 */ /* 0x000fe40007f9e0ff */
[----:B------:R-:W-:Y:S02]  /*3590*/  @P0 IADD3.X R225, R147, c[0x0][0x204], R148, P1, P3 ;  /* 0x0000810093e10a10 */ /* 0x000fe40000fe6494 */
[----:B------:R-:W-:Y:S01]  /*35a0*/  LEA.HI.X.SX32 R148, R146, R149, 0x1, P4 ;  /* 0x0000009592947211 */ /* 0x000fe200020f0eff */
[----:B------:R-:W-:Y:S01]  /*35b0*/  IMAD.MOV.U32 R149, RZ, RZ, 0x2 ;  /* 0x00000002ff957424 */ /* 0x000fe200078e00ff */
[----:B------:R-:W-:-:S02]  /*35c0*/  LEA R146, P3, R219, c[0x0][0x1a8], 0x2 ;  /* 0x00006a00db927a11 */ /* 0x000fc400078610ff */
[----:B------:R-:W-:Y:S02]  /*35d0*/  ISETP.GE.AND P1, PT, R214, R16, PT ;  /* 0x00000010d600720c */ /* 0x000fe40003f26270 */
[----:B------:R-:W-:Y:S02]  /*35e0*/  LEA.HI.X R147, R219, c[0x0][0x1ac], R148, 0x2, P3 ;  /* 0x00006b00db937a11 */ /* 0x000fe400018f1494 */
[----:B------:R0:W5:Y:S01]  /*35f0*/  @P0 LDG.E.U8 R219, [R224.64] ;  /* 0x00000024e0db0981 */ /* 0x000162000c1e1100 */
[----:B------:R-:W-:Y:S01]  /*3600*/  BSSY B1, `(.L_x_201) ;  /* 0x000001d000017945 */ /* 0x000fe20003800000 */
[----:B------:R-:W-:-:S04]  /*3610*/  IMAD.WIDE R148, R218, R149, c[0x0][0x230] ;  /* 0x00008c00da947625 */ /* 0x000fc800078e0295 */
[----:B------:R-:W-:-:S03]  /*3620*/  IMAD R220, R220, 0x1f, R221 ;  /* 0x0000001fdcdc7824 */ /* 0x000fc600078e02dd */
[----:B------:R-:W-:Y:S05]  /*3630*/  @P1 BRA `(.L_x_202) ;  /* 0x0000019000001947 */ /* 0x000fea0003800000 */
[----:B------:R-:W2:Y:S01]  /*3640*/  LDG.E R150, [R146.64] ;  /* 0x0000002492967981 */ /* 0x000ea2000c1e1900 */
[----:B------:R-:W-:Y:S02]  /*3650*/  IMAD.SHL.U32 R227, R221, 0x8, RZ ;  /* 0x00000008dde37824 */ /* 0x000fe400078e00ff */
[----:B--2---:R-:W-:-:S04]  /*3660*/  IMAD R150, R150, c[0x0][0x1d8], RZ ;  /* 0x0000760096967a24 */ /* 0x004fc800078e02ff */
[----:B------:R-:W-:-:S04]  /*3670*/  IMAD.SHL.U32 R150, R150, 0x100, RZ ;  /* 0x0000010096967824 */ /* 0x000fc800078e00ff */
[----:B------:R-:W-:-:S05]  /*3680*/  IMAD R150, R150, c[0x0][0x1d4], R227 ;  /* 0x0000750096967a24 */ /* 0x000fca00078e02e3 */
[----:B------:R-:W-:-:S04]  /*3690*/  IADD3 R151, P2, R213, R150, RZ ;  /* 0x00000096d5977210 */ /* 0x000fc80007f5e0ff */
[----:B0-----:R-:W-:Y:S02]  /*36a0*/  LEA.HI.X.SX32 R224, R150, R217, 0x1, P2 ;  /* 0x000000d996e07211 */ /* 0x001fe400010f0eff */
[----:B------:R-:W-:-:S04]  /*36b0*/  LEA R150, P2, R151, c[0x0][0x198], 0x1 ;  /* 0x0000660097967a11 */ /* 0x000fc800078408ff */
[----:B------:R-:W-:-:S06]  /*36c0*/  LEA.HI.X R151, R151, c[0x0][0x19c], R224, 0x1, P2 ;  /* 0x0000670097977a11 */ /* 0x000fcc00010f0ce0 */
[----:B------:R-:W5:Y:S01]  /*36d0*/  LDG.E.64 R150, [R150.64] ;  /* 0x0000002496967981 */ /* 0x000f62000c1e1b00 */
[----:B------:R-:W-:Y:S02]  /*36e0*/  ULDC UR4, c[0x0][0x1ec] ;  /* 0x00007b0000047ab9 */ /* 0x000fe40000000800 */
[----:B------:R-:W-:-:S06]  /*36f0*/  UISETP.NE.AND UP0, UPT, URZ, UR4, UPT ;  /* 0x000000043f00728c */ /* 0x000fcc000bf05270 */
[----:B------:R-:W-:-:S13]  /*3700*/  PLOP3.LUT P2, PT, PT, PT, UP0, 0x80, 0x0 ;  /* 0x000000000000781c */ /* 0x000fda0003f4f008 */
[----:B------:R-:W-:Y:S05]  /*3710*/  @P2 BRA `(.L_x_202) ;  /* 0x000000b000002947 */ /* 0x000fea0003800000 */
[----:B------:R-:W-:-:S13]  /*3720*/  ISETP.NE.AND P5, PT, R222, RZ, PT ;  /* 0x000000ffde00720c */ /* 0x000fda0003fa5270 */
[----:B------:R-:W2:Y:S01]  /*3730*/  @P5 LDG.E.64 R224, [R144.64] ;  /* 0x0000002490e05981 */ /* 0x000ea2000c1e1b00 */
[----:B-----5:R-:W-:Y:S01]  /*3740*/  HFMA2.MMA R150, R150, 1, 1, R80 ;  /* 0x3c003c0096967835 */ /* 0x020fe20000000050 */
[----:B------:R-:W-:Y:S01]  /*3750*/  IADD3 R223, P3, R212, R227, RZ ;  /* 0x000000e3d4df7210 */ /* 0x000fe20007f7e0ff */
[----:B------:R-:W-:-:S03]  /*3760*/  HADD2 R151, R151, R81 ;  /* 0x0000005197977230 */ /* 0x000fc60000000000 */
[----:B------:R-:W-:Y:S02]  /*3770*/  LEA.HI.X.SX32 R228, R227, R216, 0x1, P3 ;  /* 0x000000d8e3e47211 */ /* 0x000fe400018f0eff */
[----:B------:R-:W-:-:S04]  /*3780*/  LEA R226, P3, R223, c[0x0][0x198], 0x1 ;  /* 0x00006600dfe27a11 */ /* 0x000fc800078608ff */
[----:B------:R-:W-:Y:S01]  /*3790*/  LEA.HI.X R227, R223, c[0x0][0x19c], R228, 0x1, P3 ;  /* 0x00006700dfe37a11 */ /* 0x000fe200018f0ce4 */
[----:B--2---:R-:W-:Y:S01]  /*37a0*/  @P5 HFMA2.MMA R151, R151, R225, -RZ ;  /* 0x000000e197975235 */ /* 0x004fe200001000ff */
[----:B------:R-:W-:-:S06]  /*37b0*/  @P5 HMUL2 R150, R150, R224 ;  /* 0x000000e096965232 */ /* 0x000fcc0000000000 */
[----:B------:R0:W-:Y:S04]  /*37c0*/  STG.E.64 [R226.64], R150 ;  /* 0x00000096e2007986 */ /* 0x0001e8000c101b24 */
.L_x_202:
[----:B------:R-:W-:Y:S05]  /*37d0*/  BSYNC B1 ;  /* 0x0000000000017941 */ /* 0x000fea0003800000 */
.L_x_201:
[----:B------:R-:W-:Y:S01]  /*37e0*/  BSSY B1, `(.L_x_203) ;  /* 0x000001c000017945 */ /* 0x000fe20003800000 */
[----:B------:R-:W-:Y:S05]  /*37f0*/  @P1 BRA `(.L_x_204) ;  /* 0x000001a000001947 */ /* 0x000fea0003800000 */
[----:B------:R-:W2:Y:S01]  /*3800*/  LDG.E R152, [R146.64] ;  /* 0x0000002492987981 */ /* 0x000ea2000c1e1900 */
[----:B------:R-:W-:-:S05]  /*3810*/  IADD3 R153, R221, c[0x0][0x1d4], RZ ;  /* 0x00007500dd997a10 */ /* 0x000fca0007ffe0ff */
[----:B0-----:R-:W-:Y:S02]  /*3820*/  IMAD.SHL.U32 R227, R153, 0x8, RZ ;  /* 0x0000000899e37824 */ /* 0x001fe400078e00ff */
[----:B--2---:R-:W-:-:S04]  /*3830*/  IMAD R152, R152, c[0x0][0x1d8], RZ ;  /* 0x0000760098987a24 */ /* 0x004fc800078e02ff */
[----:B------:R-:W-:-:S04]  /*3840*/  IMAD.SHL.U32 R152, R152, 0x100, RZ ;  /* 0x0000010098987824 */ /* 0x000fc800078e00ff */
[----:B------:R-:W-:-:S05]  /*3850*/  IMAD R152, R152, c[0x0][0x1d4], R227 ;  /* 0x0000750098987a24 */ /* 0x000fca00078e02e3 */
[----:B------:R-:W-:-:S04]  /*3860*/  IADD3 R153, P2, R213, R152, RZ ;  /* 0x00000098d5997210 */ /* 0x000fc80007f5e0ff */
[----:B------:R-:W-:Y:S02]  /*3870*/  LEA.HI.X.SX32 R224, R152, R217, 0x1, P2 ;  /* 0x000000d998e07211 */ /* 0x000fe400010f0eff */
        /* <DEDUP_REMOVED lines=9> */
[----:B------:R-:W-:Y:S01]  /*3910*/  IADD3 R223, P3, R212, R227, RZ ;  /* 0x000000e3d4df7210 */ /* 0x000fe20007f7e0ff */
[----:B-----5:R-:W-:Y:S01]  /*3920*/  HFMA2.MMA R153, R153, 1, 1, R83 ;  /* 0x3c003c0099997835 */ /* 0x020fe20000000053 */
[----:B------:R-:W-:Y:S02]  /*3930*/  HADD2 R152, R152, R82 ;  /* 0x0000005298987230 */ /* 0x000fe40000000000 */
[----:B------:R-:W-:Y:S02]  /*3940*/  LEA.HI.X.SX32 R228, R227, R216, 0x1, P3 ;  /* 0x000000d8e3e47211 */ /* 0x000fe400018f0eff */
[----:B------:R-:W-:-:S04]  /*3950*/  LEA R226, P3, R223, c[0x0][0x198], 0x1 ;  /* 0x00006600dfe27a11 */ /* 0x000fc800078608ff */
[----:B------:R-:W-:Y:S01]  /*3960*/  LEA.HI.X R227, R223, c[0x0][0x19c], R228, 0x1, P3 ;  /* 0x00006700dfe37a11 */ /* 0x000fe200018f0ce4 */
[----:B--2---:R-:W-:Y:S01]  /*3970*/  @P4 HFMA2.MMA R153, R153, R225, -RZ ;  /* 0x000000e199994235 */ /* 0x004fe200001000ff */
[----:B------:R-:W-:-:S06]  /*3980*/  @P4 HMUL2 R152, R152, R224 ;  /* 0x000000e098984232 */ /* 0x000fcc0000000000 */
[----:B------:R0:W-:Y:S04]  /*3990*/  STG.E.64 [R226.64], R152 ;  /* 0x00000098e2007986 */ /* 0x0001e8000c101b24 */
.L_x_204:
[----:B------:R-:W-:Y:S05]  /*39a0*/  BSYNC B1 ;  /* 0x0000000000017941 */ /* 0x000fea0003800000 */
.L_x_203:
[----:B------:R-:W-:Y:S01]  /*39b0*/  BSSY B1, `(.L_x_205) ;  /* 0x000001d000017945 */ /* 0x000fe20003800000 */
[----:B------:R-:W-:Y:S05]  /*39c0*/  @P1 BRA `(.L_x_206) ;  /* 0x000001b000001947 */ /* 0x000fea0003800000 */
[----:B------:R-:W2:Y:S01]  /*39d0*/  LDG.E R154, [R146.64] ;  /* 0x00000024929a7981 */ /* 0x000ea2000c1e1900 */
[----:B0-----:R-:W-:-:S04]  /*39e0*/  IMAD.MOV.U32 R224, RZ, RZ, c[0x0][0x1d4] ;  /* 0x00007500ffe07624 */ /* 0x001fc800078e00ff */
[----:B------:R-:W-:-:S04]  /*39f0*/  IMAD R155, R224, 0x2, R221 ;  /* 0x00000002e09b7824 */ /* 0x000fc800078e02dd */
[----:B------:R-:W-:Y:S02]  /*3a00*/  IMAD.SHL.U32 R227, R155, 0x8, RZ ;  /* 0x000000089be37824 */ /* 0x000fe400078e00ff */
        /* <DEDUP_REMOVED lines=13> */
[----:B------:R-:W2:Y:S01]  /*3ae0*/  @P4 LDG.E.64 R224, [R148.64+0x10] ;  /* 0x0000102494e04981 */ /* 0x000ea2000c1e1b00 */
        /* <DEDUP_REMOVED lines=9> */
.L_x_206:
[----:B------:R-:W-:Y:S05]  /*3b80*/  BSYNC B1 ;  /* 0x0000000000017941 */ /* 0x000fea0003800000 */
.L_x_205:
[----:B------:R-:W-:Y:S01]  /*3b90*/  BSSY B1, `(.L_x_207) ;  /* 0x000001d000017945 */ /* 0x000fe20003800000 */
[----:B------:R-:W-:Y:S05]  /*3ba0*/  @P1 BRA `(.L_x_208) ;  /* 0x000001b000001947 */ /* 0x000fea0003800000 */
[----:B------:R-:W2:Y:S01]  /*3bb0*/  LDG.E R156, [R146.64] ;  /* 0x00000024929c7981 */ /* 0x000ea2000c1e1900 */
[----:B0-----:R-:W-:-:S04]  /*3bc0*/  IMAD.MOV.U32 R224, RZ, RZ, 0x3 ;  /* 0x00000003ffe07424 */ /* 0x001fc800078e00ff */
[----:B------:R-:W-:-:S04]  /*3bd0*/  IMAD R157, R224, c[0x0][0x1d4], R221 ;  /* 0x00007500e09d7a24 */ /* 0x000fc800078e02dd */
        /* <DEDUP_REMOVED lines=24> */
.L_x_208:
[----:B------:R-:W-:Y:S05]  /*3d60*/  BSYNC B1 ;  /* 0x0000000000017941 */ /* 0x000fea0003800000 */
.L_x_207:
        /* <DEDUP_REMOVED lines=29> */
.L_x_210:
[----:B------:R-:W-:Y:S05]  /*3f40*/  BSYNC B1 ;  /* 0x0000000000017941 */ /* 0x000fea0003800000 */
.L_x_209:
        /* <DEDUP_REMOVED lines=29> */
.L_x_212:
[----:B------:R-:W-:Y:S05]  /*4120*/  BSYNC B1 ;  /* 0x0000000000017941 */ /* 0x000fea0003800000 */
.L_x_211:
        /* <DEDUP_REMOVED lines=29> */
.L_x_214:
[----:B------:R-:W-:Y:S05]  /*4300*/  BSYNC B1 ;  /* 0x0000000000017941 */ /* 0x000fea0003800000 */
.L_x_213:
        /* <DEDUP_REMOVED lines=29> */
.L_x_216:
[----:B------:R-:W-:Y:S05]  /*44e0*/  BSYNC B1 ;  /* 0x0000000000017941 */ /* 0x000fea0003800000 */
.L_x_215:
        /* <DEDUP_REMOVED lines=29> */
.L_x_218:
[----:B------:R-:W-:Y:S05]  /*46c0*/  BSYNC B1 ;  /* 0x0000000000017941 */ /* 0x000fea0003800000 */
.L_x_217:
        /* <DEDUP_REMOVED lines=29> */
.L_x_220:
[----:B------:R-:W-:Y:S05]  /*48a0*/  BSYNC B1 ;  /* 0x0000000000017941 */ /* 0x000fea0003800000 */
.L_x_219:
        /* <DEDUP_REMOVED lines=29> */
.L_x_222:
[----:B------:R-:W-:Y:S05]  /*4a80*/  BSYNC B1 ;  /* 0x0000000000017941 */ /* 0x000fea0003800000 */
.L_x_221:
        /* <DEDUP_REMOVED lines=29> */
.L_x_224:
[----:B------:R-:W-:Y:S05]  /*4c60*/  BSYNC B1 ;  /* 0x0000000000017941 */ /* 0x000fea0003800000 */
.L_x_223:
        /* <DEDUP_REMOVED lines=29> */
.L_x_226:
[----:B------:R-:W-:Y:S05]  /*4e40*/  BSYNC B1 ;  /* 0x0000000000017941 */ /* 0x000fea0003800000 */
.L_x_225:
        /* <DEDUP_REMOVED lines=29> */
.L_x_228:
[----:B------:R-:W-:Y:S05]  /*5020*/  BSYNC B1 ;  /* 0x0000000000017941 */ /* 0x000fea0003800000 */
.L_x_227:
        /* <DEDUP_REMOVED lines=29> */
.L_x_230:
[----:B------:R-:W-:Y:S05]  /*5200*/  BSYNC B1 ;  /* 0x0000000000017941 */ /* 0x000fea0003800000 */
.L_x_229:
        /* <DEDUP_REMOVED lines=29> */
.L_x_232:
[----:B------:R-:W-:Y:S05]  /*53e0*/  BSYNC B1 ;  /* 0x0000000000017941 */ /* 0x000fea0003800000 */
.L_x_231:
        /* <DEDUP_REMOVED lines=29> */
.L_x_234:
[----:B------:R-:W-:Y:S05]  /*55c0*/  BSYNC B1 ;  /* 0x0000000000017941 */ /* 0x000fea0003800000 */
.L_x_233:
        /* <DEDUP_REMOVED lines=29> */
.L_x_236:
[----:B------:R-:W-:Y:S05]  /*57a0*/  BSYNC B1 ;  /* 0x0000000000017941 */ /* 0x000fea0003800000 */
.L_x_235:
        /* <DEDUP_REMOVED lines=29> */
.L_x_238:
[----:B------:R-:W-:Y:S05]  /*5980*/  BSYNC B1 ;  /* 0x0000000000017941 */ /* 0x000fea0003800000 */
.L_x_237:
        /* <DEDUP_REMOVED lines=29> */
.L_x_240:
[----:B------:R-:W-:Y:S05]  /*5b60*/  BSYNC B1 ;  /* 0x0000000000017941 */ /* 0x000fea0003800000 */
.L_x_239:
        /* <DEDUP_REMOVED lines=29> */
.L_x_242:
[----:B------:R-:W-:Y:S05]  /*5d40*/  BSYNC B1 ;  /* 0x0000000000017941 */ /* 0x000fea0003800000 */
.L_x_241:
        /* <DEDUP_REMOVED lines=29> */
.L_x_244:
[----:B------:R-:W-:Y:S05]  /*5f20*/  BSYNC B1 ;  /* 0x0000000000017941 */ /* 0x000fea0003800000 */
.L_x_243:
        /* <DEDUP_REMOVED lines=29> */
.L_x_246:
[----:B------:R-:W-:Y:S05]  /*6100*/  BSYNC B1 ;  /* 0x0000000000017941 */ /* 0x000fea0003800000 */
.L_x_245:
        /* <DEDUP_REMOVED lines=29> */
.L_x_248:
[----:B------:R-:W-:Y:S05]  /*62e0*/  BSYNC B1 ;  /* 0x0000000000017941 */ /* 0x000fea0003800000 */
.L_x_247:
        /* <DEDUP_REMOVED lines=29> */
.L_x_250:
[----:B------:R-:W-:Y:S05]  /*64c0*/  BSYNC B1 ;  /* 0x0000000000017941 */ /* 0x000fea0003800000 */
.L_x_249:
        /* <DEDUP_REMOVED lines=29> */
.L_x_252:
[----:B------:R-:W-:Y:S05]  /*66a0*/  BSYNC B1 ;  /* 0x0000000000017941 */ /* 0x000fea0003800000 */
.L_x_251:
        /* <DEDUP_REMOVED lines=29> */
.L_x_254:
[----:B------:R-:W-:Y:S05]  /*6880*/  BSYNC B1 ;  /* 0x0000000000017941 */ /* 0x000fea0003800000 */
.L_x_253:
        /* <DEDUP_REMOVED lines=29> */
.L_x_256:
[----:B------:R-:W-:Y:S05]  /*6a60*/  BSYNC B1 ;  /* 0x0000000000017941 */ /* 0x000fea0003800000 */
.L_x_255:
        /* <DEDUP_REMOVED lines=29> */
.L_x_258:
[----:B------:R-:W-:Y:S05]  /*6c40*/  BSYNC B1 ;  /* 0x0000000000017941 */ /* 0x000fea0003800000 */
.L_x_257:
        /* <DEDUP_REMOVED lines=29> */
.L_x_260:
[----:B------:R-:W-:Y:S05]  /*6e20*/  BSYNC B1 ;  /* 0x0000000000017941 */ /* 0x000fea0003800000 */
.L_x_259:
        /* <DEDUP_REMOVED lines=29> */
.L_x_262:
[----:B------:R-:W-:Y:S05]  /*7000*/  BSYNC B1 ;  /* 0x0000000000017941 */ /* 0x000fea0003800000 */
.L_x_261:
[----:B------:R-:W-:Y:S01]  /*7010*/  BSSY B1, `(.L_x_263) ;  /* 0x000001b000017945 */ /* 0x000fe20003800000 */
[----:B------:R-:W-:Y:S05]  /*7020*/  @P1 BRA `(.L_x_264) ;  /* 0x0000019000001947 */ /* 0x000fea0003800000 */
[----:B------:R-:W2:Y:S01]  /*7030*/  LDG.E R146, [R146.64] ;  /* 0x0000002492927981 */ /* 0x000ea2000c1e1900 */
        /* <DEDUP_REMOVED lines=24> */
.L_x_264:
[----:B------:R-:W-:Y:S05]  /*71c0*/  BSYNC B1 ;  /* 0x0000000000017941 */ /* 0x000fea0003800000 */
.L_x_263:
[----:B-1---5:R-:W-:Y:S01]  /*71d0*/  HMUL2 R146, R2, R150 ;  /* 0x0000009602927232 */ /* 0x022fe20000000000 */
[----:B------:R-:W-:Y:S01]  /*71e0*/  HFMA2.MMA R147, R3, R151, -RZ ;  /* 0x0000009703937235 */ /* 0x000fe200001000ff */
[----:B------:R-:W-:Y:S02]  /*71f0*/  ISETP.NE.AND P0, PT, R219, RZ, P0 ;  /* 0x000000ffdb00720c */ /* 0x000fe40000705270 */
[----:B------:R-:W-:Y:S02]  /*7200*/  LOP3.LUT R223, R22, 0x1, RZ, 0xc0, !PT ;  /* 0x0000000116df7812 */ /* 0x000fe400078ec0ff */
[----:B------:R-:W-:-:S05]  /*7210*/  HFMA2.MMA R146, R4, R152, R146 ;  /* 0x0000009804927235 */ /* 0x000fca0000000092 */
[----:B------:R-:W-:Y:S01]  /*7220*/  HFMA2 R147, R5, R153, R147 ;  /* 0x0000009905937231 */ /* 0x000fe20000000093 */
[----:B------:R-:W-:-:S03]  /*7230*/  HFMA2.MMA R146, R6, R154, R146 ;  /* 0x0000009a06927235 */ /* 0x000fc60000000092 */
[----:B------:R-:W-:-:S03]  /*7240*/  HFMA2 R147, R7, R155, R147 ;  /* 0x0000009b07937231 */ /* 0x000fc60000000093 */
[----:B------:R-:W-:Y:S01]  /*7250*/  HFMA2.MMA R146, R8, R156, R146 ;  /* 0x0000009c08927235 */ /* 0x000fe20000000092 */
[----:B------:R-:W-:-:S04]  /*7260*/  HFMA2 R147, R9, R157, R147 ;  /* 0x0000009d09937231 */ /* 0x000fc80000000093 */
        /* <DEDUP_REMOVED lines=46> */
[----:B------:R-:W-:-:S06]  /*7550*/  HFMA2.MMA R146, R56, R194, R146 ;  /* 0x000000c238927235 */ /* 0x000fcc0000000092 */
        /* <DEDUP_REMOVED lines=8> */
[----:B------:R-:W-:-:S10]  /*75e0*/  HFMA2.MMA R146, R74, R210, R146 ;  /* 0x000000d24a927235 */ /* 0x000fd40000000092 */
[----:B------:R-:W-:-:S05]  /*75f0*/  HADD2 R146, R146, R147 ;  /* 0x0000009392927230 */ /* 0x000fca0000000000 */
[--C-:B------:R-:W-:Y:S02]  /*7600*/  HADD2.F32 R147, -RZ, R146.reuse.H0_H0 ;  /* 0x20000092ff937230 */ /* 0x100fe40000004100 */
[----:B------:R-:W-:-:S05]  /*7610*/  HADD2.F32 R146, -RZ, R146.H1_H1 ;  /* 0x30000092ff927230 */ /* 0x000fca0000004100 */
[----:B------:R-:W-:Y:S01]  /*7620*/  FADD.FTZ R221, R147, R146 ;  /* 0x0000009293dd7221 */ /* 0x000fe20000010000 */
[----:B------:R-:W-:Y:S05]  /*7630*/  BRA.DIV ~URZ, `(.L_x_265) ;  /* 0x00003e627f007947 */ /* 0x000fea000b800000 */
[----:B------:R1:W2:Y:S02]  /*7640*/  SHFL.BFLY PT, R146, R221, 0x1, 0x1f ;  /* 0x0c201f00dd927f89 */ /* 0x0002a400000e0000 */
.L_x_338:
[----:B------:R-:W-:Y:S01]  /*7650*/  ISETP.EQ.U32.OR P1, PT, R223, 0x1, P1 ;  /* 0x00000001df00780c */ /* 0x000fe20000f22470 */
[----:B------:R-:W-:Y:S01]  /*7660*/  BSSY B1, `(.L_x_266) ;  /* 0x000001d000017945 */ /* 0x000fe20003800000 */
[----:B--2---:R-:W-:-:S11]  /*7670*/  FADD.FTZ R219, R221, R146 ;  /* 0x00000092dddb7221 */ /* 0x004fd60000010000 */
[----:B------:R-:W-:Y:S05]  /*7680*/  @P1 BRA `(.L_x_267) ;  /* 0x000001a000001947 */ /* 0x000fea0003800000 */
[----:B------:R-:W-:-:S04]  /*7690*/  ISETP.NE.U32.AND P1, PT, RZ, c[0x0][0x218], PT ;  /* 0x00008600ff007a0c */ /* 0x000fc80003f25070 */
[----:B------:R-:W-:Y:S02]  /*76a0*/  ISETP.NE.AND.EX P3, PT, RZ, c[0x0][0x21c], PT, P1 ;  /* 0x00008700ff007a0c */ /* 0x000fe40003f65310 */
[----:B------:R-:W-:-:S04]  /*76b0*/  ISETP.NE.U32.AND P1, PT, RZ, c[0x0][0x228], PT ;  /* 0x00008a00ff007a0c */ /* 0x000fc80003f25070 */
[----:B------:R-:W-:-:S07]  /*76c0*/  ISETP.NE.AND.EX P1, PT, RZ, c[0x0][0x22c], PT, P1 ;  /* 0x00008b00ff007a0c */ /* 0x000fce0003f25310 */
[----:B------:R-:W-:-:S05]  /*76d0*/  @P3 IMAD R146, R18, c[0x0][0x220], R25 ;  /* 0x0000880012923a24 */ /* 0x000fca00078e0219 */
[----:B------:R-:W-:Y:S01]  /*76e0*/  @P3 IADD3 R147, R146, -0x1, RZ ;  /* 0xffffffff92933810 */ /* 0x000fe20007ffe0ff */
[----:B------:R-:W-:Y:S02]  /*76f0*/  @P3 IMAD.MOV.U32 R146, RZ, RZ, 0x2 ;  /* 0x00000002ff923424 */ /* 0x000fe400078e00ff */
[----:B------:R-:W-:Y:S02]  /*7700*/  @P1 IMAD.MOV.U32 R149, RZ, RZ, 0x2 ;  /* 0x00000002ff951424 */ /* 0x000fe400078e00ff */
[----:B------:R-:W-:Y:S02]  /*7710*/  @P3 IMAD R147, R147, c[0x0][0x220], R214 ;  /* 0x0000880093933a24 */ /* 0x000fe400078e02d6 */
[----:B------:R-:W-:-:S04]  /*7720*/  @P1 IMAD.WIDE R148, R18, R149, c[0x0][0x228] ;  /* 0x00008a0012941625 */ /* 0x000fc800078e0295 */
[----:B------:R-:W-:Y:S02]  /*7730*/  @P3 IMAD.WIDE R146, R147, R146, c[0x0][0x218] ;  /* 0x0000860093923625 */ /* 0x000fe400078e0292 */
[----:B------:R-:W2:Y:S04]  /*7740*/  @P1 LDG.E.U16 R148, [R148.64] ;  /* 0x0000002494941981 */ /* 0x000ea8000c1e1500 */
[----:B------:R-:W3:Y:S01]  /*7750*/  @P3 LDG.E.U16 R146, [R146.64] ;  /* 0x0000002492923981 */ /* 0x000ee2000c1e1500 */
[C---:B------:R-:W-:Y:S02]  /*7760*/  @P1 ISETP.GE.AND P4, PT, R214.reuse, R215, PT ;  /* 0x000000d7d600120c */ /* 0x040fe40003f86270 */
[----:B-1----:R-:W-:Y:S02]  /*7770*/  @P1 IADD3 R221, R214, 0x1, -R25 ;  /* 0x00000001d6dd1810 */ /* 0x002fe40007ffe819 */
[----:B------:R-:W-:-:S05]  /*7780*/  @P1 SEL R220, R19, RZ, !P4 ;  /* 0x000000ff13dc1207 */ /* 0x000fca0006000000 */
[----:B------:R-:W-:-:S04]  /*7790*/  @P1 IMAD.IADD R221, R220, 0x1, R221 ;  /* 0x00000001dcdd1824 */ /* 0x000fc800078e02dd */
[----:B0-----:R-:W0:Y:S01]  /*77a0*/  @P1 I2F R224, R221 ;  /* 0x000000dd00e01306 */ /* 0x001e220000201400 */
[----:B------:R-:W-:Y:S01]  /*77b0*/  FMUL.FTZ R219, R219, c[0x0][0x1f0] ;  /* 0x00007c00dbdb7a20 */ /* 0x000fe20000410000 */
[----:B--2---:R-:W-:Y:S02]  /*77c0*/  @P1 HADD2.F32 R223, -RZ, R148.H0_H0 ;  /* 0x20000094ffdf1230 */ /* 0x004fe40000004100 */
[----:B---3--:R-:W-:Y:S01]  /*77d0*/  @P3 HADD2.F32 R220, -RZ, R146.H0_H0 ;  /* 0x20000092ffdc3230 */ /* 0x008fe20000004100 */
[----:B------:R-:W-:-:S04]  /*77e0*/  IMAD.IADD R146, R214, 0x1, -R79 ;  /* 0x00000001d6927824 */ /* 0x000fc800078e0a4f */
[----:B------:R-:W-:-:S04]  /*77f0*/  @P3 FADD.FTZ R219, R219, R220 ;  /* 0x000000dcdbdb3221 */ /* 0x000fc80000010000 */
[----:B0-----:R-:W-:-:S05]  /*7800*/  @P1 FFMA.FTZ R219, R224, R223, R219 ;  /* 0x000000dfe0db1223 */ /* 0x001fca00000100db */
[----:B------:R0:W-:Y:S01]  /*7810*/  STS [R146.X4+0x420], R219 ;  /* 0x000420db92007388 */ /* 0x0001e20000004800 */
[----:B------:R-:W-:-:S03]  /*7820*/  @!P0 FMNMX.FTZ R26, R26, R219, !PT ;  /* 0x000000db1a1a8209 */ /* 0x000fc60007810000 */
.L_x_267:
[----:B------:R-:W-:Y:S05]  /*7830*/  BSYNC B1 ;  /* 0x0000000000017941 */ /* 0x000fea0003800000 */
.L_x_266:
[----:B------:R-:W-:-:S04]  /*7840*/  IADD3 R214, R214, 0x40, RZ ;  /* 0x00000040d6d67810 */ /* 0x000fc80007ffe0ff */
[----:B------:R-:W-:-:S13]  /*7850*/  ISETP.GE.AND P0, PT, R214, R78, PT ;  /* 0x0000004ed600720c */ /* 0x000fda0003f06270 */
[----:B01----:R-:W-:Y:S01]  /*7860*/  @P0 CALL.REL.NOINC `(.L_x_200) ;  /* 0x0000001000000944 */ /* 0x003fe20003c00000 */
[----:B------:R-:W-:Y:S05]  /*7870*/  BRA `(.L_x_268) ;  /* 0xffffbb3000007947 */ /* 0x000fea000383ffff */
.L_x_200:
[----:B------:R-:W-:Y:S05]  /*7880*/  BSYNC B0 ;  /* 0x0000000000007941 */ /* 0x000fea0003800000 */
.L_x_199:
[----:B------:R-:W-:Y:S05]  /*7890*/  BRA.DIV ~URZ, `(.L_x_269) ;  /* 0x00003c827f007947 */ /* 0x000fea000b800000 */
[----:B------:R0:W1:Y:S02]  /*78a0*/  SHFL.BFLY PT, R3, R26, 0x10, 0x1f ;  /* 0x0e001f001a037f89 */ /* 0x00006400000e0000 */
.L_x_339:
[----:B-1----:R-:W-:Y:S01]  /*78b0*/  FMNMX.FTZ R5, R3, R26, !PT ;  /* 0x0000001a03057209 */ /* 0x002fe20007810000 */
[----:B------:R-:W-:Y:S05]  /*78c0*/  BRA.DIV ~URZ, `(.L_x_270) ;  /* 0x00003cd27f007947 */ /* 0x000fea000b800000 */
[----:B------:R-:W1:Y:S02]  /*78d0*/  SHFL.BFLY PT, R2, R5, 0x8, 0x1f ;  /* 0x0d001f0005027f89 */ /* 0x000e6400000e0000 */
[----:B-1----:R-:W-:-:S05]  /*78e0*/  FMNMX.FTZ R2, R5, R2, !PT ;  /* 0x0000000205027209 */ /* 0x002fca0007810000 */
[----:B------:R-:W1:Y:S02]  /*78f0*/  SHFL.BFLY PT, R3, R2, 0x4, 0x1f ;  /* 0x0c801f0002037f89 */ /* 0x000e6400000e0000 */
[----:B-1----:R-:W-:-:S05]  /*7900*/  FMNMX.FTZ R3, R2, R3, !PT ;  /* 0x0000000302037209 */ /* 0x002fca0007810000 */
[----:B------:R1:W2:Y:S02]  /*7910*/  SHFL.BFLY PT, R4, R3, 0x2, 0x1f ;  /* 0x0c401f0003047f89 */ /* 0x0002a400000e0000 */
.L_x_340:
[----:B------:R-:W-:Y:S01]  /*7920*/  SHF.R.S32.HI R5, RZ, 0x1f, R22 ;  /* 0x0000001fff057819 */ /* 0x000fe20000011416 */
[----:B------:R-:W-:Y:S01]  /*7930*/  WARPSYNC 0xffffffff ;  /* 0xffffffff00007948 */ /* 0x000fe20003800000 */
[----:B--2---:R-:W-:Y:S02]  /*7940*/  FMNMX.FTZ R4, R4, R3, !PT ;  /* 0x0000000304047209 */ /* 0x004fe40007810000 */
[----:B------:R-:W-:-:S04]  /*7950*/  LEA.HI R10, R5, R22, RZ, 0x5 ;  /* 0x00000016050a7211 */ /* 0x000fc800078f28ff */
[----:B------:R-:W-:-:S05]  /*7960*/  LOP3.LUT R5, R10, 0xffffffe0, RZ, 0xc0, !PT ;  /* 0xffffffe00a057812 */ /* 0x000fca00078ec0ff */
[----:B------:R-:W-:-:S05]  /*7970*/  IMAD.IADD R2, R22, 0x1, -R5 ;  /* 0x0000000116027824 */ /* 0x000fca00078e0a05 */
[----:B------:R-:W-:-:S13]  /*7980*/  ISETP.NE.AND P0, PT, R2, RZ, PT ;  /* 0x000000ff0200720c */ /* 0x000fda0003f05270 */
[----:B-1----:R-:W-:-:S05]  /*7990*/  @!P0 SHF.R.S32.HI R3, RZ, 0x5, R10 ;  /* 0x00000005ff038819 */ /* 0x002fca000001140a */
[----:B------:R1:W-:Y:S02]  /*79a0*/  @!P0 STS [R3.X4], R4 ;  /* 0x0000000403008388 */ /* 0x0003e40000004800 */
[----:B------:R-:W-:Y:S01]  /*79b0*/  BAR.SYNC.DEFER_BLOCKING 0x0 ;  /* 0x0000000000007b1d */ /* 0x000fe20000010000 */
[----:B------:R-:W-:Y:S01]  /*79c0*/  ISETP.GT.AND P0, PT, R2, 0x3, PT ;  /* 0x000000030200780c */ /* 0x000fe20003f04270 */
[----:B-1----:R-:W-:Y:S02]  /*79d0*/  IMAD.MOV.U32 R3, RZ, RZ, -0x800001 ;  /* 0xff7fffffff037424 */ /* 0x002fe400078e00ff */
[----:B------:R-:W-:Y:S02]  /*79e0*/  IMAD.IADD R9, R22, 0x1, R79 ;  /* 0x0000000116097824 */ /* 0x000fe400078e024f */
[----:B------:R-:W-:Y:S01]  /*79f0*/  BSSY B0, `(.L_x_271) ;  /* 0x0000072000007945 */ /* 0x000fe20003800000 */
[----:B------:R-:W-:Y:S02]  /*7a00*/  IMAD.MOV.U32 R6, RZ, RZ, RZ ;  /* 0x000000ffff067224 */ /* 0x000fe400078e00ff */
[----:B------:R-:W-:-:S05]  /*7a10*/  ISETP.GE.AND P1, PT, R9, R25, PT ;  /* 0x000000190900720c */ /* 0x000fca0003f26270 */
[----:B------:R-:W1:Y:S04]  /*7a20*/  @!P0 LDS R3, [R2.X4] ;  /* 0x0000000002038984 */ /* 0x000e680000004800 */
[----:B-1----:R-:W1:Y:S02]  /*7a30*/  SHFL.BFLY PT, R4, R3, 0x2, 0x1f ;  /* 0x0c401f0003047f89 */ /* 0x002e6400000e0000 */
[----:B-1----:R-:W-:-:S05]  /*7a40*/  FMNMX.FTZ R4, R4, R3, !PT ;  /* 0x0000000304047209 */ /* 0x002fca0007810000 */
[----:B------:R-:W1:Y:S02]  /*7a50*/  SHFL.BFLY PT, R5, R4, 0x1, 0x1f ;  /* 0x0c201f0004057f89 */ /* 0x000e6400000e0000 */
[----:B-1----:R-:W-:-:S05]  /*7a60*/  FMNMX.FTZ R5, R4, R5, !PT ;  /* 0x0000000504057209 */ /* 0x002fca0007810000 */
[----:B------:R1:W2:Y:S01]  /*7a70*/  SHFL.IDX PT, R12, R5, RZ, 0x1f ;  /* 0x00001fff050c7589 */ /* 0x0002a200000e0000 */
[----:B------:R-:W-:Y:S05]  /*7a80*/  @P1 BRA `(.L_x_272) ;  /* 0x0000068000001947 */ /* 0x000fea0003800000 */
[----:B------:R-:W-:Y:S01]  /*7a90*/  LOP3.LUT R3, RZ, R79, RZ, 0x33, !PT ;  /* 0x0000004fff037212 */ /* 0x000fe200078e33ff */
[----:B------:R-:W-:Y:S01]  /*7aa0*/  BSSY B1, `(.L_x_273) ;  /* 0x0000024000017945 */ /* 0x000fe20003800000 */
[----:B------:R-:W-:Y:S02]  /*7ab0*/  IMAD.MOV.U32 R6, RZ, RZ, RZ ;  /* 0x000000ffff067224 */ /* 0x000fe400078e00ff */
[----:B------:R-:W-:Y:S01]  /*7ac0*/  IADD3 R3, -R22, R25, R3 ;  /* 0x0000001916037210 */ /* 0x000fe20007ffe103 */
[----:B------:R-:W-:-:S03]  /*7ad0*/  IMAD.MOV.U32 R8, RZ, RZ, R9 ;  /* 0x000000ffff087224 */ /* 0x000fc600078e0009 */
[----:B------:R-:W-:-:S04]  /*7ae0*/  LEA.HI R4, R3, 0x1, RZ, 0x19 ;  /* 0x0000000103047811 */ /* 0x000fc800078fc8ff */
[----:B------:R-:W-:-:S13]  /*7af0*/  LOP3.LUT P0, R4, R4, 0x3, RZ, 0xc0, !PT ;  /* 0x0000000304047812 */ /* 0x000fda000780c0ff */
[----:B------:R-:W-:Y:S05]  /*7b00*/  @!P0 BRA `(.L_x_274) ;  /* 0x000001d000008947 */ /* 0x000fea0003800000 */
[----:B------:R-:W-:Y:S01]  /*7b10*/  ISETP.NE.U32.AND P0, PT, RZ, c[0x0][0x200], PT ;  /* 0x00008000ff007a0c */ /* 0x000fe20003f05070 */
[----:B------:R-:W-:Y:S02]  /*7b20*/  IMAD.MOV.U32 R7, RZ, RZ, R4 ;  /* 0x000000ffff077224 */ /* 0x000fe400078e0004 */
[----:B------:R-:W-:Y:S01]  /*7b30*/  IMAD.MOV.U32 R6, RZ, RZ, RZ ;  /* 0x000000ffff067224 */ /* 0x000fe200078e00ff */
[----:B------:R-:W-:Y:S01]  /*7b40*/  ISETP.NE.AND.EX P0, PT, RZ, c[0x0][0x204], PT, P0 ;  /* 0x00008100ff007a0c */ /* 0x000fe20003f05300 */
[----:B------:R-:W-:-:S04]  /*7b50*/  IMAD.MOV.U32 R8, RZ, RZ, R9 ;  /* 0x000000ffff087224 */ /* 0x000fc800078e0009 */
.L_x_278:
[----:B--2---:R-:W-:Y:S01]  /*7b60*/  IMAD.IADD R4, R8, 0x1, -R79 ;  /* 0x0000000108047824 */ /* 0x004fe200078e0a4f */
[----:B------:R-:W-:Y:S01]  /*7b70*/  IADD3 R7, R7, -0x1, RZ ;  /* 0xffffffff07077810 */ /* 0x000fe20007ffe0ff */
[----:B------:R-:W-:Y:S03]  /*7b80*/  BSSY B2, `(.L_x_275) ;  /* 0x0000011000027945 */ /* 0x000fe60003800000 */
[----:B------:R-:W-:-:S02]  /*7b90*/  ISETP.NE.AND P3, PT, R7, RZ, PT ;  /* 0x000000ff0700720c */ /* 0x000fc40003f65270 */
[----:B---3--:R-:W-:Y:S01]  /*7ba0*/  LEA R14, R4, 0x420, 0x2 ;  /* 0x00000420040e7811 */ /* 0x008fe200078e10ff */
[----:B------:R-:W-:Y:S05]  /*7bb0*/  @!P0 BRA `(.L_x_276) ;  /* 0x0000009000008947 */ /* 0x000fea0003800000 */
[----:B------:R-:W-:Y:S01]  /*7bc0*/  IMAD R11, R27, c[0x0][0x1d4], RZ ;  /* 0x000075001b0b7a24 */ /* 0x000fe200078e02ff */
[----:B-1----:R-:W-:-:S04]  /*7bd0*/  SHF.R.S32.HI R5, RZ, 0x1f, R8 ;  /* 0x0000001fff057819 */ /* 0x002fc80000011408 */
[--C-:B------:R-:W-:Y:S02]  /*7be0*/  SHF.R.S32.HI R20, RZ, 0x1f, R11.reuse ;  /* 0x0000001fff147819 */ /* 0x100fe4000001140b */
[----:B------:R-:W-:-:S04]  /*7bf0*/  IADD3 R4, P4, P5, R8, c[0x0][0x200], R11 ;  /* 0x0000800008047a10 */ /* 0x000fc80007d9e00b */
[----:B------:R-:W-:-:S05]  /*7c00*/  IADD3.X R5, R5, c[0x0][0x204], R20, P4, P5 ;  /* 0x0000810005057a10 */ /* 0x000fca00027ea414 */
[----:B------:R-:W3:Y:S02]  /*7c10*/  LDG.E.U8 R4, [R4.64] ;  /* 0x0000002404047981 */ /* 0x000ee4000c1e1100 */
[----:B---3--:R-:W-:-:S13]  /*7c20*/  ISETP.NE.AND P4, PT, R4, RZ, PT ;  /* 0x000000ff0400720c */ /* 0x008fda0003f85270 */
[----:B------:R-:W-:Y:S01]  /*7c30*/  @P4 IMAD.MOV.U32 R11, RZ, RZ, RZ ;  /* 0x000000ffff0b4224 */ /* 0x000fe200078e00ff */
[----:B------:R-:W-:Y:S05]  /*7c40*/  @P4 BRA `(.L_x_277) ;  /* 0x0000004000004947 */ /* 0x000fea0003800000 */
.L_x_276:
[----:B------:R-:W3:Y:S02]  /*7c50*/  LDS R4, [R14] ;  /* 0x000000000e047984 */ /* 0x000ee40000000800 */
[----:B--23--:R-:W-:-:S04]  /*7c60*/  FADD.FTZ R4, -R12, R4 ;  /* 0x000000040c047221 */ /* 0x00cfc80000010100 */
[----:B------:R-:W-:-:S04]  /*7c70*/  FMUL.FTZ R4, R4, 1.4426950216293334961 ;  /* 0x3fb8aa3b04047820 */ /* 0x000fc80000410000 */
[----:B------:R2:W3:Y:S03]  /*7c80*/  MUFU.EX2 R11, R4 ;  /* 0x00000004000b7308 */ /* 0x0004e60000000800 */
.L_x_277:
[----:B------:R-:W-:Y:S05]  /*7c90*/  BSYNC B2 ;  /* 0x0000000000027941 */ /* 0x000fea0003800000 */
.L_x_275:
[----:B---3--:R3:W-:Y:S01]  /*7ca0*/  STS [R14], R11 ;  /* 0x0000000b0e007388 */ /* 0x0087e20000000800 */
[----:B------:R-:W-:Y:S01]  /*7cb0*/  FADD.FTZ R6, R11, R6 ;  /* 0x000000060b067221 */ /* 0x000fe20000010000 */
[----:B------:R-:W-:Y:S01]  /*7cc0*/  IADD3 R8, R8, 0x80, RZ ;  /* 0x0000008008087810 */ /* 0x000fe20007ffe0ff */
[----:B------:R-:W-:Y:S05]  /*7cd0*/  @P3 BRA `(.L_x_278) ;  /* 0xfffffe8000003947 */ /* 0x000fea000383ffff */
.L_x_274:
[----:B------:R-:W-:Y:S05]  /*7ce0*/  BSYNC B1 ;  /* 0x0000000000017941 */ /* 0x000fea0003800000 */
.L_x_273:
[----:B------:R-:W-:-:S13]  /*7cf0*/  ISETP.GE.U32.AND P0, PT, R3, 0x180, PT ;  /* 0x000001800300780c */ /* 0x000fda0003f06070 */
[----:B------:R-:W-:Y:S05]  /*7d00*/  @!P0 BRA `(.L_x_272) ;  /* 0x0000040000008947 */ /* 0x000fea0003800000 */
[----:B------:R-:W-:Y:S01]  /*7d10*/  IMAD R7, R27, c[0x0][0x1d4], RZ ;  /* 0x000075001b077a24 */ /* 0x000fe200078e02ff */
[----:B------:R-:W-:-:S04]  /*7d20*/  ISETP.NE.U32.AND P0, PT, RZ, c[0x0][0x200], PT ;  /* 0x00008000ff007a0c */ /* 0x000fc80003f05070 */
[----:B------:R-:W-:Y:S02]  /*7d30*/  ISETP.NE.AND.EX P0, PT, RZ, c[0x0][0x204], PT, P0 ;  /* 0x00008100ff007a0c */ /* 0x000fe40003f05300 */
[----:B------:R-:W-:Y:S02]  /*7d40*/  SHF.R.S32.HI R20, RZ, 0x1f, R7 ;  /* 0x0000001fff147819 */ /* 0x000fe40000011407 */
.L_x_291:
[----:B-1----:R-:W-:Y:S01]  /*7d50*/  SHF.R.S32.HI R5, RZ, 0x1f, R8 ;  /* 0x0000001fff057819 */ /* 0x002fe20000011408 */
[C---:B------:R-:W-:Y:S01]  /*7d60*/  IMAD.IADD R3, R8.reuse, 0x1, -R79 ;  /* 0x0000000108037824 */ /* 0x040fe200078e0a4f */
[C---:B--2---:R-:W-:Y:S01]  /*7d70*/  IADD3 R4, P4, P5, R8.reuse, c[0x0][0x200], R7 ;  /* 0x0000800008047a10 */ /* 0x044fe20007d9e007 */
[----:B------:R-:W-:Y:S01]  /*7d80*/  BSSY B1, `(.L_x_279) ;  /* 0x000000e000017945 */ /* 0x000fe20003800000 */
[----:B------:R-:W-:Y:S02]  /*7d90*/  IADD3 R8, R8, 0x200, RZ ;  /* 0x0000020008087810 */ /* 0x000fe40007ffe0ff */
[----:B------:R-:W-:Y:S02]  /*7da0*/  IADD3.X R5, R5, c[0x0][0x204], R20, P4, P5 ;  /* 0x0000810005057a10 */ /* 0x000fe400027ea414 */
[----:B------:R-:W-:-:S02]  /*7db0*/  ISETP.GE.AND P3, PT, R8, R25, PT ;  /* 0x000000190800720c */ /* 0x000fc40003f66270 */
[----:B---3--:R-:W-:Y:S01]  /*7dc0*/  LEA R14, R3, 0x420, 0x2 ;  /* 0x00000420030e7811 */ /* 0x008fe200078e10ff */
[----:B------:R-:W-:Y:S05]  /*7dd0*/  @!P0 BRA `(.L_x_280) ;  /* 0x0000004000008947 */ /* 0x000fea0003800000 */
[----:B------:R-:W2:Y:S02]  /*7de0*/  LDG.E.U8 R3, [R4.64] ;  /* 0x0000002404037981 */ /* 0x000ea4000c1e1100 */
[----:B--2---:R-:W-:-:S13]  /*7df0*/  ISETP.NE.AND P4, PT, R3, RZ, PT ;  /* 0x000000ff0300720c */ /* 0x004fda0003f85270 */
[----:B------:R-:W-:Y:S01]  /*7e00*/  @P4 IMAD.MOV.U32 R3, RZ, RZ, RZ ;  /* 0x000000ffff034224 */ /* 0x000fe200078e00ff */
[----:B------:R-:W-:Y:S05]  /*7e10*/  @P4 BRA `(.L_x_281) ;  /* 0x0000004000004947 */ /* 0x000fea0003800000 */
.L_x_280:
[----:B------:R-:W1:Y:S02]  /*7e20*/  LDS R3, [R14] ;  /* 0x000000000e037984 */ /* 0x000e640000000800 */
[----:B-1----:R-:W-:-:S04]  /*7e30*/  FADD.FTZ R3, -R12, R3 ;  /* 0x000000030c037221 */ /* 0x002fc80000010100 */
[----:B------:R-:W-:-:S06]  /*7e40*/  FMUL.FTZ R3, R3, 1.4426950216293334961 ;  /* 0x3fb8aa3b03037820 */ /* 0x000fcc0000410000 */
[----:B------:R-:W1:Y:S02]  /*7e50*/  MUFU.EX2 R3, R3 ;  /* 0x0000000300037308 */ /* 0x000e640000000800 */
.L_x_281:
[----:B------:R-:W-:Y:S05]  /*7e60*/  BSYNC B1 ;  /* 0x0000000000017941 */ /* 0x000fea0003800000 */
.L_x_279:
[----:B-1----:R1:W-:Y:S01]  /*7e70*/  STS [R14], R3 ;  /* 0x000000030e007388 */ /* 0x0023e20000000800 */
[----:B------:R-:W-:Y:S01]  /*7e80*/  BSSY B1, `(.L_x_282) ;  /* 0x000000b000017945 */ /* 0x000fe20003800000 */
[----:B------:R-:W-:Y:S01]  /*7e90*/  FADD.FTZ R6, R3, R6 ;  /* 0x0000000603067221 */ /* 0x000fe20000010000 */
[----:B------:R-:W-:Y:S05]  /*7ea0*/  @!P0 BRA `(.L_x_283) ;  /* 0x0000004000008947 */ /* 0x000fea0003800000 */
[----:B-1----:R-:W2:Y:S02]  /*7eb0*/  LDG.E.U8 R3, [R4.64+0x80] ;  /* 0x0000802404037981 */ /* 0x002ea4000c1e1100 */
[----:B--2---:R-:W-:-:S13]  /*7ec0*/  ISETP.NE.AND P4, PT, R3, RZ, PT ;  /* 0x000000ff0300720c */ /* 0x004fda0003f85270 */
[----:B------:R-:W-:Y:S01]  /*7ed0*/  @P4 IMAD.MOV.U32 R3, RZ, RZ, RZ ;  /* 0x000000ffff034224 */ /* 0x000fe200078e00ff */
[----:B------:R-:W-:Y:S05]  /*7ee0*/  @P4 BRA `(.L_x_284) ;  /* 0x0000004000004947 */ /* 0x000fea0003800000 */
.L_x_283:
[----:B-1----:R-:W1:Y:S02]  /*7ef0*/  LDS R3, [R14+0x200] ;  /* 0x000200000e037984 */ /* 0x002e640000000800 */
[----:B-1----:R-:W-:-:S04]  /*7f00*/  FADD.FTZ R3, -R12, R3 ;  /* 0x000000030c037221 */ /* 0x002fc80000010100 */
[----:B------:R-:W-:-:S06]  /*7f10*/  FMUL.FTZ R3, R3, 1.4426950216293334961 ;  /* 0x3fb8aa3b03037820 */ /* 0x000fcc0000410000 */
[----:B------:R-:W1:Y:S02]  /*7f20*/  MUFU.EX2 R3, R3 ;  /* 0x0000000300037308 */ /* 0x000e640000000800 */
.L_x_284:
[----:B------:R-:W-:Y:S05]  /*7f30*/  BSYNC B1 ;  /* 0x0000000000017941 */ /* 0x000fea0003800000 */
.L_x_282:
[----:B-1----:R1:W-:Y:S01]  /*7f40*/  STS [R14+0x200], R3 ;  /* 0x000200030e007388 */ /* 0x0023e20000000800 */
[----:B------:R-:W-:Y:S01]  /*7f50*/  BSSY B1, `(.L_x_285) ;  /* 0x000000b000017945 */ /* 0x000fe20003800000 */
[----:B------:R-:W-:Y:S01]  /*7f60*/  FADD.FTZ R6, R6, R3 ;  /* 0x0000000306067221 */ /* 0x000fe20000010000 */
[----:B------:R-:W-:Y:S05]  /*7f70*/  @!P0 BRA `(.L_x_286) ;  /* 0x0000004000008947 */ /* 0x000fea0003800000 */
[----:B-1----:R-:W2:Y:S02]  /*7f80*/  LDG.E.U8 R3, [R4.64+0x100] ;  /* 0x0001002404037981 */ /* 0x002ea4000c1e1100 */
[----:B--2---:R-:W-:-:S13]  /*7f90*/  ISETP.NE.AND P4, PT, R3, RZ, PT ;  /* 0x000000ff0300720c */ /* 0x004fda0003f85270 */
[----:B------:R-:W-:Y:S01]  /*7fa0*/  @P4 IMAD.MOV.U32 R3, RZ, RZ, RZ ;  /* 0x000000ffff034224 */ /* 0x000fe200078e00ff */
[----:B------:R-:W-:Y:S05]  /*7fb0*/  @P4 BRA `(.L_x_287) ;  /* 0x0000004000004947 */ /* 0x000fea0003800000 */
.L_x_286:
[----:B-1----:R-:W1:Y:S02]  /*7fc0*/  LDS R3, [R14+0x400] ;  /* 0x000400000e037984 */ /* 0x002e640000000800 */
[----:B-1----:R-:W-:-:S04]  /*7fd0*/  FADD.FTZ R3, -R12, R3 ;  /* 0x000000030c037221 */ /* 0x002fc80000010100 */
[----:B------:R-:W-:-:S06]  /*7fe0*/  FMUL.FTZ R3, R3, 1.4426950216293334961 ;  /* 0x3fb8aa3b03037820 */ /* 0x000fcc0000410000 */
[----:B------:R-:W1:Y:S02]  /*7ff0*/  MUFU.EX2 R3, R3 ;  /* 0x0000000300037308 */ /* 0x000e640000000800 */
.L_x_287:
[----:B------:R-:W-:Y:S05]  /*8000*/  BSYNC B1 ;  /* 0x0000000000017941 */ /* 0x000fea0003800000 */
.L_x_285:
[----:B-1----:R1:W-:Y:S01]  /*8010*/  STS [R14+0x400], R3 ;  /* 0x000400030e007388 */ /* 0x0023e20000000800 */
[----:B------:R-:W-:Y:S01]  /*8020*/  BSSY B1, `(.L_x_288) ;  /* 0x000000b000017945 */ /* 0x000fe20003800000 */
[----:B------:R-:W-:Y:S01]  /*8030*/  FADD.FTZ R6, R6, R3 ;  /* 0x0000000306067221 */ /* 0x000fe20000010000 */
[----:B------:R-:W-:Y:S05]  /*8040*/  @!P0 BRA `(.L_x_289) ;  /* 0x0000004000008947 */ /* 0x000fea0003800000 */
[----:B------:R-:W2:Y:S02]  /*8050*/  LDG.E.U8 R4, [R4.64+0x180] ;  /* 0x0001802404047981 */ /* 0x000ea4000c1e1100 */
[----:B--2---:R-:W-:-:S13]  /*8060*/  ISETP.NE.AND P4, PT, R4, RZ, PT ;  /* 0x000000ff0400720c */ /* 0x004fda0003f85270 */
[----:B-1----:R-:W-:Y:S01]  /*8070*/  @P4 IMAD.MOV.U32 R3, RZ, RZ, RZ ;  /* 0x000000ffff034224 */ /* 0x002fe200078e00ff */
[----:B------:R-:W-:Y:S05]  /*8080*/  @P4 BRA `(.L_x_290) ;  /* 0x0000004000004947 */ /* 0x000fea0003800000 */
.L_x_289:
[----:B-1----:R-:W1:Y:S02]  /*8090*/  LDS R3, [R14+0x600] ;  /* 0x000600000e037984 */ /* 0x002e640000000800 */
[----:B-1----:R-:W-:-:S04]  /*80a0*/  FADD.FTZ R3, -R12, R3 ;  /* 0x000000030c037221 */ /* 0x002fc80000010100 */
[----:B------:R-:W-:-:S06]  /*80b0*/  FMUL.FTZ R3, R3, 1.4426950216293334961 ;  /* 0x3fb8aa3b03037820 */ /* 0x000fcc0000410000 */
[----:B------:R-:W1:Y:S02]  /*80c0*/  MUFU.EX2 R3, R3 ;  /* 0x0000000300037308 */ /* 0x000e640000000800 */
.L_x_290:
[----:B------:R-:W-:Y:S05]  /*80d0*/  BSYNC B1 ;  /* 0x0000000000017941 */ /* 0x000fea0003800000 */
.L_x_288:
[----:B-1----:R1:W-:Y:S01]  /*80e0*/  STS [R14+0x600], R3 ;  /* 0x000600030e007388 */ /* 0x0023e20000000800 */
[----:B------:R-:W-:Y:S01]  /*80f0*/  FADD.FTZ R6, R6, R3 ;  /* 0x0000000306067221 */ /* 0x000fe20000010000 */
[----:B------:R-:W-:Y:S05]  /*8100*/  @!P3 BRA `(.L_x_291) ;  /* 0xfffffc400000b947 */ /* 0x000fea000383ffff */
.L_x_272:
[----:B------:R-:W-:Y:S05]  /*8110*/  BSYNC B0 ;  /* 0x0000000000007941 */ /* 0x000fea0003800000 */
.L_x_271:
[----:B-1----:R-:W1:Y:S01]  /*8120*/  SHFL.BFLY PT, R3, R6, 0x10, 0x1f ;  /* 0x0e001f0006037f89 */ /* 0x002e6200000e0000 */
[----:B---3--:R-:W-:Y:S01]  /*8130*/  LOP3.LUT P0, R11, R22, 0x1f, RZ, 0xc0, !PT ;  /* 0x0000001f160b7812 */ /* 0x008fe2000780c0ff */
[----:B--2---:R-:W2:Y:S01]  /*8140*/  LDC.U8 R12, c[0x0][0x26c] ;  /* 0x00009b00ff0c7b82 */ /* 0x004ea20000000000 */
[----:B------:R-:W-:Y:S01]  /*8150*/  UMOV UR4, 0x4 ;  /* 0x0000000400047882 */ /* 0x000fe20000000000 */
[----:B------:R-:W-:Y:S01]  /*8160*/  BSSY B0, `(.L_x_292) ;  /* 0x000006d000007945 */ /* 0x000fe20003800000 */
[----:B------:R-:W-:Y:S01]  /*8170*/  ISETP.GT.U32.AND P3, PT, R11, 0x3, PT ;  /* 0x000000030b00780c */ /* 0x000fe20003f64070 */
[----:B------:R-:W-:Y:S02]  /*8180*/  ULDC UR5, c[0x0][0x1d4] ;  /* 0x0000750000057ab9 */ /* 0x000fe40000000800 */
[----:B------:R-:W-:-:S04]  /*8190*/  UIADD3 UR4, UR4, UR5, URZ ;  /* 0x0000000504047290 */ /* 0x000fc8000fffe03f */
[----:B------:R-:W-:-:S04]  /*81a0*/  USHF.R.S32.HI UR5, URZ, 0x1f, UR4 ;  /* 0x0000001f3f057899 */ /* 0x000fc80008011404 */
[----:B------:R-:W-:-:S04]  /*81b0*/  ULEA.HI UR5, UR5, UR4, URZ, 0x2 ;  /* 0x0000000405057291 */ /* 0x000fc8000f8f103f */
[----:B------:R-:W-:Y:S01]  /*81c0*/  USHF.L.U32 UR4, UR5, 0x2, URZ ;  /* 0x0000000205047899 */ /* 0x000fe2000800063f */
[----:B-1----:R-:W-:Y:S01]  /*81d0*/  FADD.FTZ R3, R3, R6 ;  /* 0x0000000603037221 */ /* 0x002fe20000010000 */
[----:B------:R-:W-:Y:S02]  /*81e0*/  @!P0 SHF.R.U32.HI R6, RZ, 0x3, R22 ;  /* 0x00000003ff068819 */ /* 0x000fe40000011616 */
[----:B------:R-:W-:Y:S02]  /*81f0*/  ULOP3.LUT UR4, UR4, 0xfffffff0, URZ, 0xc0, !UPT ;  /* 0xfffffff004047892 */ /* 0x000fe4000f8ec03f */
[----:B------:R-:W1:Y:S01]  /*8200*/  SHFL.BFLY PT, R4, R3, 0x8, 0x1f ;  /* 0x0d001f0003047f89 */ /* 0x000e6200000e0000 */
[----:B------:R-:W-:Y:S01]  /*8210*/  @!P0 LOP3.LUT R6, R6, 0x1ffffffc, RZ, 0xc0, !PT ;  /* 0x1ffffffc06068812 */ /* 0x000fe200078ec0ff */
[----:B------:R-:W-:Y:S01]  /*8220*/  UIADD3 UR6, UR4, 0x420, URZ ;  /* 0x0000042004067890 */ /* 0x000fe2000fffe03f */
[----:B-1----:R-:W-:-:S05]  /*8230*/  FADD.FTZ R4, R3, R4 ;  /* 0x0000000403047221 */ /* 0x002fca0000010000 */
[----:B------:R-:W1:Y:S02]  /*8240*/  SHFL.BFLY PT, R5, R4, 0x4, 0x1f ;  /* 0x0c801f0004057f89 */ /* 0x000e6400000e0000 */
[----:B-1----:R-:W-:-:S05]  /*8250*/  FADD.FTZ R5, R4, R5 ;  /* 0x0000000504057221 */ /* 0x002fca0000010000 */
[----:B------:R-:W1:Y:S02]  /*8260*/  SHFL.BFLY PT, R8, R5, 0x2, 0x1f ;  /* 0x0c401f0005087f89 */ /* 0x000e6400000e0000 */
[----:B-1----:R-:W-:-:S05]  /*8270*/  FADD.FTZ R8, R5, R8 ;  /* 0x0000000805087221 */ /* 0x002fca0000010000 */
[----:B------:R-:W1:Y:S02]  /*8280*/  SHFL.BFLY PT, R7, R8, 0x1, 0x1f ;  /* 0x0c201f0008077f89 */ /* 0x000e6400000e0000 */
[----:B-1----:R-:W-:-:S05]  /*8290*/  FADD.FTZ R7, R8, R7 ;  /* 0x0000000708077221 */ /* 0x002fca0000010000 */
[----:B------:R1:W-:Y:S04]  /*82a0*/  @!P0 STS [R6+0x10], R7 ;  /* 0x0000100706008388 */ /* 0x0003e80000000800 */
[----:B------:R-:W-:Y:S01]  /*82b0*/  BAR.SYNC.DEFER_BLOCKING 0x0 ;  /* 0x0000000000007b1d */ /* 0x000fe20000010000 */
[----:B--2---:R-:W-:-:S13]  /*82c0*/  ISETP.NE.AND P0, PT, R12, RZ, PT ;  /* 0x000000ff0c00720c */ /* 0x004fda0003f05270 */
[----:B------:R-:W-:Y:S02]  /*82d0*/  @P0 IMAD.MOV.U32 R5, RZ, RZ, c[0x0][0x268] ;  /* 0x00009a00ff050624 */ /* 0x000fe400078e00ff */
[----:B-1----:R-:W-:Y:S01]  /*82e0*/  @P0 IMAD R6, R27, c[0x0][0x1d8], R18 ;  /* 0x000076001b060a24 */ /* 0x002fe200078e0212 */
[----:B------:R-:W1:Y:S04]  /*82f0*/  @!P3 LDS R7, [R11.X4+0x10] ;  /* 0x000010000b07b984 */ /* 0x000e680000004800 */
[----:B-1----:R-:W1:Y:S02]  /*8300*/  SHFL.BFLY PT, R4, R7, 0x2, 0x1f ;  /* 0x0c401f0007047f89 */ /* 0x002e6400000e0000 */
[----:B-1----:R-:W-:-:S05]  /*8310*/  FADD.FTZ R4, R4, R7 ;  /* 0x0000000704047221 */ /* 0x002fca0000010000 */
[----:B------:R-:W1:Y:S02]  /*8320*/  SHFL.BFLY PT, R3, R4, 0x1, 0x1f ;  /* 0x0c201f0004037f89 */ /* 0x000e6400000e0000 */
[----:B-1----:R-:W-:Y:S02]  /*8330*/  FADD.FTZ R3, R4, R3 ;  /* 0x0000000304037221 */ /* 0x002fe40000010000 */
[----:B------:R-:W-:-:S04]  /*8340*/  @P0 IMAD R4, R6, R5, c[0x0][0x1ec] ;  /* 0x00007b0006040624 */ /* 0x000fc800078e0205 */
[----:B------:R-:W-:Y:S01]  /*8350*/  @P0 IMAD R7, R4, c[0x0][0x1d4], RZ ;  /* 0x0000750004070a24 */ /* 0x000fe200078e02ff */
[----:B------:R-:W1:Y:S01]  /*8360*/  SHFL.IDX PT, R3, R3, RZ, 0x1f ;  /* 0x00001fff03037589 */ /* 0x000e6200000e0000 */
[----:B------:R-:W-:Y:S02]  /*8370*/  CS2R R4, SRZ ;  /* 0x0000000000047805 */ /* 0x000fe4000001ff00 */
[--C-:B------:R-:W-:Y:S01]  /*8380*/  @P0 IMAD.MOV.U32 R4, RZ, RZ, R7.reuse ;  /* 0x000000ffff040224 */ /* 0x100fe200078e0007 */
[----:B------:R-:W-:Y:S01]  /*8390*/  @P0 SHF.R.S32.HI R5, RZ, 0x1f, R7 ;  /* 0x0000001fff050819 */ /* 0x000fe20000011407 */
[----:B------:R-:W-:Y:S05]  /*83a0*/  @P1 BRA `(.L_x_293) ;  /* 0x0000048000001947 */ /* 0x000fea0003800000 */
[----:B------:R-:W-:Y:S01]  /*83b0*/  LOP3.LUT R6, RZ, R79, RZ, 0x33, !PT ;  /* 0x0000004fff067212 */ /* 0x000fe200078e33ff */
[----:B-1----:R-:W-:Y:S01]  /*83c0*/  FADD.FTZ R3, R3, 9.9999999747524270788e-07 ;  /* 0x358637bd03037421 */ /* 0x002fe20000010000 */
[----:B------:R-:W-:Y:S02]  /*83d0*/  BSSY B1, `(.L_x_294) ;  /* 0x0000017000017945 */ /* 0x000fe40003800000 */
[----:B------:R-:W-:Y:S01]  /*83e0*/  IADD3 R6, -R22, R25, R6 ;  /* 0x0000001916067210 */ /* 0x000fe20007ffe106 */
[----:B------:R1:W2:Y:S03]  /*83f0*/  MUFU.RCP R13, R3 ;  /* 0x00000003000d7308 */ /* 0x0002a60000001000 */
[----:B------:R-:W-:-:S02]  /*8400*/  LEA.HI R7, R6, 0x1, RZ, 0x19 ;  /* 0x0000000106077811 */ /* 0x000fc400078fc8ff */
[----:B------:R-:W-:Y:S02]  /*8410*/  ISETP.GE.U32.AND P1, PT, R6, 0x180, PT ;  /* 0x000001800600780c */ /* 0x000fe40003f26070 */
[----:B------:R-:W-:-:S13]  /*8420*/  LOP3.LUT P3, R7, R7, 0x3, RZ, 0xc0, !PT ;  /* 0x0000000307077812 */ /* 0x000fda000786c0ff */
[----:B------:R-:W-:Y:S05]  /*8430*/  @!P3 BRA `(.L_x_295) ;  /* 0x000001000000b947 */ /* 0x000fea0003800000 */
[----:B-12---:R-:W-:Y:S02]  /*8440*/  IMAD.MOV.U32 R3, RZ, RZ, R7 ;  /* 0x000000ffff037224 */ /* 0x006fe400078e0007 */
.L_x_296:
[C---:B------:R-:W-:Y:S01]  /*8450*/  IMAD.IADD R14, R9.reuse, 0x1, -R79 ;  /* 0x00000001090e7824 */ /* 0x040fe200078e0a4f */
[----:B------:R-:W-:Y:S02]  /*8460*/  @P0 IADD3 R7, P3, R9, R4, RZ ;  /* 0x0000000409070210 */ /* 0x000fe40007f7e0ff */
[----:B------:R-:W-:Y:S02]  /*8470*/  IADD3 R3, R3, -0x1, RZ ;  /* 0xffffffff03037810 */ /* 0x000fe40007ffe0ff */
[----:B------:R-:W1:Y:S01]  /*8480*/  LDS R6, [R14.X4+0x420] ;  /* 0x000420000e067984 */ /* 0x000e620000004800 */
[C---:B------:R-:W-:Y:S02]  /*8490*/  @P0 LEA.HI.X.SX32 R8, R9.reuse, R5, 0x1, P3 ;  /* 0x0000000509080211 */ /* 0x040fe400018f0eff */
[----:B------:R-:W-:Y:S01]  /*84a0*/  IADD3 R9, R9, 0x80, RZ ;  /* 0x0000008009097810 */ /* 0x000fe20007ffe0ff */
[----:B-1----:R-:W-:Y:S01]  /*84b0*/  FMUL.FTZ R15, R6, R13 ;  /* 0x0000000d060f7220 */ /* 0x002fe20000410000 */
[----:B------:R-:W-:-:S04]  /*84c0*/  @P0 LEA R6, P3, R7, c[0x0][0x260], 0x2 ;  /* 0x0000980007060a11 */ /* 0x000fc800078610ff */
[----:B------:R-:W-:Y:S02]  /*84d0*/  @P0 LEA.HI.X R7, R7, c[0x0][0x264], R8, 0x2, P3 ;  /* 0x0000990007070a11 */ /* 0x000fe400018f1408 */
[----:B------:R-:W-:Y:S02]  /*84e0*/  F2FP.PACK_AB R11, RZ, R15 ;  /* 0x0000000fff0b723e */ /* 0x000fe400000000ff */
[----:B------:R-:W-:Y:S01]  /*84f0*/  LEA R8, R14, UR6, 0x1 ;  /* 0x000000060e087c11 */ /* 0x000fe2000f8e08ff */
[----:B------:R1:W-:Y:S01]  /*8500*/  @P0 STG.E [R6.64], R15 ;  /* 0x0000000f06000986 */ /* 0x0003e2000c101924 */
[----:B------:R-:W-:-:S03]  /*8510*/  ISETP.NE.AND P3, PT, R3, RZ, PT ;  /* 0x000000ff0300720c */ /* 0x000fc60003f65270 */
[----:B------:R1:W-:Y:S10]  /*8520*/  STS.U16 [R8], R11 ;  /* 0x0000000b08007388 */ /* 0x0003f40000000400 */
[----:B-1----:R-:W-:Y:S05]  /*8530*/  @P3 BRA `(.L_x_296) ;  /* 0xffffff1000003947 */ /* 0x002fea000383ffff */
.L_x_295:
[----:B-12---:R-:W-:Y:S05]  /*8540*/  BSYNC B1 ;  /* 0x0000000000017941 */ /* 0x006fea0003800000 */
.L_x_294:
[----:B------:R-:W-:Y:S05]  /*8550*/  @!P1 BRA `(.L_x_293) ;  /* 0x000002d000009947 */ /* 0x000fea0003800000 */
[----:B------:R-:W-:Y:S01]  /*8560*/  IADD3 R11, P0, R9, R4, RZ ;  /* 0x00000004090b7210 */ /* 0x000fe20007f1e0ff */
[----:B------:R-:W-:Y:S01]  /*8570*/  IMAD.SHL.U32 R6, R79, 0x4, RZ ;  /* 0x000000044f067824 */ /* 0x000fe200078e00ff */
[----:B------:R-:W-:-:S02]  /*8580*/  LEA R4, R9, UR4, 0x1 ;  /* 0x0000000409047c11 */ /* 0x000fc4000f8e08ff */
[----:B------:R-:W-:Y:S01]  /*8590*/  ISETP.NE.AND P3, PT, R12, RZ, PT ;  /* 0x000000ff0c00720c */ /* 0x000fe20003f65270 */
[C---:B------:R-:W-:Y:S01]  /*85a0*/  IMAD R6, R9.reuse, 0x4, -R6 ;  /* 0x0000000409067824 */ /* 0x040fe200078e0a06 */
[----:B------:R-:W-:Y:S01]  /*85b0*/  LEA.HI.X.SX32 R12, R9, R5, 0x1, P0 ;  /* 0x00000005090c7211 */ /* 0x000fe200000f0eff */
[----:B------:R-:W-:Y:S01]  /*85c0*/  IMAD R4, R79, -0x2, R4 ;  /* 0xfffffffe4f047824 */ /* 0x000fe200078e0204 */
[C---:B------:R-:W-:Y:S02]  /*85d0*/  LEA R8, P0, R11.reuse, c[0x0][0x260], 0x2 ;  /* 0x000098000b087a11 */ /* 0x040fe400078010ff */
[----:B------:R-:W-:Y:S02]  /*85e0*/  IADD3 R6, R6, 0x420, RZ ;  /* 0x0000042006067810 */ /* 0x000fe40007ffe0ff */
[----:B------:R-:W-:Y:S02]  /*85f0*/  LEA.HI.X R11, R11, c[0x0][0x264], R12, 0x2, P0 ;  /* 0x000099000b0b7a11 */ /* 0x000fe400000f140c */
[----:B------:R-:W-:-:S02]  /*8600*/  IADD3 R3, R4, 0x420, RZ ;  /* 0x0000042004037810 */ /* 0x000fc40007ffe0ff */
.L_x_297:
[----:B------:R-:W1:Y:S01]  /*8610*/  LDS R4, [R6] ;  /* 0x0000000006047984 */ /* 0x000e620000000800 */
[----:B------:R-:W-:-:S04]  /*8620*/  IADD3 R9, R9, 0x200, RZ ;  /* 0x0000020009097810 */ /* 0x000fc80007ffe0ff */
[----:B------:R-:W-:Y:S01]  /*8630*/  ISETP.GE.AND P0, PT, R9, R25, PT ;  /* 0x000000190900720c */ /* 0x000fe20003f06270 */
[----:B-1----:R-:W-:-:S05]  /*8640*/  FMUL.FTZ R15, R4, R13 ;  /* 0x0000000d040f7220 */ /* 0x002fca0000410000 */
[----:B------:R-:W-:-:S04]  /*8650*/  F2FP.PACK_AB R4, RZ, R15 ;  /* 0x0000000fff04723e */ /* 0x000fc800000000ff */
[----:B------:R-:W-:-:S05]  /*8660*/  PRMT R5, R4, 0x7610, R5 ;  /* 0x0000761004057816 */ /* 0x000fca0000000005 */
[----:B------:R1:W-:Y:S04]  /*8670*/  STS.U16 [R3], R5 ;  /* 0x0000000503007388 */ /* 0x0003e80000000400 */
[----:B------:R-:W2:Y:S01]  /*8680*/  LDS R4, [R6+0x200] ;  /* 0x0002000006047984 */ /* 0x000ea20000000800 */
[----:B-1----:R-:W-:Y:S02]  /*8690*/  IMAD.MOV.U32 R5, RZ, RZ, R11 ;  /* 0x000000ffff057224 */ /* 0x002fe400078e000b */
[----:B--2---:R-:W-:-:S05]  /*86a0*/  FMUL.FTZ R19, R4, R13 ;  /* 0x0000000d04137220 */ /* 0x004fca0000410000 */
[----:B------:R-:W-:-:S04]  /*86b0*/  F2FP.PACK_AB R4, RZ, R19 ;  /* 0x00000013ff04723e */ /* 0x000fc800000000ff */
[----:B------:R-:W-:-:S05]  /*86c0*/  PRMT R12, R4, 0x7610, R12 ;  /* 0x00007610040c7816 */ /* 0x000fca000000000c */
[----:B------:R-:W-:Y:S04]  /*86d0*/  STS.U16 [R3+0x100], R12 ;  /* 0x0001000c03007388 */ /* 0x000fe80000000400 */
[----:B------:R-:W1:Y:S02]  /*86e0*/  LDS R4, [R6+0x400] ;  /* 0x0004000006047984 */ /* 0x000e640000000800 */
[----:B-1----:R-:W-:-:S05]  /*86f0*/  FMUL.FTZ R21, R4, R13 ;  /* 0x0000000d04157220 */ /* 0x002fca0000410000 */
[----:B------:R-:W-:-:S04]  /*8700*/  F2FP.PACK_AB R4, RZ, R21 ;  /* 0x00000015ff04723e */ /* 0x000fc800000000ff */
[----:B------:R-:W-:-:S05]  /*8710*/  PRMT R14, R4, 0x7610, R14 ;  /* 0x00007610040e7816 */ /* 0x000fca000000000e */
[----:B------:R-:W-:Y:S04]  /*8720*/  STS.U16 [R3+0x200], R14 ;  /* 0x0002000e03007388 */ /* 0x000fe80000000400 */
[----:B------:R1:W2:Y:S02]  /*8730*/  LDS R4, [R6+0x600] ;  /* 0x0006000006047984 */ /* 0x0002a40000000800 */
[----:B-1----:R-:W-:Y:S01]  /*8740*/  IADD3 R6, R6, 0x800, RZ ;  /* 0x0000080006067810 */ /* 0x002fe20007ffe0ff */
[----:B--2---:R-:W-:Y:S02]  /*8750*/  FMUL.FTZ R29, R4, R13 ;  /* 0x0000000d041d7220 */ /* 0x004fe40000410000 */
[----:B------:R-:W-:-:S03]  /*8760*/  IMAD.MOV.U32 R4, RZ, RZ, R8 ;  /* 0x000000ffff047224 */ /* 0x000fc600078e0008 */
[----:B------:R-:W-:Y:S02]  /*8770*/  F2FP.PACK_AB R7, RZ, R29 ;  /* 0x0000001dff07723e */ /* 0x000fe400000000ff */
[----:B------:R-:W-:Y:S01]  /*8780*/  @P3 STG.E [R4.64], R15 ;  /* 0x0000000f04003986 */ /* 0x000fe2000c101924 */
[----:B------:R-:W-:Y:S02]  /*8790*/  IADD3 R8, P1, R4, 0x800, RZ ;  /* 0x0000080004087810 */ /* 0x000fe40007f3e0ff */
[----:B------:R-:W-:Y:S01]  /*87a0*/  PRMT R20, R7, 0x7610, R20 ;  /* 0x0000761007147816 */ /* 0x000fe20000000014 */
[----:B------:R-:W-:Y:S01]  /*87b0*/  @P3 STG.E [R4.64+0x200], R19 ;  /* 0x0002001304003986 */ /* 0x000fe2000c101924 */
[----:B------:R-:W-:Y:S01]  /*87c0*/  IADD3 R7, R3, 0x400, RZ ;  /* 0x0000040003077810 */ /* 0x000fe20007ffe0ff */
[----:B------:R-:W-:Y:S02]  /*87d0*/  IMAD.X R11, RZ, RZ, R5, P1 ;  /* 0x000000ffff0b7224 */ /* 0x000fe400008e0605 */
[----:B------:R-:W-:Y:S04]  /*87e0*/  @P3 STG.E [R4.64+0x400], R21 ;  /* 0x0004001504003986 */ /* 0x000fe8000c101924 */
[----:B------:R-:W-:Y:S04]  /*87f0*/  @P3 STG.E [R4.64+0x600], R29 ;  /* 0x0006001d04003986 */ /* 0x000fe8000c101924 */
[----:B------:R1:W-:Y:S02]  /*8800*/  STS.U16 [R3+0x300], R20 ;  /* 0x0003001403007388 */ /* 0x0003e40000000400 */
[----:B-1----:R-:W-:Y:S01]  /*8810*/  IMAD.MOV.U32 R3, RZ, RZ, R7 ;  /* 0x000000ffff037224 */ /* 0x002fe200078e0007 */
[----:B------:R-:W-:Y:S05]  /*8820*/  @!P0 BRA `(.L_x_297) ;  /* 0xfffffde000008947 */ /* 0x000fea000383ffff */
.L_x_293:
[----:B------:R-:W-:Y:S05]  /*8830*/  BSYNC B0 ;  /* 0x0000000000007941 */ /* 0x000fea0003800000 */
.L_x_292:
[----:B-1----:R-:W-:Y:S01]  /*8840*/  SHF.R.S32.HI R3, RZ, 0x1f, R16 ;  /* 0x0000001fff037819 */ /* 0x002fe20000011410 */
[----:B------:R-:W-:Y:S01]  /*8850*/  IMAD.SHL.U32 R8, R2, 0x8, RZ ;  /* 0x0000000802087824 */ /* 0x000fe200078e00ff */
[----:B------:R-:W-:Y:S01]  /*8860*/  SHF.R.S32.HI R10, RZ, 0x5, R10 ;  /* 0x00000005ff0a7819 */ /* 0x000fe2000001140a */
[----:B------:R-:W-:Y:S01]  /*8870*/  BSSY B0, `(.L_x_298) ;  /* 0x0000016000007945 */ /* 0x000fe20003800000 */
[----:B------:R-:W-:Y:S01]  /*8880*/  LEA.HI R3, R3, R16, RZ, 0x2 ;  /* 0x0000001003037211 */ /* 0x000fe200078f10ff */
[----:B------:R-:W-:Y:S01]  /*8890*/  IMAD R19, R0, c[0x0][0x1d4], R8 ;  /* 0x0000750000137a24 */ /* 0x000fe200078e0208 */
[----:B------:R-:W-:Y:S01]  /*88a0*/  CS2R R6, SRZ ;  /* 0x0000000000067805 */ /* 0x000fe2000001ff00 */
[----:B------:R-:W-:Y:S01]  /*88b0*/  CS2R R4, SRZ ;  /* 0x0000000000047805 */ /* 0x000fe2000001ff00 */
[----:B------:R-:W-:-:S02]  /*88c0*/  LOP3.LUT R3, R3, 0xfffffffc, RZ, 0xc0, !PT ;  /* 0xfffffffc03037812 */ /* 0x000fc400078ec0ff */
[----:B------:R-:W-:-:S03]  /*88d0*/  SHF.R.S32.HI R21, RZ, 0x1f, R19 ;  /* 0x0000001fff157819 */ /* 0x000fc60000011413 */
[----:B------:R-:W-:-:S05]  /*88e0*/  IMAD.IADD R3, R16, 0x1, -R3 ;  /* 0x0000000110037824 */ /* 0x000fca00078e0a03 */
[----:B------:R-:W-:Y:S01]  /*88f0*/  ISETP.NE.AND P1, PT, R10, R3, PT ;  /* 0x000000030a00720c */ /* 0x000fe20003f25270 */
[----:B------:R-:W-:-:S03]  /*8900*/  IMAD R3, R17, c[0x0][0x1d4], R8 ;  /* 0x0000750011037a24 */ /* 0x000fc600078e0208 */
[----:B------:R-:W-:Y:S02]  /*8910*/  ISETP.NE.OR P0, PT, RZ, c[0x0][0x1ec], P1 ;  /* 0x00007b00ff007a0c */ /* 0x000fe40000f05670 */
[----:B------:R-:W-:-:S11]  /*8920*/  SHF.R.S32.HI R0, RZ, 0x1f, R3 ;  /* 0x0000001fff007819 */ /* 0x000fd60000011403 */
[----:B------:R-:W-:Y:S05]  /*8930*/  @P0 BRA `(.L_x_299) ;  /* 0x0000009000000947 */ /* 0x000fea0003800000 */
[----:B------:R-:W-:Y:S01]  /*8940*/  ISETP.NE.U32.AND P0, PT, RZ, c[0x0][0x190], PT ;  /* 0x00006400ff007a0c */ /* 0x000fe20003f05070 */
[----:B------:R-:W-:-:S03]  /*8950*/  IMAD.MOV.U32 R7, RZ, RZ, RZ ;  /* 0x000000ffff077224 */ /* 0x000fc600078e00ff */
[----:B------:R-:W-:-:S13]  /*8960*/  ISETP.NE.AND.EX P0, PT, RZ, c[0x0][0x194], PT, P0 ;  /* 0x00006500ff007a0c */ /* 0x000fda0003f05300 */
[----:B------:R-:W-:Y:S05]  /*8970*/  @!P0 BRA `(.L_x_300) ;  /* 0x0000004000008947 */ /* 0x000fea0003800000 */
[----:B------:R-:W-:Y:S02]  /*8980*/  IMAD R4, R18, 0x100, R8 ;  /* 0x0000010012047824 */ /* 0x000fe400078e0208 */
[----:B------:R-:W-:-:S04]  /*8990*/  IMAD.MOV.U32 R5, RZ, RZ, 0x2 ;  /* 0x00000002ff057424 */ /* 0x000fc800078e00ff */
[----:B------:R-:W-:-:S06]  /*89a0*/  IMAD.WIDE R4, R4, R5, c[0x0][0x190] ;  /* 0x0000640004047625 */ /* 0x000fcc00078e0205 */
[----:B------:R-:W5:Y:S02]  /*89b0*/  LDG.E.128 R4, [R4.64] ;  /* 0x0000002404047981 */ /* 0x000f64000c1e1d00 */
.L_x_300:
[----:B-----5:R1:W-:Y:S02]  /*89c0*/  STS.128 [R2.X16+0x220], R4 ;  /* 0x0002200402007388 */ /* 0x0203e4000000cc00 */
.L_x_299:
[----:B------:R-:W-:Y:S05]  /*89d0*/  BSYNC B0 ;  /* 0x0000000000007941 */ /* 0x000fea0003800000 */
.L_x_298:
[----:B------:R-:W-:Y:S01]  /*89e0*/  IMAD.IADD R31, R10, 0x1, R79 ;  /* 0x000000010a1f7824 */ /* 0x000fe200078e024f */
[----:B------:R-:W-:Y:S01]  /*89f0*/  IMNMX R30, R16, c[0x0][0x1d4], PT ;  /* 0x00007500101e7a17 */ /* 0x000fe20003800200 */
[----:B------:R-:W-:Y:S01]  /*8a00*/  BAR.SYNC.DEFER_BLOCKING 0x0 ;  /* 0x0000000000007b1d */ /* 0x000fe20000010000 */
[----:B------:R-:W-:Y:S01]  /*8a10*/  LEA R42, R10, UR6, 0x1 ;  /* 0x000000060a2a7c11 */ /* 0x000fe2000f8e08ff */
[----:B------:R-:W-:Y:S01]  /*8a20*/  IMAD.SHL.U32 R9, R31, 0x100, RZ ;  /* 0x000001001f097824 */ /* 0x000fe200078e00ff */
[----:B------:R-:W-:Y:S01]  /*8a30*/  CS2R R14, SRZ ;  /* 0x00000000000e7805 */ /* 0x000fe2000001ff00 */
[----:B0-----:R-:W-:Y:S02]  /*8a40*/  IMAD.MOV.U32 R26, RZ, RZ, RZ ;  /* 0x000000ffff1a7224 */ /* 0x001fe400078e00ff */
[----:B------:R-:W-:Y:S01]  /*8a50*/  BSSY B0, `(.L_x_301) ;  /* 0x00000b7000007945 */ /* 0x000fe20003800000 */
[----:B------:R-:W-:Y:S01]  /*8a60*/  IADD3 R11, P0, R3, R9, RZ ;  /* 0x00000009030b7210 */ /* 0x000fe20007f1e0ff */
[----:B------:R-:W-:-:S03]  /*8a70*/  IMAD.MOV.U32 R20, RZ, RZ, RZ ;  /* 0x000000ffff147224 */ /* 0x000fc600078e00ff */
[----:B------:R-:W-:Y:S01]  /*8a80*/  LEA.HI.X.SX32 R12, R9, R0, 0x1, P0 ;  /* 0x00000000090c7211 */ /* 0x000fe200000f0eff */
[----:B------:R-:W-:Y:S01]  /*8a90*/  IMAD.MOV.U32 R9, RZ, RZ, RZ ;  /* 0x000000ffff097224 */ /* 0x000fe200078e00ff */
[----:B------:R-:W-:-:S04]  /*8aa0*/  LEA R28, P0, R11, c[0x0][0x1a0], 0x1 ;  /* 0x000068000b1c7a11 */ /* 0x000fc800078008ff */
[----:B------:R-:W-:Y:S01]  /*8ab0*/  LEA.HI.X R29, R11, c[0x0][0x1a4], R12, 0x1, P0 ;  /* 0x000069000b1d7a11 */ /* 0x000fe200000f0c0c */
[----:B------:R-:W-:Y:S01]  /*8ac0*/  IMAD.MOV.U32 R11, RZ, RZ, RZ ;  /* 0x000000ffff0b7224 */ /* 0x000fe200078e00ff */
[----:B------:R-:W-:Y:S01]  /*8ad0*/  ISETP.GE.AND P0, PT, R31, R30, PT ;  /* 0x0000001e1f00720c */ /* 0x000fe20003f06270 */
[----:B------:R-:W-:-:S12]  /*8ae0*/  CS2R R12, SRZ ;  /* 0x00000000000c7805 */ /* 0x000fd8000001ff00 */
[----:B------:R-:W-:Y:S05]  /*8af0*/  @P0 BRA `(.L_x_302) ;  /* 0x00000ac000000947 */ /* 0x000fea0003800000 */
[----:B------:R-:W-:Y:S01]  /*8b00*/  ULDC UR5, c[0x0][0x1d4] ;  /* 0x0000750000057ab9 */ /* 0x000fe20000000800 */
[----:B------:R-:W-:Y:S01]  /*8b10*/  IMAD.MOV R12, RZ, RZ, -R25 ;  /* 0x000000ffff0c7224 */ /* 0x000fe200078e0a19 */
[----:B------:R-:W-:Y:S01]  /*8b20*/  ULOP3.LUT UR5, URZ, UR5, URZ, 0x33, !UPT ;  /* 0x000000053f057292 */ /* 0x000fe2000f8e333f */
[----:B------:R-:W-:Y:S01]  /*8b30*/  IADD3 R9, -R79, -0x2, -R10 ;  /* 0xfffffffe4f097810 */ /* 0x000fe20007ffe90a */
[----:B------:R-:W-:Y:S01]  /*8b40*/  IMAD R13, R23, c[0x0][0x1d8], R18 ;  /* 0x00007600170d7a24 */ /* 0x000fe200078e0212 */
[----:B------:R-:W-:Y:S01]  /*8b50*/  BSSY B1, `(.L_x_303) ;  /* 0x0000041000017945 */ /* 0x000fe20003800000 */
[----:B------:R-:W-:Y:S01]  /*8b60*/  IMAD.MOV.U32 R37, RZ, RZ, 0x2 ;  /* 0x00000002ff257424 */ /* 0x000fe200078e00ff */
[----:B------:R-:W-:Y:S01]  /*8b70*/  CS2R R14, SRZ ;  /* 0x00000000000e7805 */ /* 0x000fe2000001ff00 */
[----:B------:R-:W-:Y:S01]  /*8b80*/  IMNMX R12, R12, UR5, !PT ;  /* 0x000000050c0c7c17 */ /* 0x000fe2000f800200 */
[----:B------:R-:W-:Y:S02]  /*8b90*/  IMAD R36, R13, 0x100, R8 ;  /* 0x000001000d247824 */ /* 0x000fe400078e0208 */
[----:B------:R-:W-:-:S02]  /*8ba0*/  IMAD.MOV.U32 R43, RZ, RZ, R31 ;  /* 0x000000ffff2b7224 */ /* 0x000fc400078e001f */
[----:B------:R-:W-:Y:S02]  /*8bb0*/  IMAD.IADD R32, R9, 0x1, -R12 ;  /* 0x0000000109207824 */ /* 0x000fe400078e0a0c */
[----:B------:R-:W-:Y:S01]  /*8bc0*/  IMAD.MOV.U32 R9, RZ, RZ, RZ ;  /* 0x000000ffff097224 */ /* 0x000fe200078e00ff */
[----:B------:R-:W-:Y:S01]  /*8bd0*/  CS2R R12, SRZ ;  /* 0x00000000000c7805 */ /* 0x000fe2000001ff00 */
[----:B------:R-:W-:Y:S01]  /*8be0*/  IMAD.MOV.U32 R11, RZ, RZ, RZ ;  /* 0x000000ffff0b7224 */ /* 0x000fe200078e00ff */
[----:B------:R-:W-:Y:S01]  /*8bf0*/  LOP3.LUT P0, RZ, R32, 0x4, RZ, 0xc0, !PT ;  /* 0x0000000420ff7812 */ /* 0x000fe2000780c0ff */
[----:B------:R-:W-:Y:S02]  /*8c00*/  IMAD.MOV.U32 R20, RZ, RZ, RZ ;  /* 0x000000ffff147224 */ /* 0x000fe400078e00ff */
[----:B------:R-:W-:Y:S02]  /*8c10*/  IMAD.MOV.U32 R26, RZ, RZ, RZ ;  /* 0x000000ffff1a7224 */ /* 0x000fe400078e00ff */
[----:B------:R-:W-:-:S08]  /*8c20*/  IMAD.WIDE R36, R36, R37, c[0x0][0x238] ;  /* 0x00008e0024247625 */ /* 0x000fd000078e0225 */
[----:B------:R-:W-:Y:S05]  /*8c30*/  @P0 BRA `(.L_x_304) ;  /* 0x0000032000000947 */ /* 0x000fea0003800000 */
[----:B------:R-:W-:Y:S01]  /*8c40*/  IMAD R14, R27, c[0x0][0x1d4], RZ ;  /* 0x000075001b0e7a24 */ /* 0x000fe200078e02ff */
[----:B------:R-:W-:-:S04]  /*8c50*/  SHF.R.S32.HI R9, RZ, 0x1f, R31 ;  /* 0x0000001fff097819 */ /* 0x000fc8000001141f */
        /* <DEDUP_REMOVED lines=12> */
[----:B------:R-:W0:Y:S04]  /*8d20*/  LDS.U16 R9, [R42] ;  /* 0x000000002a097984 */ /* 0x000e280000000400 */
[----:B------:R2:W5:Y:S01]  /*8d30*/  LDG.E.128 R44, [R14.64] ;  /* 0x000000240e2c7981 */ /* 0x000562000c1e1d00 */
[----:B------:R-:W-:Y:S02]  /*8d40*/  ULDC UR5, c[0x0][0x1ec] ;  /* 0x00007b0000057ab9 */ /* 0x000fe40000000800 */
[----:B------:R-:W-:-:S06]  /*8d50*/  UISETP.NE.AND UP0, UPT, URZ, UR5, UPT ;  /* 0x000000053f00728c */ /* 0x000fcc000bf05270 */
[----:B------:R-:W-:Y:S01]  /*8d60*/  PLOP3.LUT P2, PT, PT, PT, UP0, 0x80, 0x0 ;  /* 0x000000000000781c */ /* 0x000fe20003f4f008 */
[----:B0-----:R-:W-:-:S12]  /*8d70*/  HADD2.F32 R26, -RZ, R9.H0_H0 ;  /* 0x20000009ff1a7230 */ /* 0x001fd80000004100 */
[----:B------:R-:W-:Y:S05]  /*8d80*/  @P2 BRA `(.L_x_305) ;  /* 0x000000c000002947 */ /* 0x000fea0003800000 */
[----:B--2---:R-:W-:Y:S01]  /*8d90*/  ISETP.NE.AND P3, PT, R222, RZ, PT ;  /* 0x000000ffde00720c */ /* 0x004fe20003f65270 */
[----:B------:R-:W0:-:S12]  /*8da0*/  LDS.128 R12, [R2.X16+0x220] ;  /* 0x00022000020c7984 */ /* 0x000e18000000cc00 */
[----:B------:R-:W2:Y:S01]  /*8db0*/  @P3 LDG.E.128 R48, [R36.64] ;  /* 0x0000002424303981 */ /* 0x000ea2000c1e1d00 */
[----:B0----5:R-:W-:Y:S01]  /*8dc0*/  HFMA2.MMA R44, R44, 1, 1, R12 ;  /* 0x3c003c002c2c7835 */ /* 0x021fe2000000000c */
        /* <DEDUP_REMOVED lines=8> */
.L_x_305:
[----:B--2--5:R-:W-:Y:S01]  /*8e50*/  HADD2.F32 R11, -RZ, R44.H1_H1 ;  /* 0x3000002cff0b7230 */ /* 0x024fe20000004100 */
[----:B------:R-:W-:Y:S01]  /*8e60*/  IADD3 R43, R31, 0x4, RZ ;  /* 0x000000041f2b7810 */ /* 0x000fe20007ffe0ff */
[--C-:B------:R-:W-:Y:S02]  /*8e70*/  HADD2.F32 R13, -RZ, R45.reuse.H0_H0 ;  /* 0x2000002dff0d7230 */ /* 0x100fe40000004100 */
[----:B------:R-:W-:Y:S01]  /*8e80*/  HADD2.F32 R15, -RZ, R46.H0_H0 ;  /* 0x2000002eff0f7230 */ /* 0x000fe20000004100 */
[C---:B------:R-:W-:Y:S01]  /*8e90*/  FFMA.FTZ R12, R26.reuse, R11, RZ ;  /* 0x0000000b1a0c7223 */ /* 0x040fe200000100ff */
[----:B------:R-:W-:Y:S01]  /*8ea0*/  HADD2.F32 R9, -RZ, R44.H0_H0 ;  /* 0x2000002cff097230 */ /* 0x000fe20000004100 */
[C---:B------:R-:W-:Y:S01]  /*8eb0*/  FFMA.FTZ R11, R26.reuse, R13, RZ ;  /* 0x0000000d1a0b7223 */ /* 0x040fe200000100ff */
[----:B0-----:R-:W-:Y:S01]  /*8ec0*/  HADD2.F32 R45, -RZ, R45.H1_H1 ;  /* 0x3000002dff2d7230 */ /* 0x001fe20000004100 */
[C---:B------:R-:W-:Y:S01]  /*8ed0*/  FFMA.FTZ R13, R26.reuse, R15, RZ ;  /* 0x0000000f1a0d7223 */ /* 0x040fe200000100ff */
[----:B------:R-:W-:Y:S01]  /*8ee0*/  HADD2.F32 R33, -RZ, R46.H1_H1 ;  /* 0x3000002eff217230 */ /* 0x000fe20000004100 */
[C---:B------:R-:W-:Y:S01]  /*8ef0*/  FFMA.FTZ R9, R26.reuse, R9, RZ ;  /* 0x000000091a097223 */ /* 0x040fe200000100ff */
[--C-:B------:R-:W-:Y:S01]  /*8f00*/  HADD2.F32 R35, -RZ, R47.reuse.H0_H0 ;  /* 0x2000002fff237230 */ /* 0x100fe20000004100 */
[C---:B------:R-:W-:Y:S01]  /*8f10*/  FFMA.FTZ R14, R26.reuse, R45, RZ ;  /* 0x0000002d1a0e7223 */ /* 0x040fe200000100ff */
[----:B------:R-:W-:Y:S01]  /*8f20*/  HADD2.F32 R47, -RZ, R47.H1_H1 ;  /* 0x3000002fff2f7230 */ /* 0x000fe20000004100 */
[----:B------:R-:W-:-:S02]  /*8f30*/  FFMA.FTZ R20, R26, R33, RZ ;  /* 0x000000211a147223 */ /* 0x000fc400000100ff */
[C---:B------:R-:W-:Y:S02]  /*8f40*/  FFMA.FTZ R15, R26.reuse, R35, RZ ;  /* 0x000000231a0f7223 */ /* 0x040fe400000100ff */
[----:B------:R-:W-:Y:S02]  /*8f50*/  FFMA.FTZ R26, R26, R47, RZ ;  /* 0x0000002f1a1a7223 */ /* 0x000fe400000100ff */
.L_x_304:
[----:B------:R-:W-:Y:S05]  /*8f60*/  BSYNC B1 ;  /* 0x0000000000017941 */ /* 0x000fea0003800000 */
.L_x_303:
[----:B------:R-:W-:-:S13]  /*8f70*/  LOP3.LUT P0, RZ, R32, 0xfffffffc, RZ, 0xc0, !PT ;  /* 0xfffffffc20ff7812 */ /* 0x000fda000780c0ff */
[----:B------:R-:W-:Y:S05]  /*8f80*/  @!P0 BRA `(.L_x_302) ;  /* 0x0000063000008947 */ /* 0x000fea0003800000 */
[----:B------:R-:W-:Y:S01]  /*8f90*/  ULDC UR5, c[0x0][0x1ec] ;  /* 0x00007b0000057ab9 */ /* 0x000fe20000000800 */
[----:B------:R-:W-:Y:S01]  /*8fa0*/  IMAD R54, R27, c[0x0][0x1d4], RZ ;  /* 0x000075001b367a24 */ /* 0x000fe200078e02ff */
[----:B------:R-:W-:-:S06]  /*8fb0*/  UISETP.NE.AND UP0, UPT, URZ, UR5, UPT ;  /* 0x000000053f00728c */ /* 0x000fcc000bf05270 */
[----:B------:R-:W-:Y:S02]  /*8fc0*/  PLOP3.LUT P2, PT, PT, PT, UP0, 0x80, 0x0 ;  /* 0x000000000000781c */ /* 0x000fe40003f4f008 */
.L_x_308:
        /* <DEDUP_REMOVED lines=22> */
[----:B0-----:R-:W0:Y:S02]  /*9130*/  LDS.128 R32, [R2.X16+0x220] ;  /* 0x0002200002207984 */ /* 0x001e24000000cc00 */
        /* <DEDUP_REMOVED lines=9> */
.L_x_306:
[----:B------:R-:W2:Y:S01]  /*91d0*/  LDG.E R38, [R38.64+0x10] ;  /* 0x0000102426267981 */ /* 0x000ea2000c1e1900 */
[----:B------:R-:W-:-:S05]  /*91e0*/  IMAD.IADD R48, R43, 0x1, -R79 ;  /* 0x000000012b307824 */ /* 0x000fca00078e0a4f */
[----:B------:R-:W-:Y:S01]  /*91f0*/  LEA R52, R48, UR4, 0x1 ;  /* 0x0000000430347c11 */ /* 0x000fe2000f8e08ff */
[----:B0-2---:R-:W-:-:S04]  /*9200*/  IMAD R32, R38, c[0x0][0x1d8], RZ ;  /* 0x0000760026207a24 */ /* 0x005fc800078e02ff */
[----:B------:R-:W0:Y:S01]  /*9210*/  LDS.U16 R38, [R52+0x420] ;  /* 0x0004200034267984 */ /* 0x000e220000000400 */
        /* <DEDUP_REMOVED lines=13> */
[----:B0-----:R-:W-:Y:S02]  /*92f0*/  HADD2.F32 R38, -RZ, R38.H0_H0 ;  /* 0x20000026ff267230 */ /* 0x001fe40000004100 */
        /* <DEDUP_REMOVED lines=13> */
[----:B------:R-:W0:Y:S02]  /*93d0*/  LDS.128 R56, [R2.X16+0x220] ;  /* 0x0002200002387984 */ /* 0x000e24000000cc00 */
[----:B0-----:R-:W-:Y:S01]  /*93e0*/  HFMA2.MMA R32, R32, 1, 1, R56 ;  /* 0x3c003c0020207835 */ /* 0x001fe20000000038 */
        /* <DEDUP_REMOVED lines=8> */
.L_x_307:
[----:B------:R-:W2:Y:S01]  /*9470*/  LDS.U16 R9, [R9+0x8] ;  /* 0x0000080009097984 */ /* 0x000ea20000000400 */
[----:B------:R-:W-:Y:S01]  /*9480*/  IADD3 R43, R43, 0x8, RZ ;  /* 0x000000082b2b7810 */ /* 0x000fe20007ffe0ff */
[--C-:B------:R-:W-:Y:S02]  /*9490*/  HADD2.F32 R11, -RZ, R32.reuse.H0_H0 ;  /* 0x20000020ff0b7230 */ /* 0x100fe40000004100 */
[----:B------:R-:W-:Y:S01]  /*94a0*/  HADD2.F32 R13, -RZ, R32.H1_H1 ;  /* 0x30000020ff0d7230 */ /* 0x000fe20000004100 */
[----:B------:R-:W-:Y:S01]  /*94b0*/  ISETP.GE.AND P0, PT, R43, R30, PT ;  /* 0x0000001e2b00720c */ /* 0x000fe20003f06270 */
[--C-:B------:R-:W-:Y:S02]  /*94c0*/  HADD2.F32 R15, -RZ, R33.reuse.H0_H0 ;  /* 0x20000021ff0f7230 */ /* 0x100fe40000004100 */
[----:B0-----:R-:W-:Y:S02]  /*94d0*/  HADD2.F32 R33, -RZ, R33.H1_H1 ;  /* 0x30000021ff217230 */ /* 0x001fe40000004100 */
        /* <DEDUP_REMOVED lines=14> */
.L_x_302:
[----:B------:R-:W-:Y:S05]  /*95c0*/  BSYNC B0 ;  /* 0x0000000000007941 */ /* 0x000fea0003800000 */
.L_x_301:
[----:B------:R-:W-:Y:S01]  /*95d0*/  ISETP.GE.AND P0, PT, R31, R16, PT ;  /* 0x000000101f00720c */ /* 0x000fe20003f06270 */
[----:B------:R-:W-:-:S12]  /*95e0*/  BSSY B0, `(.L_x_309) ;  /* 0x0000102000007945 */ /* 0x000fd80003800000 */
[----:B------:R-:W-:Y:S05]  /*95f0*/  @P0 BRA `(.L_x_310) ;  /* 0x0000100000000947 */ /* 0x000fea0003800000 */
[----:B------:R-:W-:Y:S01]  /*9600*/  IADD3 R30, -R10, -0x2, R25 ;  /* 0xfffffffe0a1e7810 */ /* 0x000fe20007ffe119 */
[----:B------:R-:W-:Y:S01]  /*9610*/  IMAD R25, R23, c[0x0][0x1d8], R18 ;  /* 0x0000760017197a24 */ /* 0x000fe200078e0212 */
[----:B------:R-:W-:Y:S01]  /*9620*/  BSSY B1, `(.L_x_311) ;  /* 0x0000053000017945 */ /* 0x000fe20003800000 */
[----:B------:R-:W-:Y:S02]  /*9630*/  IMAD.MOV.U32 R32, RZ, RZ, 0x2 ;  /* 0x00000002ff207424 */ /* 0x000fe400078e00ff */
[----:B------:R-:W-:Y:S02]  /*9640*/  IMAD.IADD R30, R30, 0x1, -R79 ;  /* 0x000000011e1e7824 */ /* 0x000fe400078e0a4f */
[----:B------:R-:W-:-:S03]  /*9650*/  IMAD R25, R25, 0x100, R8 ;  /* 0x0000010019197824 */ /* 0x000fc600078e0208 */
[----:B------:R-:W-:Y:S01]  /*9660*/  LOP3.LUT P0, RZ, R30, 0x4, RZ, 0xc0, !PT ;  /* 0x000000041eff7812 */ /* 0x000fe2000780c0ff */
[----:B------:R-:W-:-:S12]  /*9670*/  IMAD.WIDE R32, R25, R32, c[0x0][0x238] ;  /* 0x00008e0019207625 */ /* 0x000fd800078e0220 */
[----:B------:R-:W-:Y:S05]  /*9680*/  @P0 BRA `(.L_x_312) ;  /* 0x000004c000000947 */ /* 0x000fea0003800000 */
[----:B------:R-:W-:Y:S01]  /*9690*/  ISETP.GE.AND P0, PT, R31, c[0x0][0x1d4], PT ;  /* 0x000075001f007a0c */ /* 0x000fe20003f06270 */
[----:B------:R-:W-:-:S12]  /*96a0*/  BSSY B2, `(.L_x_313) ;  /* 0x0000049000027945 */ /* 0x000fd80003800000 */
[----:B------:R-:W-:Y:S05]  /*96b0*/  @!P0 BRA `(.L_x_314) ;  /* 0x0000047000008947 */ /* 0x000fea0003800000 */
[----:B------:R-:W-:Y:S01]  /*96c0*/  IABS R36, c[0x0][0x1d4] ;  /* 0x0000750000247a13 */ /* 0x000fe20000000000 */
[----:B------:R-:W-:Y:S01]  /*96d0*/  IMAD.MOV.U32 R34, RZ, RZ, RZ ;  /* 0x000000ffff227224 */ /* 0x000fe200078e00ff */
[----:B------:R-:W-:Y:S01]  /*96e0*/  IABS R38, R31 ;  /* 0x0000001f00267213 */ /* 0x000fe20000000000 */
[----:B------:R-:W0:Y:S01]  /*96f0*/  LDS.U16 R42, [R42] ;  /* 0x000000002a2a7984 */ /* 0x000e220000000400 */
[----:B------:R-:W2:Y:S01]  /*9700*/  I2F.RP R37, R36 ;  /* 0x0000002400257306 */ /* 0x000ea20000209400 */
[----:B------:R-:W-:Y:S02]  /*9710*/  ISETP.GE.AND P2, PT, R31, RZ, PT ;  /* 0x000000ff1f00720c */ /* 0x000fe40003f46270 */
[----:B------:R-:W-:-:S05]  /*9720*/  ISETP.NE.AND P3, PT, RZ, c[0x0][0x1d4], PT ;  /* 0x00007500ff007a0c */ /* 0x000fca0003f65270 */
[----:B--2---:R-:W2:Y:S02]  /*9730*/  MUFU.RCP R37, R37 ;  /* 0x0000002500257308 */ /* 0x004ea40000001000 */
[----:B--2---:R-:W-:-:S06]  /*9740*/  IADD3 R35, R37, 0xffffffe, RZ ;  /* 0x0ffffffe25237810 */ /* 0x004fcc0007ffe0ff */
[----:B------:R-:W2:Y:S02]  /*9750*/  F2I.FTZ.U32.TRUNC.NTZ R35, R35 ;  /* 0x0000002300237305 */ /* 0x000ea4000021f000 */
[----:B--2---:R-:W-:-:S04]  /*9760*/  IMAD.MOV R25, RZ, RZ, -R35 ;  /* 0x000000ffff197224 */ /* 0x004fc800078e0a23 */
[----:B------:R-:W-:-:S04]  /*9770*/  IMAD R25, R25, R36, RZ ;  /* 0x0000002419197224 */ /* 0x000fc800078e02ff */
        /* <DEDUP_REMOVED lines=9> */
[----:B------:R-:W-:Y:S02]  /*9810*/  IMAD R36, R27, c[0x0][0x1d4], RZ ;  /* 0x000075001b247a24 */ /* 0x000fe400078e02ff */
        /* <DEDUP_REMOVED lines=17> */
[----:B0-----:R-:W-:Y:S01]  /*9930*/  HADD2.F32 R25, -RZ, R42.H0_H0 ;  /* 0x2000002aff197230 */ /* 0x001fe20000004100 */
[----:B------:R-:W-:-:S06]  /*9940*/  UISETP.NE.AND UP0, UPT, URZ, UR5, UPT ;  /* 0x000000053f00728c */ /* 0x000fcc000bf05270 */
[----:B------:R-:W-:-:S13]  /*9950*/  PLOP3.LUT P2, PT, PT, PT, UP0, 0x80, 0x0 ;  /* 0x000000000000781c */ /* 0x000fda0003f4f008 */
[----:B------:R-:W-:Y:S05]  /*9960*/  @P2 BRA `(.L_x_315) ;  /* 0x000000c000002947 */ /* 0x000fea0003800000 */
[----:B------:R-:W-:Y:S01]  /*9970*/  ISETP.NE.AND P4, PT, R222, RZ, PT ;  /* 0x000000ffde00720c */ /* 0x000fe20003f85270 */
        /* <DEDUP_REMOVED lines=11> */
.L_x_315:
[----:B0----5:R-:W-:Y:S02]  /*9a30*/  HADD2.F32 R28, -RZ, R36.H0_H0 ;  /* 0x20000024ff1c7230 */ /* 0x021fe40000004100 */
        /* <DEDUP_REMOVED lines=15> */
.L_x_314:
[----:B------:R-:W-:Y:S05]  /*9b30*/  BSYNC B2 ;  /* 0x0000000000027941 */ /* 0x000fea0003800000 */
.L_x_313:
[----:B------:R-:W-:Y:S02]  /*9b40*/  IADD3 R31, R31, 0x4, RZ ;  /* 0x000000041f1f7810 */ /* 0x000fe40007ffe0ff */
.L_x_312:
[----:B------:R-:W-:Y:S05]  /*9b50*/  BSYNC B1 ;  /* 0x0000000000017941 */ /* 0x000fea0003800000 */
.L_x_311:
[----:B------:R-:W-:-:S13]  /*9b60*/  LOP3.LUT P0, RZ, R30, 0xfffffffc, RZ, 0xc0, !PT ;  /* 0xfffffffc1eff7812 */ /* 0x000fda000780c0ff */
[----:B------:R-:W-:Y:S05]  /*9b70*/  @!P0 BRA `(.L_x_310) ;  /* 0x00000a8000008947 */ /* 0x000fea0003800000 */
[C---:B------:R-:W-:Y:S01]  /*9b80*/  LEA R28, R31.reuse, UR4, 0x1 ;  /* 0x000000041f1c7c11 */ /* 0x040fe2000f8e08ff */
[----:B------:R-:W-:Y:S01]  /*9b90*/  IMAD.MOV.U32 R25, RZ, RZ, RZ ;  /* 0x000000ffff197224 */ /* 0x000fe200078e00ff */
[----:B------:R-:W-:-:S03]  /*9ba0*/  LEA R54, R31, 0x400, 0x8 ;  /* 0x000004001f367811 */ /* 0x000fc600078e40ff */
[----:B------:R-:W-:Y:S02]  /*9bb0*/  IMAD R52, R79, -0x2, R28 ;  /* 0xfffffffe4f347824 */ /* 0x000fe400078e021c */
.L_x_322:
        /* <DEDUP_REMOVED lines=9> */
[----:B------:R-:W-:Y:S02]  /*9c50*/  IABS R35, c[0x0][0x1d4] ;  /* 0x0000750000237a13 */ /* 0x000fe40000000000 */
[----:B------:R-:W-:Y:S02]  /*9c60*/  IABS R38, R31 ;  /* 0x0000001f00267213 */ /* 0x000fe40000000000 */
[----:B------:R-:W0:Y:S01]  /*9c70*/  I2F.RP R30, R35 ;  /* 0x00000023001e7306 */ /* 0x000e220000209400 */
[----:B------:R-:W-:Y:S02]  /*9c80*/  ISETP.GE.AND P2, PT, R31, RZ, PT ;  /* 0x000000ff1f00720c */ /* 0x000fe40003f46270 */
[----:B------:R-:W-:-:S05]  /*9c90*/  ISETP.NE.AND P3, PT, RZ, c[0x0][0x1d4], PT ;  /* 0x00007500ff007a0c */ /* 0x000fca0003f65270 */
[----:B0-----:R-:W0:Y:S02]  /*9ca0*/  MUFU.RCP R30, R30 ;  /* 0x0000001e001e7308 */ /* 0x001e240000001000 */
[----:B0-----:R-:W-:-:S06]  /*9cb0*/  IADD3 R34, R30, 0xffffffe, RZ ;  /* 0x0ffffffe1e227810 */ /* 0x001fcc0007ffe0ff */
[----:B------:R-:W0:Y:S02]  /*9cc0*/  F2I.FTZ.U32.TRUNC.NTZ R29, R34 ;  /* 0x00000022001d7305 */ /* 0x000e24000021f000 */
[----:B0-----:R-:W-:-:S04]  /*9cd0*/  IMAD.MOV R28, RZ, RZ, -R29 ;  /* 0x000000ffff1c7224 */ /* 0x001fc800078e0a1d */
        /* <DEDUP_REMOVED lines=28> */
[----:B------:R-:W0:Y:S04]  /*9ea0*/  LDS.U16 R30, [R53+0x420] ;  /* 0x00042000351e7984 */ /* 0x000e280000000400 */
        /* <DEDUP_REMOVED lines=18> */
.L_x_318:
[----:B--2--5:R-:W-:Y:S02]  /*9fd0*/  HADD2.F32 R34, -RZ, R41.H0_H0 ;  /* 0x20000029ff227230 */ /* 0x024fe40000004100 */
[----:B------:R-:W-:Y:S02]  /*9fe0*/  HADD2.F32 R38, -RZ, R43.H0_H0 ;  /* 0x2000002bff267230 */ /* 0x000fe40000004100 */
[--C-:B------:R-:W-:Y:S01]  /*9ff0*/  HADD2.F32 R28, -RZ, R40.reuse.H0_H0 ;  /* 0x20000028ff1c7230 */ /* 0x100fe20000004100 */
[C---:B------:R-:W-:Y:S01]  /*a000*/  FFMA.FTZ R11, R30.reuse, R34, R11 ;  /* 0x000000221e0b7223 */ /* 0x040fe2000001000b */
[----:B------:R-:W-:Y:S01]  /*a010*/  HADD2.F32 R29, -RZ, R40.H1_H1 ;  /* 0x30000028ff1d7230 */ /* 0x000fe20000004100 */
[C---:B------:R-:W-:Y:S01]  /*a020*/  FFMA.FTZ R15, R30.reuse, R38, R15 ;  /* 0x000000261e0f7223 */ /* 0x040fe2000001000f */
[----:B0-----:R-:W-:Y:S01]  /*a030*/  HADD2.F32 R41, -RZ, R41.H1_H1 ;  /* 0x30000029ff297230 */ /* 0x001fe20000004100 */
[C---:B------:R-:W-:Y:S01]  /*a040*/  FFMA.FTZ R9, R30.reuse, R28, R9 ;  /* 0x0000001c1e097223 */ /* 0x040fe20000010009 */
[--C-:B------:R-:W-:Y:S01]  /*a050*/  HADD2.F32 R35, -RZ, R42.reuse.H0_H0 ;  /* 0x2000002aff237230 */ /* 0x100fe20000004100 */
[C---:B------:R-:W-:Y:S01]  /*a060*/  FFMA.FTZ R12, R30.reuse, R29, R12 ;  /* 0x0000001d1e0c7223 */ /* 0x040fe2000001000c */
[----:B------:R-:W-:Y:S01]  /*a070*/  HADD2.F32 R39, -RZ, R42.H1_H1 ;  /* 0x3000002aff277230 */ /* 0x000fe20000004100 */
[C---:B------:R-:W-:Y:S01]  /*a080*/  FFMA.FTZ R14, R30.reuse, R41, R14 ;  /* 0x000000291e0e7223 */ /* 0x040fe2000001000e */
[----:B------:R-:W-:Y:S01]  /*a090*/  HADD2.F32 R43, -RZ, R43.H1_H1 ;  /* 0x3000002bff2b7230 */ /* 0x000fe20000004100 */
[----:B------:R-:W-:-:S02]  /*a0a0*/  FFMA.FTZ R13, R30, R35, R13 ;  /* 0x000000231e0d7223 */ /* 0x000fc4000001000d */
[C---:B------:R-:W-:Y:S02]  /*a0b0*/  FFMA.FTZ R20, R30.reuse, R39, R20 ;  /* 0x000000271e147223 */ /* 0x040fe40000010014 */
[----:B------:R-:W-:Y:S02]  /*a0c0*/  FFMA.FTZ R26, R30, R43, R26 ;  /* 0x0000002b1e1a7223 */ /* 0x000fe4000001001a */
.L_x_317:
[----:B------:R-:W-:Y:S05]  /*a0d0*/  BSYNC B1 ;  /* 0x0000000000017941 */ /* 0x000fea0003800000 */
.L_x_316:
[----:B------:R-:W-:Y:S01]  /*a0e0*/  IADD3 R40, R31, 0x4, RZ ;  /* 0x000000041f287810 */ /* 0x000fe20007ffe0ff */
[----:B------:R-:W-:Y:S03]  /*a0f0*/  BSSY B1, `(.L_x_319) ;  /* 0x000004b000017945 */ /* 0x000fe60003800000 */
[----:B------:R-:W-:-:S13]  /*a100*/  ISETP.GE.AND P0, PT, R40, c[0x0][0x1d4], PT ;  /* 0x0000750028007a0c */ /* 0x000fda0003f06270 */
        /* <DEDUP_REMOVED lines=57> */
.L_x_321:
[----:B--2--5:R-:W-:Y:S02]  /*a4a0*/  HADD2.F32 R34, -RZ, R41.H0_H0 ;  /* 0x20000029ff227230 */ /* 0x024fe40000004100 */
[----:B0-----:R-:W-:Y:S02]  /*a4b0*/  HADD2.F32 R36, -RZ, R43.H0_H0 ;  /* 0x2000002bff247230 */ /* 0x001fe40000004100 */
[--C-:B------:R-:W-:Y:S01]  /*a4c0*/  HADD2.F32 R28, -RZ, R40.reuse.H0_H0 ;  /* 0x20000028ff1c7230 */ /* 0x100fe20000004100 */
[C---:B------:R-:W-:Y:S01]  /*a4d0*/  FFMA.FTZ R11, R30.reuse, R34, R11 ;  /* 0x000000221e0b7223 */ /* 0x040fe2000001000b */
[----:B------:R-:W-:Y:S01]  /*a4e0*/  HADD2.F32 R29, -RZ, R40.H1_H1 ;  /* 0x30000028ff1d7230 */ /* 0x000fe20000004100 */
[C---:B------:R-:W-:Y:S01]  /*a4f0*/  FFMA.FTZ R15, R30.reuse, R36, R15 ;  /* 0x000000241e0f7223 */ /* 0x040fe2000001000f */
[----:B------:R-:W-:Y:S01]  /*a500*/  HADD2.F32 R41, -RZ, R41.H1_H1 ;  /* 0x30000029ff297230 */ /* 0x000fe20000004100 */
        /* <DEDUP_REMOVED lines=9> */
.L_x_320:
[----:B------:R-:W-:Y:S05]  /*a5a0*/  BSYNC B1 ;  /* 0x0000000000017941 */ /* 0x000fea0003800000 */
.L_x_319:
[----:B------:R-:W-:Y:S02]  /*a5b0*/  IADD3 R31, R31, 0x8, RZ ;  /* 0x000000081f1f7810 */ /* 0x000fe40007ffe0ff */
[----:B------:R-:W-:Y:S02]  /*a5c0*/  IADD3 R25, R25, 0x10, RZ ;  /* 0x0000001019197810 */ /* 0x000fe40007ffe0ff */
[----:B------:R-:W-:Y:S02]  /*a5d0*/  ISETP.GE.AND P0, PT, R31, R16, PT ;  /* 0x000000101f00720c */ /* 0x000fe40003f06270 */
[----:B------:R-:W-:-:S11]  /*a5e0*/  IADD3 R54, R54, 0x800, RZ ;  /* 0x0000080036367810 */ /* 0x000fd60007ffe0ff */
[----:B------:R-:W-:Y:S05]  /*a5f0*/  @!P0 BRA `(.L_x_322) ;  /* 0xfffff5c000008947 */ /* 0x000fea000383ffff */
.L_x_310:
[----:B------:R-:W-:Y:S05]  /*a600*/  BSYNC B0 ;  /* 0x0000000000007941 */ /* 0x000fea0003800000 */
.L_x_309:
[----:B------:R-:W-:Y:S01]  /*a610*/  BSSY B0, `(.L_x_323) ;  /* 0x0000033000007945 */ /* 0x000fe20003800000 */
[----:B------:R-:W-:Y:S05]  /*a620*/  @P1 BRA `(.L_x_324) ;  /* 0x0000031000001947 */ /* 0x000fea0003800000 */
[----:B-1----:R-:W-:-:S05]  /*a630*/  IMAD.SHL.U32 R2, R16, 0x100, RZ ;  /* 0x0000010010027824 */ /* 0x002fca00078e00ff */
[----:B------:R-:W-:-:S04]  /*a640*/  IADD3 R19, P0, R3, R2, RZ ;  /* 0x0000000203137210 */ /* 0x000fc80007f1e0ff */
[----:B------:R-:W-:Y:S02]  /*a650*/  LEA.HI.X.SX32 R2, R2, R0, 0x1, P0 ;  /* 0x0000000002027211 */ /* 0x000fe400000f0eff */
[----:B------:R-:W-:-:S04]  /*a660*/  LEA R28, P0, R19, c[0x0][0x1a0], 0x1 ;  /* 0x00006800131c7a11 */ /* 0x000fc800078008ff */
[----:B------:R-:W-:-:S06]  /*a670*/  LEA.HI.X R29, R19, c[0x0][0x1a4], R2, 0x1, P0 ;  /* 0x00006900131d7a11 */ /* 0x000fcc00000f0c02 */
[----:B------:R-:W5:Y:S01]  /*a680*/  LDG.E.128 R28, [R28.64] ;  /* 0x000000241c1c7981 */ /* 0x000f62000c1e1d00 */
[----:B------:R-:W-:Y:S01]  /*a690*/  IMAD.IADD R2, R16, 0x1, -R79 ;  /* 0x0000000110027824 */ /* 0x000fe200078e0a4f */
[----:B------:R-:W-:Y:S04]  /*a6a0*/  BSSY B1, `(.L_x_325) ;  /* 0x0000019000017945 */ /* 0x000fe80003800000 */
[----:B------:R-:W-:-:S06]  /*a6b0*/  LEA R2, R2, UR4, 0x1 ;  /* 0x0000000402027c11 */ /* 0x000fcc000f8e08ff */
[----:B------:R-:W0:Y:S02]  /*a6c0*/  LDS.U16 R2, [R2+0x420] ;  /* 0x0004200002027984 */ /* 0x000e240000000400 */
[----:B0-----:R-:W-:Y:S01]  /*a6d0*/  HADD2.F32 R16, -RZ, R2.H0_H0 ;  /* 0x20000002ff107230 */ /* 0x001fe20000004100 */
[----:B------:R-:W-:Y:S05]  /*a6e0*/  @P2 BRA `(.L_x_326) ;  /* 0x0000014000002947 */ /* 0x000fea0003800000 */
[----:B------:R-:W-:-:S13]  /*a6f0*/  ISETP.NE.AND P3, PT, R222, RZ, PT ;  /* 0x000000ffde00720c */ /* 0x000fda0003f65270 */
[----:B------:R-:W-:Y:S02]  /*a700*/  @P3 IMAD R23, R23, c[0x0][0x1d8], R18 ;  /* 0x0000760017173a24 */ /* 0x000fe400078e0212 */
[----:B------:R-:W-:Y:S02]  /*a710*/  @P3 IMAD.MOV.U32 R19, RZ, RZ, 0x2 ;  /* 0x00000002ff133424 */ /* 0x000fe400078e00ff */
[----:B------:R-:W-:-:S04]  /*a720*/  @P3 IMAD R18, R23, 0x100, R8 ;  /* 0x0000010017123824 */ /* 0x000fc800078e0208 */
[----:B------:R-:W-:-:S05]  /*a730*/  @P3 IMAD.WIDE R18, R18, R19, c[0x0][0x238] ;  /* 0x00008e0012123625 */ /* 0x000fca00078e0213 */
[----:B------:R-:W2:Y:S01]  /*a740*/  @P3 LDG.E.128 R32, [R18.64] ;  /* 0x0000002412203981 */ /* 0x000ea2000c1e1d00 */
[----:B------:R-:W-:Y:S01]  /*a750*/  IMAD.SHL.U32 R24, R24, 0x100, RZ ;  /* 0x0000010018187824 */ /* 0x000fe200078e00ff */
[----:B-----5:R-:W-:Y:S01]  /*a760*/  HFMA2.MMA R28, R28, 1, 1, R4 ;  /* 0x3c003c001c1c7835 */ /* 0x020fe20000000004 */
[----:B------:R-:W-:Y:S01]  /*a770*/  HADD2 R29, R29, R5 ;  /* 0x000000051d1d7230 */ /* 0x000fe20000000000 */
[----:B------:R-:W-:Y:S01]  /*a780*/  HFMA2.MMA R30, R30, 1, 1, R6 ;  /* 0x3c003c001e1e7835 */ /* 0x000fe20000000006 */
[----:B------:R-:W-:Y:S01]  /*a790*/  HADD2 R31, R31, R7 ;  /* 0x000000071f1f7230 */ /* 0x000fe20000000000 */
[----:B------:R-:W-:-:S04]  /*a7a0*/  IADD3 R3, P0, R3, R24, RZ ;  /* 0x0000001803037210 */ /* 0x000fc80007f1e0ff */
[----:B------:R-:W-:Y:S02]  /*a7b0*/  LEA.HI.X.SX32 R0, R24, R0, 0x1, P0 ;  /* 0x0000000018007211 */ /* 0x000fe400000f0eff */
[----:B------:R-:W-:-:S04]  /*a7c0*/  LEA R2, P0, R3, c[0x0][0x1a0], 0x1 ;  /* 0x0000680003027a11 */ /* 0x000fc800078008ff */
[----:B------:R-:W-:Y:S01]  /*a7d0*/  LEA.HI.X R3, R3, c[0x0][0x1a4], R0, 0x1, P0 ;  /* 0x0000690003037a11 */ /* 0x000fe200000f0c00 */
[----:B--2---:R-:W-:Y:S01]  /*a7e0*/  @P3 HFMA2.MMA R29, R29, R33, -RZ ;  /* 0x000000211d1d3235 */ /* 0x004fe200001000ff */
[----:B------:R-:W-:Y:S01]  /*a7f0*/  @P3 HMUL2 R28, R28, R32 ;  /* 0x000000201c1c3232 */ /* 0x000fe20000000000 */
[----:B------:R-:W-:Y:S01]  /*a800*/  @P3 HFMA2.MMA R31, R31, R35, -RZ ;  /* 0x000000231f1f3235 */ /* 0x000fe200001000ff */
[----:B------:R-:W-:-:S06]  /*a810*/  @P3 HMUL2 R30, R30, R34 ;  /* 0x000000221e1e3232 */ /* 0x000fcc0000000000 */
[----:B------:R0:W-:Y:S04]  /*a820*/  STG.E.128 [R2.64], R28 ;  /* 0x0000001c02007986 */ /* 0x0001e8000c101d24 */
.L_x_326:
[----:B------:R-:W-:Y:S05]  /*a830*/  BSYNC B1 ;  /* 0x0000000000017941 */ /* 0x000fea0003800000 */
.L_x_325:
[----:B0----5:R-:W-:Y:S02]  /*a840*/  HADD2.F32 R2, -RZ, R29.H0_H0 ;  /* 0x2000001dff027230 */ /* 0x021fe40000004100 */
[----:B------:R-:W-:Y:S02]  /*a850*/  HADD2.F32 R6, -RZ, R31.H0_H0 ;  /* 0x2000001fff067230 */ /* 0x000fe40000004100 */
        /* <DEDUP_REMOVED lines=14> */
.L_x_324:
[----:B------:R-:W-:Y:S05]  /*a940*/  BSYNC B0 ;  /* 0x0000000000007941 */ /* 0x000fea0003800000 */
.L_x_323:
[----:B------:R-:W-:Y:S01]  /*a950*/  LOP3.LUT R0, R22, 0xffffffc0, RZ, 0xc0, !PT ;  /* 0xffffffc016007812 */ /* 0x000fe200078ec0ff */
[----:B------:R-:W-:Y:S01]  /*a960*/  IMAD R10, R10, 0x100, R8 ;  /* 0x000001000a0a7824 */ /* 0x000fe200078e0208 */
[----:B-1----:R-:W-:Y:S01]  /*a970*/  LOP3.LUT R2, R22, 0xffffffe0, RZ, 0xc0, !PT ;  /* 0xffffffe016027812 */ /* 0x002fe200078ec0ff */
[----:B------:R-:W-:Y:S01]  /*a980*/  BAR.SYNC.DEFER_BLOCKING 0x0 ;  /* 0x0000000000007b1d */ /* 0x000fe20000010000 */
[----:B------:R-:W-:Y:S02]  /*a990*/  ISETP.NE.AND P0, PT, R0, 0x40, PT ;  /* 0x000000400000780c */ /* 0x000fe40003f05270 */
[C---:B------:R-:W-:Y:S02]  /*a9a0*/  IADD3 R3, R22.reuse, 0x1f, RZ ;  /* 0x0000001f16037810 */ /* 0x040fe40007ffe0ff */
[C---:B------:R-:W-:Y:S01]  /*a9b0*/  ISETP.GT.AND P1, PT, R22.reuse, 0x3f, PT ;  /* 0x0000003f1600780c */ /* 0x040fe20003f24270 */
[----:B------:R-:W-:Y:S01]  /*a9c0*/  BSSY B0, `(.L_x_327) ;  /* 0x000000b000007945 */ /* 0x000fe20003800000 */
[----:B------:R-:W-:-:S02]  /*a9d0*/  ISETP.GT.AND P4, PT, R22, 0x1f, PT ;  /* 0x0000001f1600780c */ /* 0x000fc40003f84270 */
[----:B------:R-:W-:Y:S02]  /*a9e0*/  ISETP.NE.AND P2, PT, R2, 0x20, PT ;  /* 0x000000200200780c */ /* 0x000fe40003f45270 */
[----:B------:R-:W-:Y:S02]  /*a9f0*/  ISETP.GT.U32.AND P3, PT, R3, 0x3e, PT ;  /* 0x0000003e0300780c */ /* 0x000fe40003f64070 */
[----:B------:R-:W-:Y:S01]  /*aa00*/  LEA R10, R10, 0x420, 0x1 ;  /* 0x000004200a0a7811 */ /* 0x000fe200078e08ff */
[----:B------:R-:W-:Y:S05]  /*aa10*/  @P0 BRA `(.L_x_328) ;  /* 0x0000005000000947 */ /* 0x000fea0003800000 */
[----:B------:R-:W-:Y:S02]  /*aa20*/  F2FP.PACK_AB R4, R12, R9 ;  /* 0x000000090c04723e */ /* 0x000fe400000000ff */
[----:B------:R-:W-:Y:S02]  /*aa30*/  F2FP.PACK_AB R5, R14, R11 ;  /* 0x0000000b0e05723e */ /* 0x000fe400000000ff */
[----:B------:R-:W-:Y:S02]  /*aa40*/  F2FP.PACK_AB R6, R20, R13 ;  /* 0x0000000d1406723e */ /* 0x000fe400000000ff */
[----:B------:R-:W-:-:S05]  /*aa50*/  F2FP.PACK_AB R7, R26, R15 ;  /* 0x0000000f1a07723e */ /* 0x000fca00000000ff */
[----:B------:R0:W-:Y:S02]  /*aa60*/  STS.128 [R10+-0x400], R4 ;  /* 0xfffc00040a007388 */ /* 0x0001e40000000c00 */
.L_x_328:
[----:B------:R-:W-:Y:S05]  /*aa70*/  BSYNC B0 ;  /* 0x0000000000007941 */ /* 0x000fea0003800000 */
.L_x_327:
        /* <DEDUP_REMOVED lines=20> */
.L_x_330:
[----:B------:R-:W-:Y:S05]  /*abc0*/  BSYNC B0 ;  /* 0x0000000000007941 */ /* 0x000fea0003800000 */
.L_x_329:
        /* <DEDUP_REMOVED lines=8> */
.L_x_332:
[----:B------:R-:W-:Y:S05]  /*ac50*/  BSYNC B0 ;  /* 0x0000000000007941 */ /* 0x000fea0003800000 */
.L_x_331:
        /* <DEDUP_REMOVED lines=20> */
.L_x_334:
[----:B------:R-:W-:Y:S05]  /*ada0*/  BSYNC B0 ;  /* 0x0000000000007941 */ /* 0x000fea0003800000 */
.L_x_333:
[----:B------:R-:W-:Y:S06]  /*adb0*/  BAR.SYNC.DEFER_BLOCKING 0x0 ;  /* 0x0000000000007b1d */ /* 0x000fec0000010000 */
[----:B------:R-:W-:Y:S05]  /*adc0*/  @P3 EXIT ;  /* 0x000000000000394d */ /* 0x000fea0003800000 */
[----:B------:R-:W-:-:S05]  /*add0*/  IMAD.MOV.U32 R3, RZ, RZ, 0x2 ;  /* 0x00000002ff037424 */ /* 0x000fca00078e00ff */
        /* <DEDUP_REMOVED lines=13> */
.L_x_335:
[----:B------:R-:W-:Y:S02]  /*aeb0*/  IMAD.MOV.U32 R2, RZ, RZ, c[0x0][0x250] ;  /* 0x00009400ff027624 */ /* 0x000fe400078e00ff */
[----:B------:R-:W-:-:S05]  /*aec0*/  IMAD.MOV.U32 R3, RZ, RZ, c[0x0][0x254] ;  /* 0x00009500ff037624 */ /* 0x000fca00078e00ff */
[----:B------:R-:W2:Y:S01]  /*aed0*/  LDG.E R2, [R2.64] ;  /* 0x0000002402027981 */ /* 0x000ea2000c1e1900 */
[----:B------:R-:W-:Y:S02]  /*aee0*/  IMAD.IADD R8, R17, 0x1, R8 ;  /* 0x0000000111087824 */ /* 0x000fe400078e0208 */
[C---:B--2---:R-:W-:Y:S02]  /*aef0*/  FMUL.FTZ R12, R2.reuse, R12 ;  /* 0x0000000c020c7220 */ /* 0x044fe40000410000 */
[C---:B------:R-:W-:Y:S02]  /*af00*/  FMUL.FTZ R11, R2.reuse, R11 ;  /* 0x0000000b020b7220 */ /* 0x040fe40000410000 */
[C---:B------:R-:W-:Y:S02]  /*af10*/  FMUL.FTZ R14, R2.reuse, R14 ;  /* 0x0000000e020e7220 */ /* 0x040fe40000410000 */
[----:B------:R-:W1:Y:S01]  /*af20*/  F2I.S8.NTZ R12, R12 ;  /* 0x0000000c000c7305 */ /* 0x000e620000202100 */
[----:B------:R-:W-:-:S02]  /*af30*/  FMUL.FTZ R13, R2, R13 ;  /* 0x0000000d020d7220 */ /* 0x000fc40000410000 */
[C---:B------:R-:W-:Y:S02]  /*af40*/  FMUL.FTZ R20, R2.reuse, R20 ;  /* 0x0000001402147220 */ /* 0x040fe40000410000 */
[C---:B------:R-:W-:Y:S02]  /*af50*/  FMUL.FTZ R9, R2.reuse, R9 ;  /* 0x0000000902097220 */ /* 0x040fe40000410000 */
[C---:B------:R-:W-:Y:S01]  /*af60*/  FMUL.FTZ R15, R2.reuse, R15 ;  /* 0x0000000f020f7220 */ /* 0x040fe20000410000 */
[----:B------:R-:W2:Y:S01]  /*af70*/  F2I.S8.NTZ R11, R11 ;  /* 0x0000000b000b7305 */ /* 0x000ea20000202100 */
[----:B------:R-:W-:-:S07]  /*af80*/  FMUL.FTZ R2, R2, R26 ;  /* 0x0000001a02027220 */ /* 0x000fce0000410000 */
[----:B------:R-:W3:Y:S01]  /*af90*/  F2I.S8.NTZ R14, R14 ;  /* 0x0000000e000e7305 */ /* 0x000ee20000202100 */
[----:B-1----:R-:W-:-:S04]  /*afa0*/  PRMT R0, R12, 0x8880, RZ ;  /* 0x000088800c007816 */ /* 0x002fc800000000ff */
[----:B------:R-:W-:-:S03]  /*afb0*/  PRMT R0, R0, 0x7710, RZ ;  /* 0x0000771000007816 */ /* 0x000fc600000000ff */
[----:B------:R-:W1:Y:S01]  /*afc0*/  F2I.S8.NTZ R13, R13 ;  /* 0x0000000d000d7305 */ /* 0x000e620000202100 */
[----:B--2---:R-:W-:Y:S02]  /*afd0*/  PRMT R3, R11, 0x8880, RZ ;  /* 0x000088800b037816 */ /* 0x004fe400000000ff */
[----:B------:R-:W-:Y:S02]  /*afe0*/  LOP3.LUT R11, R0, 0xff, RZ, 0xc0, !PT ;  /* 0x000000ff000b7812 */ /* 0x000fe400078ec0ff */
[----:B------:R-:W-:Y:S02]  /*aff0*/  PRMT R3, R3, 0x7710, RZ ;  /* 0x0000771003037816 */ /* 0x000fe400000000ff */
[----:B0--3--:R-:W-:Y:S01]  /*b000*/  PRMT R4, R14, 0x8880, RZ ;  /* 0x000088800e047816 */ /* 0x009fe200000000ff */
[----:B------:R-:W0:Y:S01]  /*b010*/  F2I.S8.NTZ R20, R20 ;  /* 0x0000001400147305 */ /* 0x000e220000202100 */
[----:B------:R-:W-:Y:S02]  /*b020*/  LOP3.LUT R7, R3, 0xff, RZ, 0xc0, !PT ;  /* 0x000000ff03077812 */ /* 0x000fe400078ec0ff */
[----:B------:R-:W-:-:S02]  /*b030*/  PRMT R4, R4, 0x7710, RZ ;  /* 0x0000771004047816 */ /* 0x000fc400000000ff */
[----:B------:R-:W-:Y:S02]  /*b040*/  SHF.L.U64.HI R3, R11, 0x8, RZ ;  /* 0x000000080b037819 */ /* 0x000fe400000102ff */
[----:B------:R-:W-:Y:S01]  /*b050*/  LOP3.LUT R6, R4, 0xff, RZ, 0xc0, !PT ;  /* 0x000000ff04067812 */ /* 0x000fe200078ec0ff */
[----:B------:R-:W2:Y:S01]  /*b060*/  F2I.S8.NTZ R9, R9 ;  /* 0x0000000900097305 */ /* 0x000ea20000202100 */
[----:B-1----:R-:W-:Y:S02]  /*b070*/  PRMT R0, R13, 0x8880, RZ ;  /* 0x000088800d007816 */ /* 0x002fe400000000ff */
[----:B------:R-:W-:Y:S02]  /*b080*/  SHF.L.U64.HI R4, R7, 0x10, RZ ;  /* 0x0000001007047819 */ /* 0x000fe400000102ff */
[----:B------:R-:W-:Y:S02]  /*b090*/  SHF.L.U64.HI R5, R6, 0x18, RZ ;  /* 0x0000001806057819 */ /* 0x000fe400000102ff */
[----:B------:R-:W-:Y:S01]  /*b0a0*/  PRMT R0, R0, 0x7710, RZ ;  /* 0x0000771000007816 */ /* 0x000fe200000000ff */
[----:B------:R-:W1:Y:S01]  /*b0b0*/  F2I.S8.NTZ R15, R15 ;  /* 0x0000000f000f7305 */ /* 0x000e620000202100 */
[----:B------:R-:W-:-:S02]  /*b0c0*/  LOP3.LUT R5, R5, R4, R3, 0xfe, !PT ;  /* 0x0000000405057212 */ /* 0x000fc400078efe03 */
[----:B0-----:R-:W-:Y:S02]  /*b0d0*/  PRMT R3, R20, 0x8880, RZ ;  /* 0x0000888014037816 */ /* 0x001fe400000000ff */
[----:B------:R-:W-:Y:S02]  /*b0e0*/  LOP3.LUT R0, R0, 0xff, RZ, 0xc0, !PT ;  /* 0x000000ff00007812 */ /* 0x000fe400078ec0ff */
[----:B------:R-:W-:Y:S01]  /*b0f0*/  PRMT R3, R3, 0x7710, RZ ;  /* 0x0000771003037816 */ /* 0x000fe200000000ff */
[----:B------:R-:W0:Y:S01]  /*b100*/  F2I.S8.NTZ R2, R2 ;  /* 0x0000000200027305 */ /* 0x000e220000202100 */
[----:B--2---:R-:W-:Y:S02]  /*b110*/  PRMT R9, R9, 0x8880, RZ ;  /* 0x0000888009097816 */ /* 0x004fe400000000ff */
[----:B------:R-:W-:Y:S02]  /*b120*/  LOP3.LUT R5, R0, 0xffffff00, R5, 0xf8, !PT ;  /* 0xffffff0000057812 */ /* 0x000fe400078ef805 */
[----:B------:R-:W-:-:S02]  /*b130*/  PRMT R0, R9, 0x7710, RZ ;  /* 0x0000771009007816 */ /* 0x000fc400000000ff */
[----:B------:R-:W-:Y:S02]  /*b140*/  PRMT R4, R3, 0x7604, RZ ;  /* 0x0000760403047816 */ /* 0x000fe400000000ff */
[----:B-1----:R-:W-:Y:S02]  /*b150*/  PRMT R15, R15, 0x8880, RZ ;  /* 0x000088800f0f7816 */ /* 0x002fe400000000ff */
[----:B------:R-:W-:Y:S02]  /*b160*/  PRMT R10, R0, 0x6540, R11 ;  /* 0x00006540000a7816 */ /* 0x000fe4000000000b */
[----:B------:R-:W-:Y:S02]  /*b170*/  PRMT R3, R15, 0x7710, RZ ;  /* 0x000077100f037816 */ /* 0x000fe400000000ff */
[----:B------:R-:W-:Y:S01]  /*b180*/  LOP3.LUT R0, R4, 0xffff00ff, R5, 0xf8, !PT ;  /* 0xffff00ff04007812 */ /* 0x000fe200078ef805 */
[----:B------:R-:W-:Y:S01]  /*b190*/  IMAD.U32 R5, R7, 0x10000, RZ ;  /* 0x0001000007057824 */ /* 0x000fe200078e00ff */
[----:B------:R-:W-:-:S02]  /*b1a0*/  PRMT R3, R3, 0x7054, RZ ;  /* 0x0000705403037816 */ /* 0x000fc400000000ff */
[----:B0-----:R-:W-:Y:S02]  /*b1b0*/  PRMT R2, R2, 0x8880, RZ ;  /* 0x0000888002027816 */ /* 0x001fe400000000ff */
        /* <DEDUP_REMOVED lines=9> */
.L_x_194:
[----:B------:R-:W-:Y:S01]  /*b250*/  IMAD.MOV.U32 R148, RZ, RZ, R15 ;  /* 0x000000ffff947224 */ /* 0x000fe200078e000f */
[----:B------:R-:W-:Y:S01]  /*b260*/  MOV R146, 0xb2b0 ;  /* 0x0000b2b000927802 */ /* 0x000fe20000000f00 */
[----:B------:R-:W-:Y:S02]  /*b270*/  IMAD.MOV.U32 R149, RZ, RZ, 0x10 ;  /* 0x00000010ff957424 */ /* 0x000fe400078e00ff */
[----:B------:R-:W-:Y:S02]  /*b280*/  IMAD.MOV.U32 R219, RZ, RZ, 0x1f ;  /* 0x0000001fffdb7424 */ /* 0x000fe400078e00ff */
[----:B------:R-:W-:Y:S02]  /*b290*/  IMAD.MOV.U32 R220, RZ, RZ, -0x1 ;  /* 0xffffffffffdc7424 */ /* 0x000fe400078e00ff */
[----:B0-----:R-:W-:Y:S05]  /*b2a0*/  CALL.REL.NOINC `($__internal_1_$__cuda_sm70_shflsync_bfly_p) ;  /* 0x0000045000007944 */ /* 0x001fea0003c00000 */
[----:B-1----:R-:W-:Y:S01]  /*b2b0*/  IMAD.MOV.U32 R0, RZ, RZ, R148 ;  /* 0x000000ffff007224 */ /* 0x002fe200078e0094 */
[----:B0-----:R-:W-:Y:S05]  /*b2c0*/  BRA `(.L_x_336) ;  /* 0xffff790000007947 */ /* 0x001fea000383ffff */
.L_x_195:
[----:B------:R-:W-:Y:S01]  /*b2d0*/  IMAD.MOV.U32 R148, RZ, RZ, R15 ;  /* 0x000000ffff947224 */ /* 0x000fe200078e000f */
[----:B------:R-:W-:Y:S01]  /*b2e0*/  MOV R146, 0xb330 ;  /* 0x0000b33000927802 */ /* 0x000fe20000000f00 */
[----:B------:R-:W-:-:S02]  /*b2f0*/  IMAD.MOV.U32 R149, RZ, RZ, 0x8 ;  /* 0x00000008ff957424 */ /* 0x000fc400078e00ff */
[----:B------:R-:W-:Y:S02]  /*b300*/  IMAD.MOV.U32 R219, RZ, RZ, 0x1f ;  /* 0x0000001fffdb7424 */ /* 0x000fe400078e00ff */
[----:B------:R-:W-:Y:S02]  /*b310*/  IMAD.MOV.U32 R220, RZ, RZ, -0x1 ;  /* 0xffffffffffdc7424 */ /* 0x000fe400078e00ff */
[----:B0-----:R-:W-:Y:S05]  /*b320*/  CALL.REL.NOINC `($__internal_1_$__cuda_sm70_shflsync_bfly_p) ;  /* 0x000003d000007944 */ /* 0x001fea0003c00000 */
[----:B-1----:R-:W-:Y:S01]  /*b330*/  FADD.FTZ R15, R15, R148 ;  /* 0x000000940f0f7221 */ /* 0x002fe20000010000 */
[----:B------:R-:W-:Y:S01]  /*b340*/  MOV R146, 0xb3a0 ;  /* 0x0000b3a000927802 */ /* 0x000fe20000000f00 */
[----:B0-----:R-:W-:Y:S02]  /*b350*/  IMAD.MOV.U32 R149, RZ, RZ, 0x4 ;  /* 0x00000004ff957424 */ /* 0x001fe400078e00ff */
[----:B------:R-:W-:Y:S02]  /*b360*/  IMAD.MOV.U32 R219, RZ, RZ, 0x1f ;  /* 0x0000001fffdb7424 */ /* 0x000fe400078e00ff */
[----:B------:R-:W-:Y:S02]  /*b370*/  IMAD.MOV.U32 R220, RZ, RZ, -0x1 ;  /* 0xffffffffffdc7424 */ /* 0x000fe400078e00ff */
[----:B------:R-:W-:-:S02]  /*b380*/  IMAD.MOV.U32 R148, RZ, RZ, R15 ;  /* 0x000000ffff947224 */ /* 0x000fc400078e000f */
[----:B------:R-:W-:Y:S05]  /*b390*/  CALL.REL.NOINC `($__internal_1_$__cuda_sm70_shflsync_bfly_p) ;  /* 0x0000036000007944 */ /* 0x000fea0003c00000 */
[----:B-1----:R-:W-:Y:S01]  /*b3a0*/  FADD.FTZ R15, R15, R148 ;  /* 0x000000940f0f7221 */ /* 0x002fe20000010000 */
[----:B------:R-:W-:Y:S01]  /*b3b0*/  MOV R146, 0xb410 ;  /* 0x0000b41000927802 */ /* 0x000fe20000000f00 */
[----:B0-----:R-:W-:-:S02]  /*b3c0*/  IMAD.MOV.U32 R149, RZ, RZ, 0x2 ;  /* 0x00000002ff957424 */ /* 0x001fc400078e00ff */
[----:B------:R-:W-:Y:S02]  /*b3d0*/  IMAD.MOV.U32 R219, RZ, RZ, 0x1f ;  /* 0x0000001fffdb7424 */ /* 0x000fe400078e00ff */
[----:B------:R-:W-:Y:S02]  /*b3e0*/  IMAD.MOV.U32 R220, RZ, RZ, -0x1 ;  /* 0xffffffffffdc7424 */ /* 0x000fe400078e00ff */
[----:B------:R-:W-:Y:S02]  /*b3f0*/  IMAD.MOV.U32 R148, RZ, RZ, R15 ;  /* 0x000000ffff947224 */ /* 0x000fe400078e000f */
[----:B------:R-:W-:Y:S05]  /*b400*/  CALL.REL.NOINC `($__internal_1_$__cuda_sm70_shflsync_bfly_p) ;  /* 0x000002f000007944 */ /* 0x000fea0003c00000 */
[----:B-1----:R-:W-:Y:S01]  /*b410*/  FADD.FTZ R2, R15, R148 ;  /* 0x000000940f027221 */ /* 0x002fe20000010000 */
[----:B------:R-:W-:Y:S01]  /*b420*/  MOV R146, 0xb480 ;  /* 0x0000b48000927802 */ /* 0x000fe20000000f00 */
[----:B0-----:R-:W-:Y:S02]  /*b430*/  IMAD.MOV.U32 R149, RZ, RZ, 0x1 ;  /* 0x00000001ff957424 */ /* 0x001fe400078e00ff */
[----:B------:R-:W-:Y:S02]  /*b440*/  IMAD.MOV.U32 R219, RZ, RZ, 0x1f ;  /* 0x0000001fffdb7424 */ /* 0x000fe400078e00ff */
[----:B------:R-:W-:-:S02]  /*b450*/  IMAD.MOV.U32 R220, RZ, RZ, -0x1 ;  /* 0xffffffffffdc7424 */ /* 0x000fc400078e00ff */
[----:B------:R-:W-:Y:S02]  /*b460*/  IMAD.MOV.U32 R148, RZ, RZ, R2 ;  /* 0x000000ffff947224 */ /* 0x000fe400078e0002 */
[----:B------:R-:W-:Y:S05]  /*b470*/  CALL.REL.NOINC `($__internal_1_$__cuda_sm70_shflsync_bfly_p) ;  /* 0x0000028000007944 */ /* 0x000fea0003c00000 */
[----:B-1----:R-:W-:Y:S01]  /*b480*/  IMAD.MOV.U32 R5, RZ, RZ, R148 ;  /* 0x000000ffff057224 */ /* 0x002fe200078e0094 */
[----:B0-----:R-:W-:Y:S05]  /*b490*/  BRA `(.L_x_337) ;  /* 0xffff77c000007947 */ /* 0x001fea000383ffff */
.L_x_265:
        /* <DEDUP_REMOVED lines=8> */
.L_x_269:
[----:B------:R-:W-:Y:S01]  /*b520*/  IMAD.MOV.U32 R148, RZ, RZ, R26 ;  /* 0x000000ffff947224 */ /* 0x000fe200078e001a */
[----:B------:R-:W-:Y:S01]  /*b530*/  MOV R146, 0xb580 ;  /* 0x0000b58000927802 */ /* 0x000fe20000000f00 */
[----:B------:R-:W-:-:S02]  /*b540*/  IMAD.MOV.U32 R149, RZ, RZ, 0x10 ;  /* 0x00000010ff957424 */ /* 0x000fc400078e00ff */
[----:B------:R-:W-:Y:S02]  /*b550*/  IMAD.MOV.U32 R219, RZ, RZ, 0x1f ;  /* 0x0000001fffdb7424 */ /* 0x000fe400078e00ff */
[----:B------:R-:W-:Y:S02]  /*b560*/  IMAD.MOV.U32 R220, RZ, RZ, -0x1 ;  /* 0xffffffffffdc7424 */ /* 0x000fe400078e00ff */
[----:B------:R-:W-:Y:S05]  /*b570*/  CALL.REL.NOINC `($__internal_1_$__cuda_sm70_shflsync_bfly_p) ;  /* 0x0000018000007944 */ /* 0x000fea0003c00000 */
[----:B-1----:R-:W-:Y:S01]  /*b580*/  IMAD.MOV.U32 R3, RZ, RZ, R148 ;  /* 0x000000ffff037224 */ /* 0x002fe200078e0094 */
[----:B0-----:R-:W-:Y:S05]  /*b590*/  BRA `(.L_x_339) ;  /* 0xffffc31000007947 */ /* 0x001fea000383ffff */
.L_x_270:
[----:B------:R-:W-:Y:S01]  /*b5a0*/  IMAD.MOV.U32 R148, RZ, RZ, R5 ;  /* 0x000000ffff947224 */ /* 0x000fe200078e0005 */
[----:B------:R-:W-:Y:S01]  /*b5b0*/  MOV R146, 0xb600 ;  /* 0x0000b60000927802 */ /* 0x000fe20000000f00 */
[----:B------:R-:W-:Y:S02]  /*b5c0*/  IMAD.MOV.U32 R149, RZ, RZ, 0x8 ;  /* 0x00000008ff957424 */ /* 0x000fe400078e00ff */
[----:B------:R-:W-:Y:S02]  /*b5d0*/  IMAD.MOV.U32 R219, RZ, RZ, 0x1f ;  /* 0x0000001fffdb7424 */ /* 0x000fe400078e00ff */
[----:B------:R-:W-:Y:S02]  /*b5e0*/  IMAD.MOV.U32 R220, RZ, RZ, -0x1 ;  /* 0xffffffffffdc7424 */ /* 0x000fe400078e00ff */
[----:B0-----:R-:W-:Y:S05]  /*b5f0*/  CALL.REL.NOINC `($__internal_1_$__cuda_sm70_shflsync_bfly_p) ;  /* 0x0000010000007944 */ /* 0x001fea0003c00000 */
[----:B-1----:R-:W-:Y:S01]  /*b600*/  FMNMX.FTZ R3, R5, R148, !PT ;  /* 0x0000009405037209 */ /* 0x002fe20007810000 */
[----:B0-----:R-:W-:Y:S01]  /*b610*/  IMAD.MOV.U32 R149, RZ, RZ, 0x4 ;  /* 0x00000004ff957424 */ /* 0x001fe200078e00ff */
[----:B------:R-:W-:Y:S01]  /*b620*/  MOV R146, 0xb670 ;  /* 0x0000b67000927802 */ /* 0x000fe20000000f00 */
[----:B------:R-:W-:-:S02]  /*b630*/  IMAD.MOV.U32 R219, RZ, RZ, 0x1f ;  /* 0x0000001fffdb7424 */ /* 0x000fc400078e00ff */
[----:B------:R-:W-:Y:S02]  /*b640*/  IMAD.MOV.U32 R220, RZ, RZ, -0x1 ;  /* 0xffffffffffdc7424 */ /* 0x000fe400078e00ff */
[----:B------:R-:W-:Y:S02]  /*b650*/  IMAD.MOV.U32 R148, RZ, RZ, R3 ;  /* 0x000000ffff947224 */ /* 0x000fe400078e0003 */
[----:B------:R-:W-:Y:S05]  /*b660*/  CALL.REL.NOINC `($__internal_1_$__cuda_sm70_shflsync_bfly_p) ;  /* 0x0000009000007944 */ /* 0x000fea0003c00000 */
[----:B-1----:R-:W-:Y:S01]  /*b670*/  FMNMX.FTZ R3, R3, R148, !PT ;  /* 0x0000009403037209 */ /* 0x002fe20007810000 */
[----:B0-----:R-:W-:Y:S01]  /*b680*/  IMAD.MOV.U32 R149, RZ, RZ, 0x2 ;  /* 0x00000002ff957424 */ /* 0x001fe200078e00ff */
[----:B------:R-:W-:Y:S01]  /*b690*/  MOV R146, 0xb6e0 ;  /* 0x0000b6e000927802 */ /* 0x000fe20000000f00 */
[----:B------:R-:W-:Y:S02]  /*b6a0*/  IMAD.MOV.U32 R219, RZ, RZ, 0x1f ;  /* 0x0000001fffdb7424 */ /* 0x000fe400078e00ff */
[----:B------:R-:W-:Y:S02]  /*b6b0*/  IMAD.MOV.U32 R220, RZ, RZ, -0x1 ;  /* 0xffffffffffdc7424 */ /* 0x000fe400078e00ff */
[----:B------:R-:W-:Y:S02]  /*b6c0*/  IMAD.MOV.U32 R148, RZ, RZ, R3 ;  /* 0x000000ffff947224 */ /* 0x000fe400078e0003 */
[----:B------:R-:W-:Y:S05]  /*b6d0*/  CALL.REL.NOINC `($__internal_1_$__cuda_sm70_shflsync_bfly_p) ;  /* 0x0000002000007944 */ /* 0x000fea0003c00000 */
[----:B-1----:R-:W-:Y:S01]  /*b6e0*/  IMAD.MOV.U32 R4, RZ, RZ, R148 ;  /* 0x000000ffff047224 */ /* 0x002fe200078e0094 */
[----:B0-----:R-:W-:Y:S05]  /*b6f0*/  BRA `(.L_x_340) ;  /* 0xffffc22000007947 */ /* 0x001fea000383ffff */
        .weak           $__internal_1_$__cuda_sm70_shflsync_bfly_p
        .type           $__internal_1_$__cuda_sm70_shflsync_bfly_p,@function
        .size           $__internal_1_$__cuda_sm70_shflsync_bfly_p,(.L_x_3172 - $__internal_1_$__cuda_sm70_shflsync_bfly_p)
$__internal_1_$__cuda_sm70_shflsync_bfly_p:
[----:B------:R-:W-:Y:S01]  /*b700*/  IMAD.MOV.U32 R147, RZ, RZ, 0x0 ;  /* 0x00000000ff937424 */ /* 0x000fe200078e00ff */
[----:B------:R-:W-:Y:S04]  /*b710*/  WARPSYNC R220 ;  /* 0x000000dc00007348 */ /* 0x000fe80003800000 */
[----:B------:R0:W1:Y:S01]  /*b720*/  SHFL.BFLY PT, R148, R148, R149, R219 ;  /* 0x0c00009594947389 */ /* 0x00006200000e00db */
[----:B------:R-:W-:Y:S05]  /*b730*/  RET.REL.NODEC R146 `(_ZN4mmha33masked_multihead_attention_kernelItLi256ELi256ELi2ELi32ELi128ELb1ELb1EEEv26Multihead_attention_paramsIT_XT5_EE) ;  /* 0xffff48c092007950 */ /* 0x000fea0003c3ffff */
.L_x_341:
        /* <DEDUP_REMOVED lines=12> */
.L_x_3172:


//--------------------- .text._ZN4mmha33masked_multihead_attention_kernelItLi256ELi256ELi4ELi32ELi64ELb1ELb1EEEv26Multihead_attention_paramsIT_XT5_EE --------------------------
	.section	.text._ZN4mmha33masked_multihead_attention_kernelItLi256ELi256ELi4ELi32ELi64ELb1ELb1EEEv26Multihead_attention_paramsIT_XT5_EE,"ax",@progbits
	.sectioninfo	@"SHI_REGISTERS=136"
	.align	128
        .global         _ZN4mmha33masked_multihead_attention_kernelItLi256ELi256ELi4ELi32ELi64ELb1ELb1EEEv26Multihead_attention_paramsIT_XT5_EE
        .type           _ZN4mmha33masked_multihead_attention_kernelItLi256ELi256ELi4ELi32ELi64ELb1ELb1EEEv26Multihead_attention_paramsIT_XT5_EE,@function
        .size           _ZN4mmha33masked_multihead_attention_kernelItLi256ELi256ELi4ELi32ELi64ELb1ELb1EEEv26Multihead_attention_paramsIT_XT5_EE,(.L_x_3173 - _ZN4mmha33masked_multihead_attention_kernelItLi256ELi256ELi4ELi32ELi64ELb1ELb1EEEv26Multihead_attention_paramsIT_XT5_EE)
        .other          _ZN4mmha33masked_multihead_attention_kernelItLi256ELi256ELi4ELi32ELi64ELb1ELb1EEEv26Multihead_attention_paramsIT_XT5_EE,@"STO_CUDA_ENTRY STV_DEFAULT"
_ZN4mmha33masked_multihead_attention_kernelItLi256ELi256ELi4ELi32ELi64ELb1ELb1EEEv26Multihead_attention_paramsIT_XT5_EE:
.text._ZN4mmha33masked_multihead_attention_kernelItLi256ELi256ELi4ELi32ELi64ELb1ELb1EEEv26Multihead_attention_paramsIT_XT5_EE:
        /* <DEDUP_REMOVED lines=11> */
.L_x_342:
[----:B------:R-:W-:Y:S02]  /*00b0*/  IABS R5, c[0x0][0x1d0] ;  /* 0x0000740000057a13 */ /* 0x000fe40000000000 */
        /* <DEDUP_REMOVED lines=17> */
[----:B------:R-:W-:Y:S02]  /*01d0*/  SHF.R.S32.HI R7, RZ, 0x1f, R28 ;  /* 0x0000001fff077819 */ /* 0x000fe4000001141c */
[----:B------:R-:W-:Y:S01]  /*01e0*/  IABS R25, c[0x0][0x1d4] ;  /* 0x0000750000197a13 */ /* 0x000fe20000000000 */
[C---:B------:R-:W-:Y:S01]  /*01f0*/  IMAD R0, R5.reuse, R0, R4 ;  /* 0x0000000005007224 */ /* 0x040fe200078e0204 */
[----:B------:R-:W-:Y:S01]  /*0200*/  ISETP.EQ.U32.AND P0, PT, RZ, c[0x0][0x170], PT ;  /* 0x00005c00ff007a0c */ /* 0x000fe20003f02070 */
[----:B------:R-:W-:Y:S01]  /*0210*/  IMAD.MOV.U32 R22, RZ, RZ, RZ ;  /* 0x000000ffff167224 */ /* 0x000fe200078e00ff */
[----:B------:R-:W-:Y:S01]  /*0220*/  CS2R R40, SRZ ;  /* 0x0000000000287805 */ /* 0x000fe2000001ff00 */
[----:B------:R-:W-:Y:S01]  /*0230*/  CS2R R42, SRZ ;  /* 0x00000000002a7805 */ /* 0x000fe2000001ff00 */
[----:B------:R-:W-:Y:S01]  /*0240*/  ISETP.GT.U32.AND P2, PT, R5, R0, PT ;  /* 0x000000000500720c */ /* 0x000fe20003f44070 */
[----:B------:R-:W-:Y:S01]  /*0250*/  CS2R R32, SRZ ;  /* 0x0000000000207805 */ /* 0x000fe2000001ff00 */
[----:B------:R-:W-:Y:S01]  /*0260*/  CS2R R34, SRZ ;  /* 0x0000000000227805 */ /* 0x000fe2000001ff00 */
[----:B------:R-:W-:Y:S01]  /*0270*/  BSSY B0, `(.L_x_343) ;  /* 0x0000070000007945 */ /* 0x000fe20003800000 */
[----:B------:R-:W-:-:S09]  /*0280*/  P2R R2, PR, RZ, 0x10 ;  /* 0x00000010ff027803 */ /* 0x000fd20000000000 */
[----:B------:R-:W-:Y:S01]  /*0290*/  @!P2 IMAD.IADD R0, R0, 0x1, -R5 ;  /* 0x000000010000a824 */ /* 0x000fe200078e0a05 */
[----:B------:R-:W-:Y:S02]  /*02a0*/  @!P2 IADD3 R3, R3, 0x1, RZ ;  /* 0x000000010303a810 */ /* 0x000fe40007ffe0ff */
[----:B------:R-:W-:Y:S02]  /*02b0*/  ISETP.NE.AND P2, PT, RZ, c[0x0][0x1d0], PT ;  /* 0x00007400ff007a0c */ /* 0x000fe40003f45270 */
[----:B------:R-:W-:Y:S01]  /*02c0*/  ISETP.GE.U32.AND P1, PT, R0, R5, PT ;  /* 0x000000050000720c */ /* 0x000fe20003f26070 */
[----:B------:R-:W-:Y:S01]  /*02d0*/  IMAD.MOV.U32 R5, RZ, RZ, 0x4 ;  /* 0x00000004ff057424 */ /* 0x000fe200078e00ff */
[----:B------:R-:W-:-:S03]  /*02e0*/  LOP3.LUT R0, R28, c[0x0][0x1d0], RZ, 0x3c, !PT ;  /* 0x000074001c007a12 */ /* 0x000fc600078e3cff */
[----:B------:R-:W-:Y:S01]  /*02f0*/  IMAD.WIDE R26, R28, R5, c[0x0][0x278] ;  /* 0x00009e001c1a7625 */ /* 0x000fe200078e0205 */
[----:B------:R-:W-:-:S05]  /*0300*/  ISETP.GE.AND P3, PT, R0, RZ, PT ;  /* 0x000000ff0000720c */ /* 0x000fca0003f66270 */
[----:B------:R2:W3:Y:S02]  /*0310*/  LDG.E R26, [R26.64] ;  /* 0x000000241a1a7981 */ /* 0x0004e4000c1e1900 */
[----:B------:R-:W-:-:S05]  /*0320*/  @P1 IADD3 R3, R3, 0x1, RZ ;  /* 0x0000000103031810 */ /* 0x000fca0007ffe0ff */
[----:B------:R-:W-:-:S04]  /*0330*/  IMAD.MOV.U32 R48, RZ, RZ, R3 ;  /* 0x000000ffff307224 */ /* 0x000fc800078e0003 */
[----:B------:R-:W-:Y:S01]  /*0340*/  @!P3 IMAD.MOV R48, RZ, RZ, -R48 ;  /* 0x000000ffff30b224 */ /* 0x000fe200078e0a30 */
[----:B------:R-:W-:-:S05]  /*0350*/  @!P2 LOP3.LUT R48, RZ, c[0x0][0x1d0], RZ, 0x33, !PT ;  /* 0x00007400ff30aa12 */ /* 0x000fca00078e33ff */
[----:B------:R-:W-:-:S05]  /*0360*/  @P4 IMAD.WIDE R4, R48, R5, c[0x0][0x240] ;  /* 0x0000900030044625 */ /* 0x000fca00078e0205 */
[----:B------:R4:W3:Y:S01]  /*0370*/  @P4 LDG.E R24, [R4.64] ;  /* 0x0000002404184981 */ /* 0x0008e2000c1e1900 */
[----:B0-----:R-:W-:Y:S02]  /*0380*/  ISETP.LT.AND P2, PT, R23, 0x20, P4 ;  /* 0x000000201700780c */ /* 0x001fe40002741270 */
[----:B------:R-:W-:-:S04]  /*0390*/  ISETP.NE.U32.AND P1, PT, RZ, c[0x0][0x1f8], PT ;  /* 0x00007e00ff007a0c */ /* 0x000fc80003f25070 */
[----:B------:R-:W-:Y:S01]  /*03a0*/  ISETP.NE.AND.EX P1, PT, RZ, c[0x0][0x1fc], PT, P1 ;  /* 0x00007f00ff007a0c */ /* 0x000fe20003f25310 */
[----:B------:R-:W-:-:S06]  /*03b0*/  IMAD.SHL.U32 R20, R23, 0x8, RZ ;  /* 0x0000000817147824 */ /* 0x000fcc00078e00ff */
[----:B----4-:R-:W-:-:S06]  /*03c0*/  @P2 IMAD.MOV.U32 R4, RZ, RZ, 0x2 ;  /* 0x00000002ff042424 */ /* 0x010fcc00078e00ff */
[----:B------:R-:W-:-:S04]  /*03d0*/  @P1 LEA R12, P3, R28, c[0x0][0x1f8], 0x2 ;  /* 0x00007e001c0c1a11 */ /* 0x000fc800078610ff */
[C---:B------:R-:W-:Y:S02]  /*03e0*/  @P1 LEA.HI.X R13, R28.reuse, c[0x0][0x1fc], R7, 0x2, P3 ;  /* 0x00007f001c0d1a11 */ /* 0x040fe400018f1407 */
[----:B------:R-:W-:Y:S01]  /*03f0*/  ISETP.GT.AND P5, PT, R23, 0x1f, PT ;  /* 0x0000001f1700780c */ /* 0x000fe20003fa4270 */
[----:B-1----:R-:W-:Y:S02]  /*0400*/  IMAD R18, R28, c[0x0][0x1d8], R19 ;  /* 0x000076001c127a24 */ /* 0x002fe400078e0213 */
[----:B------:R-:W-:Y:S01]  /*0410*/  IMAD.SHL.U32 R3, R19, 0x100, RZ ;  /* 0x0000010013037824 */ /* 0x000fe200078e00ff */
[----:B------:R0:W5:Y:S01]  /*0420*/  @P1 LDG.E R22, [R12.64] ;  /* 0x000000240c161981 */ /* 0x000162000c1e1900 */
[----:B------:R-:W-:Y:S01]  /*0430*/  IMAD.SHL.U32 R18, R18, 0x100, RZ ;  /* 0x0000010012127824 */ /* 0x000fe200078e00ff */
[----:B------:R-:W-:-:S03]  /*0440*/  P2R R0, PR, RZ, 0x20 ;  /* 0x00000020ff007803 */ /* 0x000fc60000000000 */
[----:B--2---:R-:W-:-:S04]  /*0450*/  IMAD.IADD R27, R18, 0x1, R20 ;  /* 0x00000001121b7824 */ /* 0x004fc800078e0214 */
[----:B------:R-:W-:Y:S01]  /*0460*/  @!P5 IMAD.MOV.U32 R9, RZ, RZ, 0x2 ;  /* 0x00000002ff09d424 */ /* 0x000fe200078e00ff */
[----:B------:R-:W-:Y:S01]  /*0470*/  ISETP.EQ.OR.EX P0, PT, RZ, c[0x0][0x174], P5, P0 ;  /* 0x00005d00ff007a0c */ /* 0x000fe20002f02700 */
[----:B------:R-:W-:-:S12]  /*0480*/  IMAD.IADD R21, R3, 0x1, R20 ;  /* 0x0000000103157824 */ /* 0x000fd800078e0214 */
[----:B------:R-:W-:Y:S02]  /*0490*/  @!P0 IMAD.MOV.U32 R10, RZ, RZ, 0x2 ;  /* 0x00000002ff0a8424 */ /* 0x000fe400078e00ff */
[----:B---3--:R-:W-:-:S04]  /*04a0*/  @P2 IMAD R5, R24, c[0x0][0x1d8], R19 ;  /* 0x0000760018052a24 */ /* 0x008fc800078e0213 */
[----:B------:R-:W-:-:S04]  /*04b0*/  @P2 IMAD R5, R5, 0x100, R20 ;  /* 0x0000010005052824 */ /* 0x000fc800078e0214 */
[----:B------:R-:W-:-:S06]  /*04c0*/  @P2 IMAD.WIDE R4, R5, R4, c[0x0][0x230] ;  /* 0x00008c0005042625 */ /* 0x000fcc00078e0204 */
[----:B------:R-:W5:Y:S01]  /*04d0*/  @P2 LDG.E.128 R4, [R4.64] ;  /* 0x0000002404042981 */ /* 0x000f62000c1e1d00 */
[----:B------:R-:W-:-:S05]  /*04e0*/  IADD3 R17, R26, -0x1, RZ ;  /* 0xffffffff1a117810 */ /* 0x000fca0007ffe0ff */
[----:B------:R-:W-:-:S04]  /*04f0*/  @!P5 IMAD.SHL.U32 R0, R17, 0x8, RZ ;  /* 0x000000081100d824 */ /* 0x000fc800078e00ff */
[----:B------:R-:W-:-:S04]  /*0500*/  @!P5 IMAD R0, R27, c[0x0][0x1d4], R0 ;  /* 0x000075001b00da24 */ /* 0x000fc800078e0200 */
[----:B------:R-:W-:Y:S02]  /*0510*/  @!P5 IMAD.WIDE R8, R0, R9, c[0x0][0x198] ;  /* 0x000066000008d625 */ /* 0x000fe400078e0209 */
[----:B------:R-:W1:Y:S02]  /*0520*/  I2F.RP R0, R25 ;  /* 0x0000001900007306 */ /* 0x000e640000209400 */
[----:B------:R-:W-:Y:S01]  /*0530*/  @!P0 IMAD.WIDE R10, R21, R10, c[0x0][0x170] ;  /* 0x00005c00150a8625 */ /* 0x000fe200078e020a */
[----:B------:R-:W-:Y:S01]  /*0540*/  IABS R16, R17 ;  /* 0x0000001100107213 */ /* 0x000fe20000000000 */
[----:B------:R2:W5:Y:S04]  /*0550*/  @!P5 LDG.E.128 R32, [R8.64] ;  /* 0x000000240820d981 */ /* 0x000568000c1e1d00 */
[----:B------:R3:W5:Y:S01]  /*0560*/  @!P0 LDG.E.128 R40, [R10.64] ;  /* 0x000000240a288981 */ /* 0x000762000c1e1d00 */
[----:B-1----:R-:W1:Y:S02]  /*0570*/  MUFU.RCP R0, R0 ;  /* 0x0000000000007308 */ /* 0x002e640000001000 */
[----:B-1----:R-:W-:-:S06]  /*0580*/  IADD3 R14, R0, 0xffffffe, RZ ;  /* 0x0ffffffe000e7810 */ /* 0x002fcc0007ffe0ff */
[----:B------:R1:W0:Y:S02]  /*0590*/  F2I.FTZ.U32.TRUNC.NTZ R15, R14 ;  /* 0x0000000e000f7305 */ /* 0x000224000021f000 */
[----:B-1----:R-:W-:Y:S02]  /*05a0*/  IMAD.MOV.U32 R14, RZ, RZ, RZ ;  /* 0x000000ffff0e7224 */ /* 0x002fe400078e00ff */
[----:B0-----:R-:W-:-:S04]  /*05b0*/  IMAD.MOV R12, RZ, RZ, -R15 ;  /* 0x000000ffff0c7224 */ /* 0x001fc800078e0a0f */
[----:B---3--:R-:W-:-:S04]  /*05c0*/  IMAD R11, R12, R25, RZ ;  /* 0x000000190c0b7224 */ /* 0x008fc800078e02ff */
        /* <DEDUP_REMOVED lines=11> */
[----:B--2---:R-:W-:Y:S01]  /*0680*/  CS2R R8, SRZ ;  /* 0x0000000000087805 */ /* 0x004fe2000001ff00 */
[----:B------:R-:W-:Y:S02]  /*0690*/  SEL R3, R18, R3, !P0 ;  /* 0x0000000312037207 */ /* 0x000fe40004000000 */
[----:B------:R-:W-:-:S05]  /*06a0*/  ISETP.GE.AND P3, PT, R17, RZ, PT ;  /* 0x000000ff1100720c */ /* 0x000fca0003f66270 */
[----:B------:R-:W-:Y:S01]  /*06b0*/  @!P1 IMAD.IADD R16, R16, 0x1, -R25 ;  /* 0x0000000110109824 */ /* 0x000fe200078e0a19 */
[----:B------:R-:W-:Y:S01]  /*06c0*/  ISETP.NE.AND P1, PT, RZ, c[0x0][0x1d4], PT ;  /* 0x00007500ff007a0c */ /* 0x000fe20003f25270 */
[----:B------:R-:W-:Y:S07]  /*06d0*/  @P5 BRA `(.L_x_344) ;  /* 0x0000029000005947 */ /* 0x000fee0003800000 */
[----:B------:R-:W-:Y:S02]  /*06e0*/  IMAD.MOV.U32 R8, RZ, RZ, 0x2 ;  /* 0x00000002ff087424 */ /* 0x000fe400078e00ff */
        /* <DEDUP_REMOVED lines=17> */
[----:B------:R3:W0:Y:S01]  /*0800*/  I2F.S8 R10, R25 ;  /* 0x00000019000a7306 */ /* 0x0006220000001400 */
        /* <DEDUP_REMOVED lines=22> */
.L_x_344:
[----:B------:R-:W-:Y:S05]  /*0970*/  BSYNC B0 ;  /* 0x0000000000007941 */ /* 0x000fea0003800000 */
.L_x_343:
        /* <DEDUP_REMOVED lines=12> */
.L_x_346:
[----:B------:R-:W-:Y:S05]  /*0a40*/  BSYNC B0 ;  /* 0x0000000000007941 */ /* 0x000fea0003800000 */
.L_x_345:
[----:B------:R-:W-:Y:S05]  /*0a50*/  @P4 BRA `(.L_x_347) ;  /* 0x0000004000004947 */ /* 0x000fea0003800000 */
[----:B-----5:R-:W-:Y:S01]  /*0a60*/  HFMA2.MMA R32, R32, 1, 1, R36 ;  /* 0x3c003c0020207835 */ /* 0x020fe20000000024 */
[----:B------:R-:W-:Y:S01]  /*0a70*/  HADD2 R33, R33, R37 ;  /* 0x0000002521217230 */ /* 0x000fe20000000000 */
[----:B------:R-:W-:Y:S01]  /*0a80*/  HFMA2.MMA R34, R34, 1, 1, R38 ;  /* 0x3c003c0022227835 */ /* 0x000fe20000000026 */
[----:B------:R-:W-:-:S05]  /*0a90*/  HADD2 R35, R35, R39 ;  /* 0x0000002723237230 */ /* 0x000fca0000000000 */
.L_x_347:
        /* <DEDUP_REMOVED lines=72> */
.L_x_350:
        /* <DEDUP_REMOVED lines=9> */
.L_x_351:
        /* <DEDUP_REMOVED lines=89> */
[----:B---3--:R-:W-:Y:S02]  /*1540*/  FMUL.FTZ R44, R21, R44 ;  /* 0x0000002c152c7220 */ /* 0x008fe40000410000 */
[-C--:B------:R-:W-:Y:S02]  /*1550*/  FFMA.FTZ R6, R10, R41.reuse, -R6 ;  /* 0x000000290a067223 */ /* 0x080fe40000010806 */
[-C--:B------:R-:W-:Y:S02]  /*1560*/  FFMA.FTZ R7, R14, R42.reuse, -R7 ;  /* 0x0000002a0e077223 */ /* 0x080fe40000010807 */
[----:B------:R-:W-:Y:S02]  /*1570*/  FFMA.FTZ R41, R12, R41, R13 ;  /* 0x000000290c297223 */ /* 0x000fe4000001000d */
[----:B------:R-:W-:-:S02]  /*1580*/  FFMA.FTZ R42, R15, R42, R20 ;  /* 0x0000002a0f2a7223 */ /* 0x000fc40000010014 */
[----:B------:R-:W-:Y:S01]  /*1590*/  FFMA.FTZ R8, R21, R30, -R8 ;  /* 0x0000001e15087223 */ /* 0x000fe20000010808 */
[----:B------:R-:W-:Y:S01]  /*15a0*/  F2FP.PACK_AB R41, R41, R6 ;  /* 0x000000062929723e */ /* 0x000fe200000000ff */
[----:B------:R-:W-:Y:S01]  /*15b0*/  FFMA.FTZ R43, R25, R30, R44 ;  /* 0x0000001e192b7223 */ /* 0x000fe2000001002c */
[----:B------:R-:W-:-:S04]  /*15c0*/  F2FP.PACK_AB R42, R42, R7 ;  /* 0x000000072a2a723e */ /* 0x000fc800000000ff */
[----:B------:R-:W-:Y:S01]  /*15d0*/  F2FP.PACK_AB R43, R43, R8 ;  /* 0x000000082b2b723e */ /* 0x000fe200000000ff */
[----:B------:R-:W-:Y:S05]  /*15e0*/  BRA `(.L_x_356) ;  /* 0x0000083000007947 */ /* 0x000fea0003800000 */
.L_x_355:
        /* <DEDUP_REMOVED lines=73> */
[--C-:B0-----:R-:W-:Y:S02]  /*1a80*/  HADD2.F32 R10, -RZ, R32.reuse.H1_H1 ;  /* 0x30000020ff0a7230 */ /* 0x101fe40000004100 */
        /* <DEDUP_REMOVED lines=8> */
[----:B------:R0:W1:Y:S01]  /*1b10*/  MUFU.COS R29, R40 ;  /* 0x00000028001d7308 */ /* 0x0000620000000000 */
[C---:B--2---:R-:W-:Y:S02]  /*1b20*/  FMUL.FTZ R13, R49.reuse, R12 ;  /* 0x0000000c310d7220 */ /* 0x044fe40000410000 */
[----:B------:R-:W-:Y:S01]  /*1b30*/  FMUL.FTZ R15, R12, R15 ;  /* 0x0000000f0c0f7220 */ /* 0x000fe20000410000 */
[----:B------:R-:W-:Y:S01]  /*1b40*/  F2FP.PACK_AB R32, R32, R11 ;  /* 0x0000000b2020723e */ /* 0x000fe200000000ff */
[----:B------:R-:W-:-:S02]  /*1b50*/  FMUL.FTZ R7, R49, R14 ;  /* 0x0000000e31077220 */ /* 0x000fc40000410000 */
[-C--:B------:R-:W-:Y:S02]  /*1b60*/  FFMA.FTZ R10, R12, R33.reuse, -R10 ;  /* 0x000000210c0a7223 */ /* 0x080fe4000001080a */
[----:B------:R-:W-:Y:S01]  /*1b70*/  FFMA.FTZ R8, R41, R14, R13 ;  /* 0x0000000e29087223 */ /* 0x000fe2000001000d */
[----:B0-----:R-:W-:Y:S01]  /*1b80*/  F2FP.PACK_AB R40, R9, R6 ;  /* 0x000000060928723e */ /* 0x001fe200000000ff */
        /* <DEDUP_REMOVED lines=16> */
[----:B-1----:R-:W-:-:S02]  /*1c90*/  FMUL.FTZ R21, R50, R29 ;  /* 0x0000001d32157220 */ /* 0x002fc40000410000 */
[C---:B------:R-:W-:Y:S02]  /*1ca0*/  FMUL.FTZ R31, R29.reuse, R31 ;  /* 0x0000001f1d1f7220 */ /* 0x040fe40000410000 */
[----:B------:R-:W-:Y:S02]  /*1cb0*/  FFMA.FTZ R20, R29, R35, -R20 ;  /* 0x000000231d147223 */ /* 0x000fe40000010814 */
[C---:B------:R-:W-:Y:S02]  /*1cc0*/  FFMA.FTZ R14, R43.reuse, R29, -R14 ;  /* 0x0000001d2b0e7223 */ /* 0x040fe4000001080e */
[----:B------:R-:W-:Y:S02]  /*1cd0*/  FFMA.FTZ R21, R43, R30, R21 ;  /* 0x0000001e2b157223 */ /* 0x000fe40000010015 */
[----:B------:R-:W-:-:S03]  /*1ce0*/  FFMA.FTZ R35, R30, R35, R31 ;  /* 0x000000231e237223 */ /* 0x000fc6000001001f */
[----:B------:R-:W-:Y:S02]  /*1cf0*/  F2FP.PACK_AB R43, R21, R14 ;  /* 0x0000000e152b723e */ /* 0x000fe400000000ff */
[----:B------:R-:W-:Y:S02]  /*1d00*/  F2FP.PACK_AB R35, R35, R20 ;  /* 0x000000142323723e */ /* 0x000fe400000000ff */
.L_x_358:
[----:B------:R-:W-:Y:S05]  /*1d10*/  BSYNC B2 ;  /* 0x0000000000027941 */ /* 0x000fea0003800000 */
.L_x_357:
        /* <DEDUP_REMOVED lines=16> */
.L_x_356:
[----:B------:R-:W-:Y:S05]  /*1e20*/  BSYNC B1 ;  /* 0x0000000000017941 */ /* 0x000fea0003800000 */
.L_x_354:
        /* <DEDUP_REMOVED lines=16> */
.L_x_353:
[----:B------:R-:W-:Y:S05]  /*1f30*/  BSYNC B0 ;  /* 0x0000000000007941 */ /* 0x000fea0003800000 */
.L_x_352:
[----:B------:R-:W-:Y:S06]  /*1f40*/  BAR.SYNC.DEFER_BLOCKING 0x0 ;  /* 0x0000000000007b1d */ /* 0x000fec0000010000 */
[----:B------:R-:W-:Y:S01]  /*1f50*/  BSSY B0, `(.L_x_359) ;  /* 0x0000005000007945 */ /* 0x000fe20003800000 */
[----:B------:R-:W-:Y:S05]  /*1f60*/  @!P6 BRA `(.L_x_360) ;  /* 0x000000300000e947 */ /* 0x000fea0003800000 */
[----:B------:R-:W-:Y:S01]  /*1f70*/  ISETP.NE.AND P0, PT, RZ, c[0x0][0x1ec], PT ;  /* 0x00007b00ff007a0c */ /* 0x000fe20003f05270 */
[----:B0-----:R0:W1:-:S12]  /*1f80*/  LDS.128 R40, [R0] ;  /* 0x0000000000287984 */ /* 0x0010580000000c00 */
[----:B------:R0:W2:Y:S02]  /*1f90*/  @!P0 LDS.128 R32, [R3] ;  /* 0x0000000003208984 */ /* 0x0000a40000000c00 */
.L_x_360:
[----:B------:R-:W-:Y:S05]  /*1fa0*/  BSYNC B0 ;  /* 0x0000000000007941 */ /* 0x000fea0003800000 */
.L_x_359:
[----:B------:R-:W-:Y:S06]  /*1fb0*/  BAR.SYNC.DEFER_BLOCKING 0x0 ;  /* 0x0000000000007b1d */ /* 0x000fec0000010000 */
[----:B------:R-:W-:Y:S05]  /*1fc0*/  BRA `(.L_x_349) ;  /* 0x00000aa000007947 */ /* 0x000fea0003800000 */
.L_x_348:
[----:B------:R-:W-:Y:S01]  /*1fd0*/  ISETP.NE.AND P0, PT, RZ, c[0x0][0x1ec], PT ;  /* 0x00007b00ff007a0c */ /* 0x000fe20003f05270 */
        /* <DEDUP_REMOVED lines=72> */
.L_x_361:
        /* <DEDUP_REMOVED lines=8> */
[--C-:B------:R-:W-:Y:S02]  /*24e0*/  HADD2.F32 R21, -RZ, R42.reuse.H1_H1 ;  /* 0x3000002aff157230 */ /* 0x100fe40000004100 */
[----:B------:R-:W-:Y:S01]  /*24f0*/  I2F R4, R20 ;  /* 0x0000001400047306 */ /* 0x000fe20000201400 */
[----:B------:R-:W-:Y:S02]  /*2500*/  HADD2.F32 R42, -RZ, R42.H0_H0 ;  /* 0x2000002aff2a7230 */ /* 0x000fe40000004100 */
[----:B------:R-:W-:-:S02]  /*2510*/  HADD2.F32 R44, -RZ, R43.H1_H1 ;  /* 0x3000002bff2c7230 */ /* 0x000fc40000004100 */
[--C-:B------:R-:W-:Y:S02]  /*2520*/  HADD2.F32 R25, -RZ, R34.reuse.H1_H1 ;  /* 0x30000022ff197230 */ /* 0x100fe40000004100 */
[----:B------:R-:W-:Y:S01]  /*2530*/  HADD2.F32 R45, -RZ, R35.H1_H1 ;  /* 0x30000023ff2d7230 */ /* 0x000fe20000004100 */
[----:B0-----:R-:W0:Y:S01]  /*2540*/  MUFU.RCP R3, R3 ;  /* 0x0000000300037308 */ /* 0x001e220000001000 */
[----:B------:R-:W-:Y:S02]  /*2550*/  HADD2.F32 R43, -RZ, R43.H0_H0 ;  /* 0x2000002bff2b7230 */ /* 0x000fe40000004100 */
        /* <DEDUP_REMOVED lines=80> */
.L_x_362:
[----:B------:R-:W-:Y:S05]  /*2a60*/  BSYNC B0 ;  /* 0x0000000000007941 */ /* 0x000fea0003800000 */
.L_x_349:
[----:B------:R-:W-:Y:S01]  /*2a70*/  ISETP.GT.AND P0, PT, R23, 0x1f, PT ;  /* 0x0000001f1700780c */ /* 0x000fe20003f04270 */
[----:B------:R-:W-:Y:S01]  /*2a80*/  BSSY B0, `(.L_x_363) ;  /* 0x000001f000007945 */ /* 0x000fe20003800000 */
[----:B0-----:R-:W-:-:S11]  /*2a90*/  IMAD.MOV.U32 R0, RZ, RZ, RZ ;  /* 0x000000ffff007224 */ /* 0x001fd600078e00ff */
        /* <DEDUP_REMOVED lines=10> */
[----:B0-----:R-:W-:Y:S01]  /*2b40*/  IMAD.SHL.U32 R0, R16, 0x8, RZ ;  /* 0x0000000810007824 */ /* 0x001fe200078e00ff */
[----:B------:R0:W-:Y:S01]  /*2b50*/  STS.128 [R23.X16+0x210], R36 ;  /* 0x0002102417007388 */ /* 0x0001e2000000cc00 */
[----:B------:R-:W-:Y:S02]  /*2b60*/  IMAD.MOV.U32 R5, RZ, RZ, 0x2 ;  /* 0x00000002ff057424 */ /* 0x000fe400078e00ff */
[----:B------:R-:W-:-:S04]  /*2b70*/  IMAD R0, R27, c[0x0][0x1d4], R0 ;  /* 0x000075001b007a24 */ /* 0x000fc800078e0200 */
[----:B------:R-:W-:-:S05]  /*2b80*/  IMAD.WIDE R4, R0, R5, c[0x0][0x198] ;  /* 0x0000660000047625 */ /* 0x000fca00078e0205 */
[----:B------:R0:W-:Y:S02]  /*2b90*/  STG.E.128 [R4.64], R32 ;  /* 0x0000002004007986 */ /* 0x0001e4000c101d24 */
.L_x_365:
[----:B0-----:R-:W-:Y:S01]  /*2ba0*/  FADD.FTZ R3, R3, R6 ;  /* 0x0000000603037221 */ /* 0x001fe20000010000 */
[----:B------:R-:W-:Y:S05]  /*2bb0*/  BRA.DIV ~URZ, `(.L_x_366) ;  /* 0x00007e227f007947 */ /* 0x000fea000b800000 */
[----:B------:R0:W1:Y:S02]  /*2bc0*/  SHFL.BFLY PT, R0, R3, 0x10, 0x1f ;  /* 0x0e001f0003007f89 */ /* 0x00006400000e0000 */
.L_x_505:
[----:B-1----:R-:W-:Y:S01]  /*2bd0*/  FADD.FTZ R7, R3, R0 ;  /* 0x0000000003077221 */ /* 0x002fe20000010000 */
        /* <DEDUP_REMOVED lines=8> */
.L_x_506:
[----:B-1----:R-:W-:Y:S02]  /*2c60*/  FADD.FTZ R0, R5, R4 ;  /* 0x0000000405007221 */ /* 0x002fe40000010000 */
.L_x_364:
[----:B------:R-:W-:Y:S05]  /*2c70*/  BSYNC B0 ;  /* 0x0000000000007941 */ /* 0x000fea0003800000 */
.L_x_363:
[----:B------:R-:W-:Y:S01]  /*2c80*/  ISETP.NE.AND P0, PT, R23, RZ, PT ;  /* 0x000000ff1700720c */ /* 0x000fe20003f05270 */
[----:B------:R-:W-:Y:S01]  /*2c90*/  IMAD.MOV.U32 R3, RZ, RZ, -0x800001 ;  /* 0xff7fffffff037424 */ /* 0x000fe200078e00ff */
[----:B0-----:R-:W-:-:S04]  /*2ca0*/  IADD3 R4, R26, -c[0x0][0x1d4], RZ ;  /* 0x800075001a047a10 */ /* 0x001fc80007ffe0ff */
[----:B------:R-:W-:-:S07]  /*2cb0*/  IMNMX R4, RZ, R4, !PT ;  /* 0x00000004ff047217 */ /* 0x000fce0007800200 */
[----:B------:R-:W-:Y:S05]  /*2cc0*/  @P0 BRA `(.L_x_368) ;  /* 0x000000e000000947 */ /* 0x000fea0003800000 */
[----:B------:R-:W-:Y:S01]  /*2cd0*/  ISETP.NE.U32.AND P0, PT, RZ, c[0x0][0x218], PT ;  /* 0x00008600ff007a0c */ /* 0x000fe20003f05070 */
[----:B------:R-:W-:Y:S02]  /*2ce0*/  IMAD.IADD R8, R17, 0x1, -R4 ;  /* 0x0000000111087824 */ /* 0x000fe400078e0a04 */
[----:B------:R-:W-:Y:S01]  /*2cf0*/  FMUL.FTZ R3, R0, c[0x0][0x1f0] ;  /* 0x00007c0000037a20 */ /* 0x000fe20000410000 */
[----:B------:R-:W-:-:S13]  /*2d00*/  ISETP.NE.AND.EX P0, PT, RZ, c[0x0][0x21c], PT, P0 ;  /* 0x00008700ff007a0c */ /* 0x000fda0003f05300 */
[----:B------:R-:W-:Y:S05]  /*2d10*/  @!P0 BRA `(.L_x_369) ;  /* 0x0000008000008947 */ /* 0x000fea0003800000 */
[----:B------:R-:W-:Y:S02]  /*2d20*/  IMAD.IADD R0, R17, 0x1, -R22 ;  /* 0x0000000111007824 */ /* 0x000fe400078e0a16 */
[----:B------:R-:W-:Y:S02]  /*2d30*/  IMAD.MOV.U32 R6, RZ, RZ, 0x2 ;  /* 0x00000002ff067424 */ /* 0x000fe400078e00ff */
[----:B------:R-:W-:-:S04]  /*2d40*/  IMAD R5, R19, c[0x0][0x220], R0 ;  /* 0x0000880013057a24 */ /* 0x000fc800078e0200 */
[----:B------:R-:W-:-:S04]  /*2d50*/  IMAD R5, R5, c[0x0][0x220], R0 ;  /* 0x0000880005057a24 */ /* 0x000fc800078e0200 */
[----:B------:R-:W-:-:S06]  /*2d60*/  IMAD.WIDE R6, R5, R6, c[0x0][0x218] ;  /* 0x0000860005067625 */ /* 0x000fcc00078e0206 */
[----:B------:R-:W3:Y:S02]  /*2d70*/  LDG.E.U16 R6, [R6.64] ;  /* 0x0000002406067981 */ /* 0x000ee4000c1e1500 */
[----:B---3--:R-:W-:-:S05]  /*2d80*/  HADD2.F32 R0, -RZ, R6.H0_H0 ;  /* 0x20000006ff007230 */ /* 0x008fca0000004100 */
[----:B------:R-:W-:-:S05]  /*2d90*/  FADD.FTZ R3, R3, R0 ;  /* 0x0000000003037221 */ /* 0x000fca0000010000 */
.L_x_369:
[----:B------:R0:W-:Y:S02]  /*2da0*/  STS [R8.X4+0x410], R3 ;  /* 0x0004100308007388 */ /* 0x0001e40000004800 */
.L_x_368:
[----:B------:R-:W-:Y:S01]  /*2db0*/  WARPSYNC 0xffffffff ;  /* 0xffffffff00007948 */ /* 0x000fe20003800000 */
[----:B------:R-:W-:Y:S01]  /*2dc0*/  BAR.SYNC.DEFER_BLOCKING 0x0 ;  /* 0x0000000000007b1d */ /* 0x000fe20000010000 */
[----:B------:R-:W-:Y:S01]  /*2dd0*/  SHF.R.S32.HI R0, RZ, 0x1f, R23 ;  /* 0x0000001fff007819 */ /* 0x000fe20000011417 */
[----:B------:R-:W-:Y:S01]  /*2de0*/  IMAD R79, R48, c[0x0][0x1d0], R19 ;  /* 0x00007400304f7a24 */ /* 0x000fe200078e0213 */
[----:B------:R-:W-:Y:S02]  /*2df0*/  IADD3 R46, R17, 0x7, -R4 ;  /* 0x00000007112e7810 */ /* 0x000fe40007ffe804 */
[----:B------:R-:W-:Y:S01]  /*2e00*/  LEA.HI R47, R0, R23, RZ, 0x2 ;  /* 0x00000017002f7211 */ /* 0x000fe200078f10ff */
[----:B------:R-:W-:Y:S01]  /*2e10*/  ULDC UR4, c[0x0][0x1ec] ;  /* 0x00007b0000047ab9 */ /* 0x000fe20000000800 */
[----:B------:R-:W-:Y:S01]  /*2e20*/  SHF.R.S32.HI R49, RZ, 0x1f, R46 ;  /* 0x0000001fff317819 */ /* 0x000fe2000001142e */
[----:B------:R-:W-:Y:S01]  /*2e30*/  UISETP.NE.AND UP0, UPT, URZ, UR4, UPT ;  /* 0x000000043f00728c */ /* 0x000fe2000bf05270 */
[----:B------:R-:W-:-:S02]  /*2e40*/  LOP3.LUT R0, R47, 0xfffffffc, RZ, 0xc0, !PT ;  /* 0xfffffffc2f007812 */ /* 0x000fc400078ec0ff */
[----:B------:R-:W-:Y:S02]  /*2e50*/  LEA.HI R49, R49, R46, RZ, 0x3 ;  /* 0x0000002e31317211 */ /* 0x000fe400078f18ff */
[----:B------:R-:W-:Y:S01]  /*2e60*/  LEA.HI.SX32 R91, R47, R4, 0x1e ;  /* 0x000000042f5b7211 */ /* 0x000fe200078ff2ff */
[----:B------:R-:W-:Y:S01]  /*2e70*/  IMAD.IADD R0, R23, 0x1, -R0 ;  /* 0x0000000117007824 */ /* 0x000fe200078e0a00 */
[----:B------:R-:W-:Y:S02]  /*2e80*/  PLOP3.LUT P2, PT, PT, PT, UP0, 0x80, 0x0 ;  /* 0x000000000000781c */ /* 0x000fe40003f4f008 */
[----:B------:R-:W-:-:S05]  /*2e90*/  LOP3.LUT R49, R49, 0xfffffff8, RZ, 0xc0, !PT ;  /* 0xfffffff831317812 */ /* 0x000fca00078ec0ff */
[----:B------:R-:W-:Y:S01]  /*2ea0*/  IMAD.IADD R46, R49, 0x1, R4 ;  /* 0x00000001312e7824 */ /* 0x000fe200078e0204 */
[----:B------:R3:W4:Y:S04]  /*2eb0*/  LDS R5, [R0.X4+0x10] ;  /* 0x0000100000057984 */ /* 0x0007280000004800 */
[----:B------:R-:W-:Y:S01]  /*2ec0*/  ISETP.GE.AND P0, PT, R91, R46, PT ;  /* 0x0000002e5b00720c */ /* 0x000fe20003f06270 */
[----:B------:R3:W0:Y:S04]  /*2ed0*/  LDS R6, [R0.X4+0x20] ;  /* 0x0000200000067984 */ /* 0x0006280000004800 */
[----:B------:R3:W2:Y:S04]  /*2ee0*/  LDS R7, [R0.X4+0x30] ;  /* 0x0000300000077984 */ /* 0x0006a80000004800 */
[----:B0-----:R3:W0:Y:S04]  /*2ef0*/  LDS R8, [R0.X4+0x40] ;  /* 0x0000400000087984 */ /* 0x0016280000004800 */
[----:B------:R3:W1:Y:S04]  /*2f00*/  LDS R9, [R0.X4+0x50] ;  /* 0x0000500000097984 */ /* 0x0006680000004800 */
[----:B------:R3:W0:Y:S04]  /*2f10*/  LDS R10, [R0.X4+0x60] ;  /* 0x00006000000a7984 */ /* 0x0006280000004800 */
        /* <DEDUP_REMOVED lines=12> */
[----:B--2---:R3:W2:Y:S04]  /*2fe0*/  LDS R32, [R0.X4+0x130] ;  /* 0x0001300000207984 */ /* 0x0046a80000004800 */
[----:B------:R3:W0:Y:S04]  /*2ff0*/  LDS R33, [R0.X4+0x140] ;  /* 0x0001400000217984 */ /* 0x0006280000004800 */
[----:B------:R3:W0:Y:S04]  /*3000*/  LDS R34, [R0.X4+0x150] ;  /* 0x0001500000227984 */ /* 0x0006280000004800 */
[----:B------:R3:W0:Y:S04]  /*3010*/  LDS R35, [R0.X4+0x160] ;  /* 0x0001600000237984 */ /* 0x0006280000004800 */
[----:B------:R3:W0:Y:S04]  /*3020*/  LDS R36, [R0.X4+0x170] ;  /* 0x0001700000247984 */ /* 0x0006280000004800 */
[----:B------:R3:W0:Y:S04]  /*3030*/  LDS R37, [R0.X4+0x180] ;  /* 0x0001800000257984 */ /* 0x0006280000004800 */
[----:B------:R3:W0:Y:S04]  /*3040*/  LDS R38, [R0.X4+0x190] ;  /* 0x0001900000267984 */ /* 0x0006280000004800 */
[----:B------:R3:W0:Y:S04]  /*3050*/  LDS R39, [R0.X4+0x1a0] ;  /* 0x0001a00000277984 */ /* 0x0006280000004800 */
[----:B-1----:R3:W1:Y:S04]  /*3060*/  LDS R40, [R0.X4+0x1b0] ;  /* 0x0001b00000287984 */ /* 0x0026680000004800 */
[----:B------:R3:W0:Y:S04]  /*3070*/  LDS R41, [R0.X4+0x1c0] ;  /* 0x0001c00000297984 */ /* 0x0006280000004800 */
[----:B------:R3:W0:Y:S04]  /*3080*/  LDS R42, [R0.X4+0x1d0] ;  /* 0x0001d000002a7984 */ /* 0x0006280000004800 */
[----:B------:R3:W0:Y:S04]  /*3090*/  LDS R43, [R0.X4+0x1e0] ;  /* 0x0001e000002b7984 */ /* 0x0006280000004800 */
[----:B------:R3:W0:Y:S04]  /*30a0*/  LDS R44, [R0.X4+0x1f0] ;  /* 0x0001f000002c7984 */ /* 0x0006280000004800 */
[----:B------:R3:W0:Y:S01]  /*30b0*/  LDS R45, [R0.X4+0x200] ;  /* 0x00020000002d7984 */ /* 0x0006220000004800 */
[----:B------:R-:W-:Y:S05]  /*30c0*/  @P2 BRA `(.L_x_370) ;  /* 0x0000020000002947 */ /* 0x000fea0003800000 */
[----:B--2-4-:R2:W4:Y:S04]  /*30d0*/  LDS R47, [R0.X4+0x400] ;  /* 0x00040000002f7984 */ /* 0x0145280000004800 */
[----:B------:R2:W3:Y:S04]  /*30e0*/  LDS R48, [R0.X4+0x210] ;  /* 0x0002100000307984 */ /* 0x0004e80000004800 */
        /* <DEDUP_REMOVED lines=29> */
[----:B------:R2:W0:Y:S02]  /*32c0*/  LDS R78, [R0.X4+0x3f0] ;  /* 0x0003f000004e7984 */ /* 0x0004240000004800 */
.L_x_370:
[----:B-1234-:R-:W-:Y:S01]  /*32d0*/  BSSY B0, `(.L_x_371) ;  /* 0x00003fe000007945 */ /* 0x01efe20003800000 */
[----:B------:R-:W-:-:S02]  /*32e0*/  IMAD.SHL.U32 R79, R79, 0x100, RZ ;  /* 0x000001004f4f7824 */ /* 0x000fc400078e00ff */
[----:B------:R-:W-:Y:S01]  /*32f0*/  IMAD.SHL.U32 R0, R0, 0x2, RZ ;  /* 0x0000000200007824 */ /* 0x000fe200078e00ff */
        /* <DEDUP_REMOVED lines=12> */
.L_x_441:
[----:B------:R-:W-:Y:S01]  /*33c0*/  IABS R84, c[0x0][0x1d4] ;  /* 0x0000750000547a13 */ /* 0x000fe20000000000 */
[----:B------:R-:W-:Y:S01]  /*33d0*/  IMAD.MOV.U32 R82, RZ, RZ, RZ ;  /* 0x000000ffff527224 */ /* 0x000fe200078e00ff */
[----:B------:R-:W-:Y:S01]  /*33e0*/  IABS R95, R91 ;  /* 0x0000005b005f7213 */ /* 0x000fe20000000000 */
[----:B------:R-:W-:Y:S01]  /*33f0*/  IMAD.MOV.U32 R97, RZ, RZ, 0x2 ;  /* 0x00000002ff617424 */ /* 0x000fe200078e00ff */
[----:B------:R-:W1:Y:S01]  /*3400*/  I2F.RP R85, R84 ;  /* 0x0000005400557306 */ /* 0x000e620000209400 */
[----:B------:R-:W-:Y:S01]  /*3410*/  ISETP.GE.AND P3, PT, R91, RZ, PT ;  /* 0x000000ff5b00720c */ /* 0x000fe20003f66270 */
[----:B------:R-:W-:-:S06]  /*3420*/  IMAD.MOV.U32 R128, RZ, RZ, c[0x0][0x1d4] ;  /* 0x00007500ff807624 */ /* 0x000fcc00078e00ff */
[----:B-1----:R-:W1:Y:S02]  /*3430*/  MUFU.RCP R85, R85 ;  /* 0x0000005500557308 */ /* 0x002e640000001000 */
[----:B-1----:R-:W-:-:S06]  /*3440*/  IADD3 R83, R85, 0xffffffe, RZ ;  /* 0x0ffffffe55537810 */ /* 0x002fcc0007ffe0ff */
[----:B------:R-:W1:Y:S02]  /*3450*/  F2I.FTZ.U32.TRUNC.NTZ R83, R83 ;  /* 0x0000005300537305 */ /* 0x000e64000021f000 */
[----:B-1----:R-:W-:-:S04]  /*3460*/  IMAD.MOV R87, RZ, RZ, -R83 ;  /* 0x000000ffff577224 */ /* 0x002fc800078e0a53 */
        /* <DEDUP_REMOVED lines=21> */
[----:B------:R-:W-:-:S02]  /*35c0*/  LEA.HI.X.SX32 R85, R82, R85, 0x1, P4 ;  /* 0x0000005552557211 */ /* 0x000fc400020f0eff */
[C---:B------:R-:W-:Y:S02]  /*35d0*/  LEA R82, P3, R96.reuse, c[0x0][0x1a8], 0x2 ;  /* 0x00006a0060527a11 */ /* 0x040fe400078610ff */
[----:B------:R-:W-:Y:S02]  /*35e0*/  ISETP.GE.AND P1, PT, R91, R17, PT ;  /* 0x000000115b00720c */ /* 0x000fe40003f26270 */
[----:B------:R-:W-:Y:S02]  /*35f0*/  LEA.HI.X R83, R96, c[0x0][0x1ac], R85, 0x2, P3 ;  /* 0x00006b0060537a11 */ /* 0x000fe400018f1455 */
[----:B------:R1:W5:Y:S01]  /*3600*/  @P0 LDG.E.U8 R96, [R86.64] ;  /* 0x0000002456600981 */ /* 0x000362000c1e1100 */
[----:B------:R-:W-:Y:S01]  /*3610*/  BSSY B1, `(.L_x_373) ;  /* 0x000001b000017945 */ /* 0x000fe20003800000 */
[----:B------:R-:W-:-:S04]  /*3620*/  IMAD.WIDE R84, R94, R97, c[0x0][0x230] ;  /* 0x00008c005e547625 */ /* 0x000fc800078e0261 */
[----:B------:R-:W-:-:S03]  /*3630*/  IMAD R97, R128, 0x1f, R95 ;  /* 0x0000001f80617824 */ /* 0x000fc600078e025f */
[----:B------:R-:W-:Y:S05]  /*3640*/  @P1 BRA `(.L_x_374) ;  /* 0x0000017000001947 */ /* 0x000fea0003800000 */
[----:B-1----:R-:W2:Y:S01]  /*3650*/  LDG.E R86, [R82.64] ;  /* 0x0000002452567981 */ /* 0x002ea2000c1e1900 */
[----:B------:R-:W-:Y:S02]  /*3660*/  IMAD.SHL.U32 R133, R95, 0x8, RZ ;  /* 0x000000085f857824 */ /* 0x000fe400078e00ff */
[----:B--2---:R-:W-:-:S04]  /*3670*/  IMAD R86, R86, c[0x0][0x1d8], RZ ;  /* 0x0000760056567a24 */ /* 0x004fc800078e02ff */
[----:B------:R-:W-:-:S04]  /*3680*/  IMAD.SHL.U32 R86, R86, 0x100, RZ ;  /* 0x0000010056567824 */ /* 0x000fc800078e00ff */
[----:B------:R-:W-:-:S05]  /*3690*/  IMAD R86, R86, c[0x0][0x1d4], R133 ;  /* 0x0000750056567a24 */ /* 0x000fca00078e0285 */
[----:B------:R-:W-:-:S04]  /*36a0*/  IADD3 R87, P2, R89, R86, RZ ;  /* 0x0000005659577210 */ /* 0x000fc80007f5e0ff */
[----:B------:R-:W-:Y:S02]  /*36b0*/  LEA.HI.X.SX32 R98, R86, R93, 0x1, P2 ;  /* 0x0000005d56627211 */ /* 0x000fe400010f0eff */
[----:B------:R-:W-:-:S04]  /*36c0*/  LEA R86, P2, R87, c[0x0][0x198], 0x1 ;  /* 0x0000660057567a11 */ /* 0x000fc800078408ff */
[----:B------:R-:W-:-:S05]  /*36d0*/  LEA.HI.X R87, R87, c[0x0][0x19c], R98, 0x1, P2 ;  /* 0x0000670057577a11 */ /* 0x000fca00010f0c62 */
[----:B------:R1:W5:Y:S01]  /*36e0*/  LDG.E R98, [R86.64] ;  /* 0x0000002456627981 */ /* 0x000362000c1e1900 */
[----:B------:R-:W-:Y:S02]  /*36f0*/  ULDC UR4, c[0x0][0x1ec] ;  /* 0x00007b0000047ab9 */ /* 0x000fe40000000800 */
[----:B------:R-:W-:-:S06]  /*3700*/  UISETP.NE.AND UP0, UPT, URZ, UR4, UPT ;  /* 0x000000043f00728c */ /* 0x000fcc000bf05270 */
[----:B------:R-:W-:-:S13]  /*3710*/  PLOP3.LUT P2, PT, PT, PT, UP0, 0x80, 0x0 ;  /* 0x000000000000781c */ /* 0x000fda0003f4f008 */
[----:B------:R-:W-:Y:S05]  /*3720*/  @P2 BRA `(.L_x_374) ;  /* 0x0000009000002947 */ /* 0x000fea0003800000 */
[----:B-1----:R-:W-:-:S13]  /*3730*/  ISETP.NE.AND P5, PT, R2, RZ, PT ;  /* 0x000000ff0200720c */ /* 0x002fda0003fa5270 */
[----:B------:R-:W2:Y:S01]  /*3740*/  @P5 LDG.E R131, [R80.64] ;  /* 0x0000002450835981 */ /* 0x000ea2000c1e1900 */
[----:B-----5:R-:W-:Y:S01]  /*3750*/  HFMA2.MMA R98, R98, 1, 1, R48 ;  /* 0x3c003c0062627835 */ /* 0x020fe20000000030 */
[----:B------:R-:W-:-:S04]  /*3760*/  IADD3 R87, P3, R88, R133, RZ ;  /* 0x0000008558577210 */ /* 0x000fc80007f7e0ff */
[----:B------:R-:W-:Y:S02]  /*3770*/  LEA.HI.X.SX32 R128, R133, R92, 0x1, P3 ;  /* 0x0000005c85807211 */ /* 0x000fe400018f0eff */
[----:B------:R-:W-:-:S04]  /*3780*/  LEA R86, P3, R87, c[0x0][0x198], 0x1 ;  /* 0x0000660057567a11 */ /* 0x000fc800078608ff */
[----:B------:R-:W-:Y:S01]  /*3790*/  LEA.HI.X R87, R87, c[0x0][0x19c], R128, 0x1, P3 ;  /* 0x0000670057577a11 */ /* 0x000fe200018f0c80 */
[----:B--2---:R-:W-:-:S05]  /*37a0*/  @P5 HMUL2 R98, R98, R131 ;  /* 0x0000008362625232 */ /* 0x004fca0000000000 */
[----:B------:R1:W-:Y:S03]  /*37b0*/  STG.E [R86.64], R98 ;  /* 0x0000006256007986 */ /* 0x0003e6000c101924 */
.L_x_374:
[----:B-1----:R-:W-:Y:S05]  /*37c0*/  BSYNC B1 ;  /* 0x0000000000017941 */ /* 0x002fea0003800000 */
.L_x_373:
[----:B------:R-:W-:Y:S01]  /*37d0*/  BSSY B1, `(.L_x_375) ;  /* 0x000001a000017945 */ /* 0x000fe20003800000 */
[----:B------:R-:W-:Y:S05]  /*37e0*/  @P1 BRA `(.L_x_376) ;  /* 0x0000018000001947 */ /* 0x000fea0003800000 */
[----:B------:R-:W2:Y:S01]  /*37f0*/  LDG.E R86, [R82.64] ;  /* 0x0000002452567981 */ /* 0x000ea2000c1e1900 */
[----:B------:R-:W-:-:S05]  /*3800*/  IADD3 R87, R95, c[0x0][0x1d4], RZ ;  /* 0x000075005f577a10 */ /* 0x000fca0007ffe0ff */
        /* <DEDUP_REMOVED lines=15> */
[----:B------:R-:W-:Y:S01]  /*3900*/  IADD3 R87, P3, R88, R131, RZ ;  /* 0x0000008358577210 */ /* 0x000fe20007f7e0ff */
[----:B-----5:R-:W-:-:S03]  /*3910*/  HADD2 R99, R99, R49 ;  /* 0x0000003163637230 */ /* 0x020fc60000000000 */
[----:B------:R-:W-:Y:S02]  /*3920*/  LEA.HI.X.SX32 R130, R131, R92, 0x1, P3 ;  /* 0x0000005c83827211 */ /* 0x000fe400018f0eff */
[----:B------:R-:W-:-:S04]  /*3930*/  LEA R86, P3, R87, c[0x0][0x198], 0x1 ;  /* 0x0000660057567a11 */ /* 0x000fc800078608ff */
[----:B------:R-:W-:Y:S01]  /*3940*/  LEA.HI.X R87, R87, c[0x0][0x19c], R130, 0x1, P3 ;  /* 0x0000670057577a11 */ /* 0x000fe200018f0c82 */
[----:B--2---:R-:W-:-:S07]  /*3950*/  @P4 HFMA2.MMA R99, R99, R128, -RZ ;  /* 0x0000008063634235 */ /* 0x004fce00001000ff */
[----:B------:R1:W-:Y:S04]  /*3960*/  STG.E [R86.64], R99 ;  /* 0x0000006356007986 */ /* 0x0003e8000c101924 */
.L_x_376:
[----:B-1----:R-:W-:Y:S05]  /*3970*/  BSYNC B1 ;  /* 0x0000000000017941 */ /* 0x002fea0003800000 */
.L_x_375:
[----:B------:R-:W-:Y:S01]  /*3980*/  BSSY B1, `(.L_x_377) ;  /* 0x000001b000017945 */ /* 0x000fe20003800000 */
[----:B------:R-:W-:Y:S05]  /*3990*/  @P1 BRA `(.L_x_378) ;  /* 0x0000019000001947 */ /* 0x000fea0003800000 */
[----:B------:R-:W2:Y:S01]  /*39a0*/  LDG.E R86, [R82.64] ;  /* 0x0000002452567981 */ /* 0x000ea2000c1e1900 */
[----:B------:R-:W-:-:S04]  /*39b0*/  IMAD.MOV.U32 R100, RZ, RZ, c[0x0][0x1d4] ;  /* 0x00007500ff647624 */ /* 0x000fc800078e00ff */
        /* <DEDUP_REMOVED lines=15> */
[----:B------:R-:W2:Y:S01]  /*3ab0*/  @P4 LDG.E R131, [R84.64+0x10] ;  /* 0x0000102454834981 */ /* 0x000ea2000c1e1900 */
[----:B------:R-:W-:Y:S01]  /*3ac0*/  IADD3 R87, P3, R88, R133, RZ ;  /* 0x0000008558577210 */ /* 0x000fe20007f7e0ff */
[----:B0----5:R-:W-:-:S03]  /*3ad0*/  HADD2 R100, R100, R50 ;  /* 0x0000003264647230 */ /* 0x021fc60000000000 */
[----:B------:R-:W-:Y:S02]  /*3ae0*/  LEA.HI.X.SX32 R128, R133, R92, 0x1, P3 ;  /* 0x0000005c85807211 */ /* 0x000fe400018f0eff */
[----:B------:R-:W-:-:S04]  /*3af0*/  LEA R86, P3, R87, c[0x0][0x198], 0x1 ;  /* 0x0000660057567a11 */ /* 0x000fc800078608ff */
[----:B------:R-:W-:Y:S01]  /*3b00*/  LEA.HI.X R87, R87, c[0x0][0x19c], R128, 0x1, P3 ;  /* 0x0000670057577a11 */ /* 0x000fe200018f0c80 */
[----:B--2---:R-:W-:-:S05]  /*3b10*/  @P4 HMUL2 R100, R100, R131 ;  /* 0x0000008364644232 */ /* 0x004fca0000000000 */
[----:B------:R0:W-:Y:S03]  /*3b20*/  STG.E [R86.64], R100 ;  /* 0x0000006456007986 */ /* 0x0001e6000c101924 */
.L_x_378:
[----:B-1----:R-:W-:Y:S05]  /*3b30*/  BSYNC B1 ;  /* 0x0000000000017941 */ /* 0x002fea0003800000 */
.L_x_377:
[----:B------:R-:W-:Y:S01]  /*3b40*/  BSSY B1, `(.L_x_379) ;  /* 0x000001b000017945 */ /* 0x000fe20003800000 */
[----:B------:R-:W-:Y:S05]  /*3b50*/  @P1 BRA `(.L_x_380) ;  /* 0x0000019000001947 */ /* 0x000fea0003800000 */
[----:B0-----:R-:W2:Y:S01]  /*3b60*/  LDG.E R86, [R82.64] ;  /* 0x0000002452567981 */ /* 0x001ea2000c1e1900 */
[----:B------:R-:W-:-:S04]  /*3b70*/  IMAD.MOV.U32 R128, RZ, RZ, 0x3 ;  /* 0x00000003ff807424 */ /* 0x000fc800078e00ff */
        /* <DEDUP_REMOVED lines=14> */
[----:B0-----:R-:W-:-:S13]  /*3c60*/  ISETP.NE.AND P4, PT, R2, RZ, PT ;  /* 0x000000ff0200720c */ /* 0x001fda0003f85270 */
[----:B------:R-:W2:Y:S01]  /*3c70*/  @P4 LDG.E R128, [R84.64+0x20] ;  /* 0x0000202454804981 */ /* 0x000ea2000c1e1900 */
[----:B-----5:R-:W-:Y:S01]  /*3c80*/  HFMA2.MMA R101, R101, 1, 1, R51 ;  /* 0x3c003c0065657835 */ /* 0x020fe20000000033 */
[----:B------:R-:W-:-:S04]  /*3c90*/  IADD3 R87, P3, R88, R131, RZ ;  /* 0x0000008358577210 */ /* 0x000fc80007f7e0ff */
[----:B------:R-:W-:Y:S02]  /*3ca0*/  LEA.HI.X.SX32 R130, R131, R92, 0x1, P3 ;  /* 0x0000005c83827211 */ /* 0x000fe400018f0eff */
[----:B------:R-:W-:-:S04]  /*3cb0*/  LEA R86, P3, R87, c[0x0][0x198], 0x1 ;  /* 0x0000660057567a11 */ /* 0x000fc800078608ff */
[----:B------:R-:W-:Y:S01]  /*3cc0*/  LEA.HI.X R87, R87, c[0x0][0x19c], R130, 0x1, P3 ;  /* 0x0000670057577a11 */ /* 0x000fe200018f0c82 */
[----:B--2---:R-:W-:-:S05]  /*3cd0*/  @P4 HMUL2 R101, R101, R128 ;  /* 0x0000008065654232 */ /* 0x004fca0000000000 */
[----:B------:R0:W-:Y:S03]  /*3ce0*/  STG.E [R86.64], R101 ;  /* 0x0000006556007986 */ /* 0x0001e6000c101924 */
.L_x_380:
[----:B0-----:R-:W-:Y:S05]  /*3cf0*/  BSYNC B1 ;  /* 0x0000000000017941 */ /* 0x001fea0003800000 */
.L_x_379:
        /* <DEDUP_REMOVED lines=20> */
[----:B------:R-:W-:Y:S01]  /*3e40*/  IADD3 R87, P3, R88, R133, RZ ;  /* 0x0000008558577210 */ /* 0x000fe20007f7e0ff */
[----:B-----5:R-:W-:-:S03]  /*3e50*/  HADD2 R102, R102, R52 ;  /* 0x0000003466667230 */ /* 0x020fc60000000000 */
[----:B------:R-:W-:Y:S02]  /*3e60*/  LEA.HI.X.SX32 R128, R133, R92, 0x1, P3 ;  /* 0x0000005c85807211 */ /* 0x000fe400018f0eff */
[----:B------:R-:W-:-:S04]  /*3e70*/  LEA R86, P3, R87, c[0x0][0x198], 0x1 ;  /* 0x0000660057567a11 */ /* 0x000fc800078608ff */
[----:B------:R-:W-:Y:S01]  /*3e80*/  LEA.HI.X R87, R87, c[0x0][0x19c], R128, 0x1, P3 ;  /* 0x0000670057577a11 */ /* 0x000fe200018f0c80 */
[----:B--2---:R-:W-:-:S07]  /*3e90*/  @P4 HFMA2.MMA R102, R102, R131, -RZ ;  /* 0x0000008366664235 */ /* 0x004fce00001000ff */
[----:B------:R0:W-:Y:S04]  /*3ea0*/  STG.E [R86.64], R102 ;  /* 0x0000006656007986 */ /* 0x0001e8000c101924 */
.L_x_382:
[----:B0-----:R-:W-:Y:S05]  /*3eb0*/  BSYNC B1 ;  /* 0x0000000000017941 */ /* 0x001fea0003800000 */
.L_x_381:
        /* <DEDUP_REMOVED lines=25> */
[----:B--2---:R-:W-:-:S05]  /*4050*/  @P4 HMUL2 R103, R103, R128 ;  /* 0x0000008067674232 */ /* 0x004fca0000000000 */
[----:B------:R0:W-:Y:S03]  /*4060*/  STG.E [R86.64], R103 ;  /* 0x0000006756007986 */ /* 0x0001e6000c101924 */
.L_x_384:
[----:B0-----:R-:W-:Y:S05]  /*4070*/  BSYNC B1 ;  /* 0x0000000000017941 */ /* 0x001fea0003800000 */
.L_x_383:
        /* <DEDUP_REMOVED lines=27> */
.L_x_386:
[----:B0-----:R-:W-:Y:S05]  /*4230*/  BSYNC B1 ;  /* 0x0000000000017941 */ /* 0x001fea0003800000 */
.L_x_385:
        /* <DEDUP_REMOVED lines=27> */
.L_x_388:
[----:B0-----:R-:W-:Y:S05]  /*43f0*/  BSYNC B1 ;  /* 0x0000000000017941 */ /* 0x001fea0003800000 */
.L_x_387:
        /* <DEDUP_REMOVED lines=27> */
.L_x_390:
[----:B0-----:R-:W-:Y:S05]  /*45b0*/  BSYNC B1 ;  /* 0x0000000000017941 */ /* 0x001fea0003800000 */
.L_x_389:
        /* <DEDUP_REMOVED lines=27> */
.L_x_392:
[----:B0-----:R-:W-:Y:S05]  /*4770*/  BSYNC B1 ;  /* 0x0000000000017941 */ /* 0x001fea0003800000 */
.L_x_391:
        /* <DEDUP_REMOVED lines=27> */
.L_x_394:
[----:B0-----:R-:W-:Y:S05]  /*4930*/  BSYNC B1 ;  /* 0x0000000000017941 */ /* 0x001fea0003800000 */
.L_x_393:
        /* <DEDUP_REMOVED lines=27> */
.L_x_396:
[----:B0-----:R-:W-:Y:S05]  /*4af0*/  BSYNC B1 ;  /* 0x0000000000017941 */ /* 0x001fea0003800000 */
.L_x_395:
        /* <DEDUP_REMOVED lines=27> */
.L_x_398:
[----:B0-----:R-:W-:Y:S05]  /*4cb0*/  BSYNC B1 ;  /* 0x0000000000017941 */ /* 0x001fea0003800000 */
.L_x_397:
        /* <DEDUP_REMOVED lines=27> */
.L_x_400:
[----:B0-----:R-:W-:Y:S05]  /*4e70*/  BSYNC B1 ;  /* 0x0000000000017941 */ /* 0x001fea0003800000 */
.L_x_399:
        /* <DEDUP_REMOVED lines=27> */
.L_x_402:
[----:B0-----:R-:W-:Y:S05]  /*5030*/  BSYNC B1 ;  /* 0x0000000000017941 */ /* 0x001fea0003800000 */
.L_x_401:
        /* <DEDUP_REMOVED lines=27> */
.L_x_404:
[----:B0-----:R-:W-:Y:S05]  /*51f0*/  BSYNC B1 ;  /* 0x0000000000017941 */ /* 0x001fea0003800000 */
.L_x_403:
        /* <DEDUP_REMOVED lines=27> */
.L_x_406:
[----:B0-----:R-:W-:Y:S05]  /*53b0*/  BSYNC B1 ;  /* 0x0000000000017941 */ /* 0x001fea0003800000 */
.L_x_405:
        /* <DEDUP_REMOVED lines=27> */
.L_x_408:
[----:B0-----:R-:W-:Y:S05]  /*5570*/  BSYNC B1 ;  /* 0x0000000000017941 */ /* 0x001fea0003800000 */
.L_x_407:
        /* <DEDUP_REMOVED lines=27> */
.L_x_410:
[----:B0-----:R-:W-:Y:S05]  /*5730*/  BSYNC B1 ;  /* 0x0000000000017941 */ /* 0x001fea0003800000 */
.L_x_409:
        /* <DEDUP_REMOVED lines=27> */
.L_x_412:
[----:B0-----:R-:W-:Y:S05]  /*58f0*/  BSYNC B1 ;  /* 0x0000000000017941 */ /* 0x001fea0003800000 */
.L_x_411:
        /* <DEDUP_REMOVED lines=27> */
.L_x_414:
[----:B0-----:R-:W-:Y:S05]  /*5ab0*/  BSYNC B1 ;  /* 0x0000000000017941 */ /* 0x001fea0003800000 */
.L_x_413:
        /* <DEDUP_REMOVED lines=27> */
.L_x_416:
[----:B0-----:R-:W-:Y:S05]  /*5c70*/  BSYNC B1 ;  /* 0x0000000000017941 */ /* 0x001fea0003800000 */
.L_x_415:
        /* <DEDUP_REMOVED lines=27> */
.L_x_418:
[----:B0-----:R-:W-:Y:S05]  /*5e30*/  BSYNC B1 ;  /* 0x0000000000017941 */ /* 0x001fea0003800000 */
.L_x_417:
        /* <DEDUP_REMOVED lines=27> */
.L_x_420:
[----:B0-----:R-:W-:Y:S05]  /*5ff0*/  BSYNC B1 ;  /* 0x0000000000017941 */ /* 0x001fea0003800000 */
.L_x_419:
        /* <DEDUP_REMOVED lines=27> */
.L_x_422:
[----:B0-----:R-:W-:Y:S05]  /*61b0*/  BSYNC B1 ;  /* 0x0000000000017941 */ /* 0x001fea0003800000 */
.L_x_421:
        /* <DEDUP_REMOVED lines=27> */
.L_x_424:
[----:B0-----:R-:W-:Y:S05]  /*6370*/  BSYNC B1 ;  /* 0x0000000000017941 */ /* 0x001fea0003800000 */
.L_x_423:
        /* <DEDUP_REMOVED lines=27> */
.L_x_426:
[----:B0-----:R-:W-:Y:S05]  /*6530*/  BSYNC B1 ;  /* 0x0000000000017941 */ /* 0x001fea0003800000 */
.L_x_425:
        /* <DEDUP_REMOVED lines=27> */
.L_x_428:
[----:B0-----:R-:W-:Y:S05]  /*66f0*/  BSYNC B1 ;  /* 0x0000000000017941 */ /* 0x001fea0003800000 */
.L_x_427:
        /* <DEDUP_REMOVED lines=27> */
.L_x_430:
[----:B0-----:R-:W-:Y:S05]  /*68b0*/  BSYNC B1 ;  /* 0x0000000000017941 */ /* 0x001fea0003800000 */
.L_x_429:
        /* <DEDUP_REMOVED lines=27> */
.L_x_432:
[----:B0-----:R-:W-:Y:S05]  /*6a70*/  BSYNC B1 ;  /* 0x0000000000017941 */ /* 0x001fea0003800000 */
.L_x_431:
        /* <DEDUP_REMOVED lines=27> */
.L_x_434:
[----:B0-----:R-:W-:Y:S05]  /*6c30*/  BSYNC B1 ;  /* 0x0000000000017941 */ /* 0x001fea0003800000 */
.L_x_433:
        /* <DEDUP_REMOVED lines=25> */
.L_x_436:
[----:B0-----:R-:W-:Y:S05]  /*6dd0*/  BSYNC B1 ;  /* 0x0000000000017941 */ /* 0x001fea0003800000 */
.L_x_435:
[----:B-----5:R-:W-:Y:S01]  /*6de0*/  HMUL2 R82, R5, R98 ;  /* 0x0000006205527232 */ /* 0x020fe20000000000 */
[----:B------:R-:W-:Y:S02]  /*6df0*/  LOP3.LUT P1, RZ, R23, 0x3, RZ, 0xc0, !PT ;  /* 0x0000000317ff7812 */ /* 0x000fe4000782c0ff */
[----:B------:R-:W-:-:S03]  /*6e00*/  ISETP.NE.AND P0, PT, R96, RZ, P0 ;  /* 0x000000ff6000720c */ /* 0x000fc60000705270 */
[----:B------:R-:W-:-:S10]  /*6e10*/  HFMA2.MMA R82, R6, R99, R82 ;  /* 0x0000006306527235 */ /* 0x000fd40000000052 */
[----:B------:R-:W-:-:S06]  /*6e20*/  HFMA2 R82, R7, R100, R82 ;  /* 0x0000006407527231 */ /* 0x000fcc0000000052 */
        /* <DEDUP_REMOVED lines=29> */
[--C-:B------:R-:W-:Y:S02]  /*7000*/  HADD2.F32 R83, -RZ, R82.reuse.H0_H0 ;  /* 0x20000052ff537230 */ /* 0x100fe40000004100 */
[----:B------:R-:W-:-:S05]  /*7010*/  HADD2.F32 R82, -RZ, R82.H1_H1 ;  /* 0x30000052ff527230 */ /* 0x000fca0000004100 */
[----:B------:R-:W-:Y:S01]  /*7020*/  FADD.FTZ R95, R83, R82 ;  /* 0x00000052535f7221 */ /* 0x000fe20000010000 */
[----:B------:R-:W-:Y:S05]  /*7030*/  BRA.DIV ~URZ, `(.L_x_437) ;  /* 0x00003bf27f007947 */ /* 0x000fea000b800000 */
[----:B------:R0:W1:Y:S02]  /*7040*/  SHFL.BFLY PT, R82, R95, 0x2, 0x1f ;  /* 0x0c401f005f527f89 */ /* 0x00006400000e0000 */
.L_x_507:
[----:B01----:R-:W-:Y:S01]  /*7050*/  FADD.FTZ R95, R95, R82 ;  /* 0x000000525f5f7221 */ /* 0x003fe20000010000 */
[----:B------:R-:W-:Y:S05]  /*7060*/  BRA.DIV ~URZ, `(.L_x_438) ;  /* 0x00003c427f007947 */ /* 0x000fea000b800000 */
[----:B------:R0:W1:Y:S02]  /*7070*/  SHFL.BFLY PT, R82, R95, 0x1, 0x1f ;  /* 0x0c201f005f527f89 */ /* 0x00006400000e0000 */
.L_x_508:
[----:B------:R-:W-:Y:S01]  /*7080*/  ISETP.GE.OR P1, PT, R91, R17, P1 ;  /* 0x000000115b00720c */ /* 0x000fe20000f26670 */
[----:B------:R-:W-:Y:S01]  /*7090*/  BSSY B1, `(.L_x_439) ;  /* 0x000001d000017945 */ /* 0x000fe20003800000 */
[----:B-1----:R-:W-:-:S11]  /*70a0*/  FADD.FTZ R86, R95, R82 ;  /* 0x000000525f567221 */ /* 0x002fd60000010000 */
[----:B------:R-:W-:Y:S05]  /*70b0*/  @P1 BRA `(.L_x_440) ;  /* 0x000001a000001947 */ /* 0x000fea0003800000 */
[----:B------:R-:W-:-:S04]  /*70c0*/  ISETP.NE.U32.AND P1, PT, RZ, c[0x0][0x218], PT ;  /* 0x00008600ff007a0c */ /* 0x000fc80003f25070 */
[----:B------:R-:W-:Y:S02]  /*70d0*/  ISETP.NE.AND.EX P3, PT, RZ, c[0x0][0x21c], PT, P1 ;  /* 0x00008700ff007a0c */ /* 0x000fe40003f65310 */
[----:B------:R-:W-:-:S04]  /*70e0*/  ISETP.NE.U32.AND P1, PT, RZ, c[0x0][0x228], PT ;  /* 0x00008a00ff007a0c */ /* 0x000fc80003f25070 */
[----:B------:R-:W-:-:S07]  /*70f0*/  ISETP.NE.AND.EX P1, PT, RZ, c[0x0][0x22c], PT, P1 ;  /* 0x00008b00ff007a0c */ /* 0x000fce0003f25310 */
[----:B------:R-:W-:Y:S02]  /*7100*/  @P3 IMAD R82, R19, c[0x0][0x220], R26 ;  /* 0x0000880013523a24 */ /* 0x000fe400078e021a */
[----:B------:R-:W-:-:S03]  /*7110*/  @P3 IMAD.MOV.U32 R85, RZ, RZ, 0x2 ;  /* 0x00000002ff553424 */ /* 0x000fc600078e00ff */
[----:B------:R-:W-:Y:S01]  /*7120*/  @P3 IADD3 R82, R82, -0x1, RZ ;  /* 0xffffffff52523810 */ /* 0x000fe20007ffe0ff */
[----:B------:R-:W-:-:S04]  /*7130*/  @P1 IMAD.MOV.U32 R96, RZ, RZ, 0x2 ;  /* 0x00000002ff601424 */ /* 0x000fc800078e00ff */
[----:B------:R-:W-:-:S04]  /*7140*/  @P3 IMAD R82, R82, c[0x0][0x220], R91 ;  /* 0x0000880052523a24 */ /* 0x000fc800078e025b */
[----:B------:R-:W-:-:S04]  /*7150*/  @P3 IMAD.WIDE R84, R82, R85, c[0x0][0x218] ;  /* 0x0000860052543625 */ /* 0x000fc800078e0255 */
[----:B------:R-:W-:Y:S02]  /*7160*/  @P1 IMAD.WIDE R82, R19, R96, c[0x0][0x228] ;  /* 0x00008a0013521625 */ /* 0x000fe400078e0260 */
[----:B------:R1:W2:Y:S04]  /*7170*/  @P3 LDG.E.U16 R84, [R84.64] ;  /* 0x0000002454543981 */ /* 0x0002a8000c1e1500 */
[----:B------:R-:W3:Y:S01]  /*7180*/  @P1 LDG.E.U16 R82, [R82.64] ;  /* 0x0000002452521981 */ /* 0x000ee2000c1e1500 */
[C---:B------:R-:W-:Y:S01]  /*7190*/  @P1 ISETP.GE.AND P4, PT, R91.reuse, R90, PT ;  /* 0x0000005a5b00120c */ /* 0x040fe20003f86270 */
[----:B------:R-:W-:Y:S01]  /*71a0*/  FMUL.FTZ R86, R86, c[0x0][0x1f0] ;  /* 0x00007c0056567a20 */ /* 0x000fe20000410000 */
[C---:B------:R-:W-:Y:S02]  /*71b0*/  @P1 IADD3 R96, R91.reuse, 0x1, -R26 ;  /* 0x000000015b601810 */ /* 0x040fe40007ffe81a */
[----:B------:R-:W-:Y:S01]  /*71c0*/  @P1 SEL R87, R22, RZ, !P4 ;  /* 0x000000ff16571207 */ /* 0x000fe20006000000 */
[----:B-1----:R-:W-:-:S04]  /*71d0*/  IMAD.IADD R85, R91, 0x1, -R4 ;  /* 0x000000015b557824 */ /* 0x002fc800078e0a04 */
[----:B------:R-:W-:-:S04]  /*71e0*/  @P1 IMAD.IADD R96, R87, 0x1, R96 ;  /* 0x0000000157601824 */ /* 0x000fc800078e0260 */
[----:B0-----:R-:W0:Y:S01]  /*71f0*/  @P1 I2F R95, R96 ;  /* 0x00000060005f1306 */ /* 0x001e220000201400 */
[----:B--2---:R-:W-:Y:S02]  /*7200*/  @P3 HADD2.F32 R87, -RZ, R84.H0_H0 ;  /* 0x20000054ff573230 */ /* 0x004fe40000004100 */
[----:B---3--:R-:W-:-:S03]  /*7210*/  @P1 HADD2.F32 R97, -RZ, R82.H0_H0 ;  /* 0x20000052ff611230 */ /* 0x008fc60000004100 */
[----:B------:R-:W-:-:S04]  /*7220*/  @P3 FADD.FTZ R86, R86, R87 ;  /* 0x0000005756563221 */ /* 0x000fc80000010000 */
[----:B0-----:R-:W-:-:S05]  /*7230*/  @P1 FFMA.FTZ R86, R95, R97, R86 ;  /* 0x000000615f561223 */ /* 0x001fca0000010056 */
[----:B------:R0:W-:Y:S01]  /*7240*/  STS [R85.X4+0x410], R86 ;  /* 0x0004105655007388 */ /* 0x0001e20000004800 */
[----:B------:R-:W-:-:S03]  /*7250*/  @!P0 FMNMX.FTZ R3, R3, R86, !PT ;  /* 0x0000005603038209 */ /* 0x000fc60007810000 */
.L_x_440:
[----:B------:R-:W-:Y:S05]  /*7260*/  BSYNC B1 ;  /* 0x0000000000017941 */ /* 0x000fea0003800000 */
.L_x_439:
[----:B------:R-:W-:-:S04]  /*7270*/  IADD3 R91, R91, 0x10, RZ ;  /* 0x000000105b5b7810 */ /* 0x000fc80007ffe0ff */
[----:B------:R-:W-:-:S13]  /*7280*/  ISETP.GE.AND P0, PT, R91, R46, PT ;  /* 0x0000002e5b00720c */ /* 0x000fda0003f06270 */
[----:B0-----:R-:W-:Y:S01]  /*7290*/  @P0 CALL.REL.NOINC `(.L_x_372) ;  /* 0x0000001000000944 */ /* 0x001fe20003c00000 */
[----:B------:R-:W-:Y:S05]  /*72a0*/  BRA `(.L_x_441) ;  /* 0xffffc11000007947 */ /* 0x000fea000383ffff */
.L_x_372:
[----:B------:R-:W-:Y:S05]  /*72b0*/  BSYNC B0 ;  /* 0x0000000000007941 */ /* 0x000fea0003800000 */
.L_x_371:
[----:B0-----:R-:W-:Y:S01]  /*72c0*/  SHF.R.S32.HI R8, RZ, 0x1f, R23 ;  /* 0x0000001fff087819 */ /* 0x001fe20000011417 */
[----:B------:R-:W-:Y:S05]  /*72d0*/  BRA.DIV ~URZ, `(.L_x_442) ;  /* 0x00003a527f007947 */ /* 0x000fea000b800000 */
[----:B------:R0:W1:Y:S02]  /*72e0*/  SHFL.BFLY PT, R0, R3, 0x10, 0x1f ;  /* 0x0e001f0003007f89 */ /* 0x00006400000e0000 */
.L_x_509:
[----:B-1----:R-:W-:Y:S01]  /*72f0*/  FMNMX.FTZ R5, R0, R3, !PT ;  /* 0x0000000300057209 */ /* 0x002fe20007810000 */
[----:B------:R-:W-:Y:S05]  /*7300*/  BRA.DIV ~URZ, `(.L_x_443) ;  /* 0x00003aa27f007947 */ /* 0x000fea000b800000 */
[----:B------:R-:W1:Y:S02]  /*7310*/  SHFL.BFLY PT, R0, R5, 0x8, 0x1f ;  /* 0x0d001f0005007f89 */ /* 0x000e6400000e0000 */
[----:B01----:R-:W-:-:S05]  /*7320*/  FMNMX.FTZ R3, R5, R0, !PT ;  /* 0x0000000005037209 */ /* 0x003fca0007810000 */
[----:B------:R0:W1:Y:S02]  /*7330*/  SHFL.BFLY PT, R6, R3, 0x4, 0x1f ;  /* 0x0c801f0003067f89 */ /* 0x00006400000e0000 */
.L_x_510:
[----:B------:R-:W-:Y:S01]  /*7340*/  LEA.HI R5, R8, R23, RZ, 0x5 ;  /* 0x0000001708057211 */ /* 0x000fe200078f28ff */
[----:B------:R-:W-:Y:S01]  /*7350*/  WARPSYNC 0xffffffff ;  /* 0xffffffff00007948 */ /* 0x000fe20003800000 */
[----:B-1----:R-:W-:Y:S02]  /*7360*/  FMNMX.FTZ R6, R6, R3, !PT ;  /* 0x0000000306067209 */ /* 0x002fe40007810000 */
[----:B------:R-:W-:-:S05]  /*7370*/  LOP3.LUT R0, R5, 0xffffffe0, RZ, 0xc0, !PT ;  /* 0xffffffe005007812 */ /* 0x000fca00078ec0ff */
[----:B------:R-:W-:-:S05]  /*7380*/  IMAD.IADD R0, R23, 0x1, -R0 ;  /* 0x0000000117007824 */ /* 0x000fca00078e0a00 */
[----:B------:R-:W-:-:S13]  /*7390*/  ISETP.NE.AND P0, PT, R0, RZ, PT ;  /* 0x000000ff0000720c */ /* 0x000fda0003f05270 */
[----:B0-----:R-:W-:-:S05]  /*73a0*/  @!P0 SHF.R.S32.HI R3, RZ, 0x5, R5 ;  /* 0x00000005ff038819 */ /* 0x001fca0000011405 */
[----:B------:R0:W-:Y:S02]  /*73b0*/  @!P0 STS [R3.X4], R6 ;  /* 0x0000000603008388 */ /* 0x0001e40000004800 */
[----:B------:R-:W-:Y:S01]  /*73c0*/  BAR.SYNC.DEFER_BLOCKING 0x0 ;  /* 0x0000000000007b1d */ /* 0x000fe20000010000 */
[----:B------:R-:W-:Y:S01]  /*73d0*/  ISETP.GT.AND P0, PT, R0, 0x1, PT ;  /* 0x000000010000780c */ /* 0x000fe20003f04270 */
[----:B0-----:R-:W-:Y:S02]  /*73e0*/  IMAD.MOV.U32 R3, RZ, RZ, -0x800001 ;  /* 0xff7fffffff037424 */ /* 0x001fe400078e00ff */
[----:B------:R-:W-:Y:S02]  /*73f0*/  IMAD.IADD R11, R23, 0x1, R4 ;  /* 0x00000001170b7824 */ /* 0x000fe400078e0204 */
[----:B------:R-:W-:Y:S01]  /*7400*/  BSSY B0, `(.L_x_444) ;  /* 0x0000070000007945 */ /* 0x000fe20003800000 */
[----:B------:R-:W-:Y:S02]  /*7410*/  IMAD.MOV.U32 R8, RZ, RZ, RZ ;  /* 0x000000ffff087224 */ /* 0x000fe400078e00ff */
[----:B------:R-:W-:-:S05]  /*7420*/  ISETP.GE.AND P1, PT, R11, R26, PT ;  /* 0x0000001a0b00720c */ /* 0x000fca0003f26270 */
[----:B------:R-:W0:Y:S04]  /*7430*/  @!P0 LDS R3, [R0.X4] ;  /* 0x0000000000038984 */ /* 0x000e280000004800 */
[----:B0-----:R-:W0:Y:S02]  /*7440*/  SHFL.BFLY PT, R6, R3, 0x1, 0x1f ;  /* 0x0c201f0003067f89 */ /* 0x001e2400000e0000 */
[----:B0-----:R-:W-:-:S05]  /*7450*/  FMNMX.FTZ R6, R6, R3, !PT ;  /* 0x0000000306067209 */ /* 0x001fca0007810000 */
[----:B------:R0:W1:Y:S01]  /*7460*/  SHFL.IDX PT, R10, R6, RZ, 0x1f ;  /* 0x00001fff060a7589 */ /* 0x00006200000e0000 */
[----:B------:R-:W-:Y:S05]  /*7470*/  @P1 BRA `(.L_x_445) ;  /* 0x0000068000001947 */ /* 0x000fea0003800000 */
[----:B------:R-:W-:Y:S01]  /*7480*/  LOP3.LUT R3, RZ, R4, RZ, 0x33, !PT ;  /* 0x00000004ff037212 */ /* 0x000fe200078e33ff */
[----:B------:R-:W-:Y:S01]  /*7490*/  BSSY B1, `(.L_x_446) ;  /* 0x0000024000017945 */ /* 0x000fe20003800000 */
[----:B------:R-:W-:Y:S02]  /*74a0*/  IMAD.MOV.U32 R8, RZ, RZ, RZ ;  /* 0x000000ffff087224 */ /* 0x000fe400078e00ff */
[----:B------:R-:W-:Y:S01]  /*74b0*/  IADD3 R3, -R23, R26, R3 ;  /* 0x0000001a17037210 */ /* 0x000fe20007ffe103 */
[----:B------:R-:W-:-:S03]  /*74c0*/  IMAD.MOV.U32 R13, RZ, RZ, R11 ;  /* 0x000000ffff0d7224 */ /* 0x000fc600078e000b */
[----:B0-----:R-:W-:-:S04]  /*74d0*/  LEA.HI R6, R3, 0x1, RZ, 0x1a ;  /* 0x0000000103067811 */ /* 0x001fc800078fd0ff */
[----:B------:R-:W-:-:S13]  /*74e0*/  LOP3.LUT P0, R6, R6, 0x3, RZ, 0xc0, !PT ;  /* 0x0000000306067812 */ /* 0x000fda000780c0ff */
[----:B------:R-:W-:Y:S05]  /*74f0*/  @!P0 BRA `(.L_x_447) ;  /* 0x000001d000008947 */ /* 0x000fea0003800000 */
[----:B------:R-:W-:Y:S01]  /*7500*/  ISETP.NE.U32.AND P0, PT, RZ, c[0x0][0x200], PT ;  /* 0x00008000ff007a0c */ /* 0x000fe20003f05070 */
[----:B------:R-:W-:Y:S02]  /*7510*/  IMAD.MOV.U32 R9, RZ, RZ, R6 ;  /* 0x000000ffff097224 */ /* 0x000fe400078e0006 */
[----:B------:R-:W-:Y:S01]  /*7520*/  IMAD.MOV.U32 R8, RZ, RZ, RZ ;  /* 0x000000ffff087224 */ /* 0x000fe200078e00ff */
[----:B------:R-:W-:Y:S01]  /*7530*/  ISETP.NE.AND.EX P0, PT, RZ, c[0x0][0x204], PT, P0 ;  /* 0x00008100ff007a0c */ /* 0x000fe20003f05300 */
[----:B------:R-:W-:-:S04]  /*7540*/  IMAD.MOV.U32 R13, RZ, RZ, R11 ;  /* 0x000000ffff0d7224 */ /* 0x000fc800078e000b */
.L_x_451:
[----:B0-----:R-:W-:Y:S01]  /*7550*/  IMAD.IADD R6, R13, 0x1, -R4 ;  /* 0x000000010d067824 */ /* 0x001fe200078e0a04 */
[----:B------:R-:W-:Y:S01]  /*7560*/  IADD3 R9, R9, -0x1, RZ ;  /* 0xffffffff09097810 */ /* 0x000fe20007ffe0ff */
[----:B------:R-:W-:Y:S03]  /*7570*/  BSSY B2, `(.L_x_448) ;  /* 0x0000011000027945 */ /* 0x000fe60003800000 */
[----:B------:R-:W-:-:S02]  /*7580*/  ISETP.NE.AND P3, PT, R9, RZ, PT ;  /* 0x000000ff0900720c */ /* 0x000fc40003f65270 */
[----:B-1----:R-:W-:Y:S01]  /*7590*/  LEA R12, R6, 0x410, 0x2 ;  /* 0x00000410060c7811 */ /* 0x002fe200078e10ff */
[----:B------:R-:W-:Y:S05]  /*75a0*/  @!P0 BRA `(.L_x_449) ;  /* 0x0000009000008947 */ /* 0x000fea0003800000 */
[----:B------:R-:W-:Y:S01]  /*75b0*/  IMAD R6, R28, c[0x0][0x1d4], RZ ;  /* 0x000075001c067a24 */ /* 0x000fe200078e02ff */
[----:B------:R-:W-:-:S04]  /*75c0*/  SHF.R.S32.HI R7, RZ, 0x1f, R13 ;  /* 0x0000001fff077819 */ /* 0x000fc8000001140d */
[--C-:B------:R-:W-:Y:S02]  /*75d0*/  SHF.R.S32.HI R14, RZ, 0x1f, R6.reuse ;  /* 0x0000001fff0e7819 */ /* 0x100fe40000011406 */
[----:B------:R-:W-:-:S04]  /*75e0*/  IADD3 R6, P4, P5, R13, c[0x0][0x200], R6 ;  /* 0x000080000d067a10 */ /* 0x000fc80007d9e006 */
[----:B------:R-:W-:-:S05]  /*75f0*/  IADD3.X R7, R7, c[0x0][0x204], R14, P4, P5 ;  /* 0x0000810007077a10 */ /* 0x000fca00027ea40e */
[----:B------:R-:W2:Y:S02]  /*7600*/  LDG.E.U8 R6, [R6.64] ;  /* 0x0000002406067981 */ /* 0x000ea4000c1e1100 */
[----:B--2---:R-:W-:-:S13]  /*7610*/  ISETP.NE.AND P4, PT, R6, RZ, PT ;  /* 0x000000ff0600720c */ /* 0x004fda0003f85270 */
[----:B------:R-:W-:Y:S01]  /*7620*/  @P4 IMAD.MOV.U32 R15, RZ, RZ, RZ ;  /* 0x000000ffff0f4224 */ /* 0x000fe200078e00ff */
[----:B------:R-:W-:Y:S05]  /*7630*/  @P4 BRA `(.L_x_450) ;  /* 0x0000004000004947 */ /* 0x000fea0003800000 */
.L_x_449:
[----:B------:R-:W0:Y:S02]  /*7640*/  LDS R6, [R12] ;  /* 0x000000000c067984 */ /* 0x000e240000000800 */
[----:B01----:R-:W-:-:S04]  /*7650*/  FADD.FTZ R6, -R10, R6 ;  /* 0x000000060a067221 */ /* 0x003fc80000010100 */
[----:B------:R-:W-:-:S04]  /*7660*/  FMUL.FTZ R6, R6, 1.4426950216293334961 ;  /* 0x3fb8aa3b06067820 */ /* 0x000fc80000410000 */
[----:B------:R0:W1:Y:S03]  /*7670*/  MUFU.EX2 R15, R6 ;  /* 0x00000006000f7308 */ /* 0x0000660000000800 */
.L_x_450:
[----:B------:R-:W-:Y:S05]  /*7680*/  BSYNC B2 ;  /* 0x0000000000027941 */ /* 0x000fea0003800000 */
.L_x_448:
[----:B-1----:R1:W-:Y:S01]  /*7690*/  STS [R12], R15 ;  /* 0x0000000f0c007388 */ /* 0x0023e20000000800 */
[----:B------:R-:W-:Y:S01]  /*76a0*/  FADD.FTZ R8, R15, R8 ;  /* 0x000000080f087221 */ /* 0x000fe20000010000 */
[----:B------:R-:W-:Y:S01]  /*76b0*/  IADD3 R13, R13, 0x40, RZ ;  /* 0x000000400d0d7810 */ /* 0x000fe20007ffe0ff */
[----:B------:R-:W-:Y:S05]  /*76c0*/  @P3 BRA `(.L_x_451) ;  /* 0xfffffe8000003947 */ /* 0x000fea000383ffff */
.L_x_447:
[----:B------:R-:W-:Y:S05]  /*76d0*/  BSYNC B1 ;  /* 0x0000000000017941 */ /* 0x000fea0003800000 */
.L_x_446:
[----:B------:R-:W-:-:S13]  /*76e0*/  ISETP.GE.U32.AND P0, PT, R3, 0xc0, PT ;  /* 0x000000c00300780c */ /* 0x000fda0003f06070 */
[----:B------:R-:W-:Y:S05]  /*76f0*/  @!P0 BRA `(.L_x_445) ;  /* 0x0000040000008947 */ /* 0x000fea0003800000 */
[----:B------:R-:W-:Y:S01]  /*7700*/  IMAD R14, R28, c[0x0][0x1d4], RZ ;  /* 0x000075001c0e7a24 */ /* 0x000fe200078e02ff */
[----:B------:R-:W-:-:S04]  /*7710*/  ISETP.NE.U32.AND P0, PT, RZ, c[0x0][0x200], PT ;  /* 0x00008000ff007a0c */ /* 0x000fc80003f05070 */
[----:B------:R-:W-:Y:S02]  /*7720*/  ISETP.NE.AND.EX P0, PT, RZ, c[0x0][0x204], PT, P0 ;  /* 0x00008100ff007a0c */ /* 0x000fe40003f05300 */
[----:B------:R-:W-:Y:S02]  /*7730*/  SHF.R.S32.HI R20, RZ, 0x1f, R14 ;  /* 0x0000001fff147819 */ /* 0x000fe4000001140e */
.L_x_464:
[----:B------:R-:W-:Y:S01]  /*7740*/  SHF.R.S32.HI R7, RZ, 0x1f, R13 ;  /* 0x0000001fff077819 */ /* 0x000fe2000001140d */
[C---:B0-----:R-:W-:Y:S01]  /*7750*/  IMAD.IADD R3, R13.reuse, 0x1, -R4 ;  /* 0x000000010d037824 */ /* 0x041fe200078e0a04 */
[C---:B0-----:R-:W-:Y:S01]  /*7760*/  IADD3 R6, P4, P5, R13.reuse, c[0x0][0x200], R14 ;  /* 0x000080000d067a10 */ /* 0x041fe20007d9e00e */
[----:B------:R-:W-:Y:S01]  /*7770*/  BSSY B1, `(.L_x_452) ;  /* 0x000000e000017945 */ /* 0x000fe20003800000 */
[----:B------:R-:W-:Y:S02]  /*7780*/  IADD3 R13, R13, 0x100, RZ ;  /* 0x000001000d0d7810 */ /* 0x000fe40007ffe0ff */
[----:B------:R-:W-:Y:S02]  /*7790*/  IADD3.X R7, R7, c[0x0][0x204], R20, P4, P5 ;  /* 0x0000810007077a10 */ /* 0x000fe400027ea414 */
[----:B------:R-:W-:-:S02]  /*77a0*/  ISETP.GE.AND P3, PT, R13, R26, PT ;  /* 0x0000001a0d00720c */ /* 0x000fc40003f66270 */
[----:B-1----:R-:W-:Y:S01]  /*77b0*/  LEA R12, R3, 0x410, 0x2 ;  /* 0x00000410030c7811 */ /* 0x002fe200078e10ff */
[----:B------:R-:W-:Y:S05]  /*77c0*/  @!P0 BRA `(.L_x_453) ;  /* 0x0000004000008947 */ /* 0x000fea0003800000 */
[----:B------:R-:W2:Y:S02]  /*77d0*/  LDG.E.U8 R3, [R6.64] ;  /* 0x0000002406037981 */ /* 0x000ea4000c1e1100 */
[----:B--2---:R-:W-:-:S13]  /*77e0*/  ISETP.NE.AND P4, PT, R3, RZ, PT ;  /* 0x000000ff0300720c */ /* 0x004fda0003f85270 */
[----:B------:R-:W-:Y:S01]  /*77f0*/  @P4 IMAD.MOV.U32 R3, RZ, RZ, RZ ;  /* 0x000000ffff034224 */ /* 0x000fe200078e00ff */
[----:B------:R-:W-:Y:S05]  /*7800*/  @P4 BRA `(.L_x_454) ;  /* 0x0000004000004947 */ /* 0x000fea0003800000 */
.L_x_453:
[----:B------:R-:W0:Y:S02]  /*7810*/  LDS R3, [R12] ;  /* 0x000000000c037984 */ /* 0x000e240000000800 */
[----:B0-----:R-:W-:-:S04]  /*7820*/  FADD.FTZ R3, -R10, R3 ;  /* 0x000000030a037221 */ /* 0x001fc80000010100 */
[----:B------:R-:W-:-:S06]  /*7830*/  FMUL.FTZ R3, R3, 1.4426950216293334961 ;  /* 0x3fb8aa3b03037820 */ /* 0x000fcc0000410000 */
[----:B------:R-:W0:Y:S02]  /*7840*/  MUFU.EX2 R3, R3 ;  /* 0x0000000300037308 */ /* 0x000e240000000800 */
.L_x_454:
[----:B------:R-:W-:Y:S05]  /*7850*/  BSYNC B1 ;  /* 0x0000000000017941 */ /* 0x000fea0003800000 */
.L_x_452:
[----:B0-----:R0:W-:Y:S01]  /*7860*/  STS [R12], R3 ;  /* 0x000000030c007388 */ /* 0x0011e20000000800 */
[----:B------:R-:W-:Y:S01]  /*7870*/  BSSY B1, `(.L_x_455) ;  /* 0x000000b000017945 */ /* 0x000fe20003800000 */
[----:B------:R-:W-:Y:S01]  /*7880*/  FADD.FTZ R8, R3, R8 ;  /* 0x0000000803087221 */ /* 0x000fe20000010000 */
[----:B------:R-:W-:Y:S05]  /*7890*/  @!P0 BRA `(.L_x_456) ;  /* 0x0000004000008947 */ /* 0x000fea0003800000 */
[----:B0-----:R-:W2:Y:S02]  /*78a0*/  LDG.E.U8 R3, [R6.64+0x40] ;  /* 0x0000402406037981 */ /* 0x001ea4000c1e1100 */
[----:B--2---:R-:W-:-:S13]  /*78b0*/  ISETP.NE.AND P4, PT, R3, RZ, PT ;  /* 0x000000ff0300720c */ /* 0x004fda0003f85270 */
[----:B------:R-:W-:Y:S01]  /*78c0*/  @P4 IMAD.MOV.U32 R3, RZ, RZ, RZ ;  /* 0x000000ffff034224 */ /* 0x000fe200078e00ff */
[----:B------:R-:W-:Y:S05]  /*78d0*/  @P4 BRA `(.L_x_457) ;  /* 0x0000004000004947 */ /* 0x000fea0003800000 */
.L_x_456:
[----:B0-----:R-:W0:Y:S02]  /*78e0*/  LDS R3, [R12+0x100] ;  /* 0x000100000c037984 */ /* 0x001e240000000800 */
[----:B0-----:R-:W-:-:S04]  /*78f0*/  FADD.FTZ R3, -R10, R3 ;  /* 0x000000030a037221 */ /* 0x001fc80000010100 */
[----:B------:R-:W-:-:S06]  /*7900*/  FMUL.FTZ R3, R3, 1.4426950216293334961 ;  /* 0x3fb8aa3b03037820 */ /* 0x000fcc0000410000 */
[----:B------:R-:W0:Y:S02]  /*7910*/  MUFU.EX2 R3, R3 ;  /* 0x0000000300037308 */ /* 0x000e240000000800 */
.L_x_457:
[----:B------:R-:W-:Y:S05]  /*7920*/  BSYNC B1 ;  /* 0x0000000000017941 */ /* 0x000fea0003800000 */
.L_x_455:
[----:B0-----:R0:W-:Y:S01]  /*7930*/  STS [R12+0x100], R3 ;  /* 0x000100030c007388 */ /* 0x0011e20000000800 */
[----:B------:R-:W-:Y:S01]  /*7940*/  BSSY B1, `(.L_x_458) ;  /* 0x000000b000017945 */ /* 0x000fe20003800000 */
[----:B------:R-:W-:Y:S01]  /*7950*/  FADD.FTZ R8, R8, R3 ;  /* 0x0000000308087221 */ /* 0x000fe20000010000 */
[----:B------:R-:W-:Y:S05]  /*7960*/  @!P0 BRA `(.L_x_459) ;  /* 0x0000004000008947 */ /* 0x000fea0003800000 */
[----:B0-----:R-:W2:Y:S02]  /*7970*/  LDG.E.U8 R3, [R6.64+0x80] ;  /* 0x0000802406037981 */ /* 0x001ea4000c1e1100 */
[----:B--2---:R-:W-:-:S13]  /*7980*/  ISETP.NE.AND P4, PT, R3, RZ, PT ;  /* 0x000000ff0300720c */ /* 0x004fda0003f85270 */
[----:B------:R-:W-:Y:S01]  /*7990*/  @P4 IMAD.MOV.U32 R3, RZ, RZ, RZ ;  /* 0x000000ffff034224 */ /* 0x000fe200078e00ff */
[----:B------:R-:W-:Y:S05]  /*79a0*/  @P4 BRA `(.L_x_460) ;  /* 0x0000004000004947 */ /* 0x000fea0003800000 */
.L_x_459:
[----:B0-----:R-:W0:Y:S02]  /*79b0*/  LDS R3, [R12+0x200] ;  /* 0x000200000c037984 */ /* 0x001e240000000800 */
[----:B0-----:R-:W-:-:S04]  /*79c0*/  FADD.FTZ R3, -R10, R3 ;  /* 0x000000030a037221 */ /* 0x001fc80000010100 */
[----:B------:R-:W-:-:S06]  /*79d0*/  FMUL.FTZ R3, R3, 1.4426950216293334961 ;  /* 0x3fb8aa3b03037820 */ /* 0x000fcc0000410000 */
[----:B------:R-:W0:Y:S02]  /*79e0*/  MUFU.EX2 R3, R3 ;  /* 0x0000000300037308 */ /* 0x000e240000000800 */
.L_x_460:
[----:B------:R-:W-:Y:S05]  /*79f0*/  BSYNC B1 ;  /* 0x0000000000017941 */ /* 0x000fea0003800000 */
.L_x_458:
[----:B0-----:R0:W-:Y:S01]  /*7a00*/  STS [R12+0x200], R3 ;  /* 0x000200030c007388 */ /* 0x0011e20000000800 */
[----:B------:R-:W-:Y:S01]  /*7a10*/  BSSY B1, `(.L_x_461) ;  /* 0x000000b000017945 */ /* 0x000fe20003800000 */
[----:B------:R-:W-:Y:S01]  /*7a20*/  FADD.FTZ R8, R8, R3 ;  /* 0x0000000308087221 */ /* 0x000fe20000010000 */
[----:B------:R-:W-:Y:S05]  /*7a30*/  @!P0 BRA `(.L_x_462) ;  /* 0x0000004000008947 */ /* 0x000fea0003800000 */
[----:B------:R-:W2:Y:S02]  /*7a40*/  LDG.E.U8 R6, [R6.64+0xc0] ;  /* 0x0000c02406067981 */ /* 0x000ea4000c1e1100 */
[----:B--2---:R-:W-:-:S13]  /*7a50*/  ISETP.NE.AND P4, PT, R6, RZ, PT ;  /* 0x000000ff0600720c */ /* 0x004fda0003f85270 */
[----:B0-----:R-:W-:Y:S01]  /*7a60*/  @P4 IMAD.MOV.U32 R3, RZ, RZ, RZ ;  /* 0x000000ffff034224 */ /* 0x001fe200078e00ff */
[----:B------:R-:W-:Y:S05]  /*7a70*/  @P4 BRA `(.L_x_463) ;  /* 0x0000004000004947 */ /* 0x000fea0003800000 */
.L_x_462:
[----:B0-----:R-:W0:Y:S02]  /*7a80*/  LDS R3, [R12+0x300] ;  /* 0x000300000c037984 */ /* 0x001e240000000800 */
[----:B0-----:R-:W-:-:S04]  /*7a90*/  FADD.FTZ R3, -R10, R3 ;  /* 0x000000030a037221 */ /* 0x001fc80000010100 */
[----:B------:R-:W-:-:S06]  /*7aa0*/  FMUL.FTZ R3, R3, 1.4426950216293334961 ;  /* 0x3fb8aa3b03037820 */ /* 0x000fcc0000410000 */
[----:B------:R-:W0:Y:S02]  /*7ab0*/  MUFU.EX2 R3, R3 ;  /* 0x0000000300037308 */ /* 0x000e240000000800 */
.L_x_463:
[----:B------:R-:W-:Y:S05]  /*7ac0*/  BSYNC B1 ;  /* 0x0000000000017941 */ /* 0x000fea0003800000 */
.L_x_461:
[----:B0-----:R0:W-:Y:S01]  /*7ad0*/  STS [R12+0x300], R3 ;  /* 0x000300030c007388 */ /* 0x0011e20000000800 */
[----:B------:R-:W-:Y:S01]  /*7ae0*/  FADD.FTZ R8, R8, R3 ;  /* 0x0000000308087221 */ /* 0x000fe20000010000 */
[----:B------:R-:W-:Y:S05]  /*7af0*/  @!P3 BRA `(.L_x_464) ;  /* 0xfffffc400000b947 */ /* 0x000fea000383ffff */
.L_x_445:
[----:B------:R-:W-:Y:S05]  /*7b00*/  BSYNC B0 ;  /* 0x0000000000007941 */ /* 0x000fea0003800000 */
.L_x_444:
[----:B0-----:R-:W0:Y:S01]  /*7b10*/  SHFL.BFLY PT, R3, R8, 0x10, 0x1f ;  /* 0x0e001f0008037f89 */ /* 0x001e2200000e0000 */
[----:B-1----:R-:W-:Y:S01]  /*7b20*/  LOP3.LUT P0, R12, R23, 0x1f, RZ, 0xc0, !PT ;  /* 0x0000001f170c7812 */ /* 0x002fe2000780c0ff */
[----:B------:R-:W1:Y:S01]  /*7b30*/  LDC.U8 R14, c[0x0][0x26c] ;  /* 0x00009b00ff0e7b82 */ /* 0x000e620000000000 */
        /* <DEDUP_REMOVED lines=8> */
[----:B0-----:R-:W-:Y:S01]  /*7bc0*/  FADD.FTZ R3, R3, R8 ;  /* 0x0000000803037221 */ /* 0x001fe20000010000 */
[----:B------:R-:W-:Y:S02]  /*7bd0*/  @!P0 SHF.R.U32.HI R8, RZ, 0x3, R23 ;  /* 0x00000003ff088819 */ /* 0x000fe40000011617 */
[----:B------:R-:W-:Y:S02]  /*7be0*/  ULOP3.LUT UR4, UR4, 0xfffffff0, URZ, 0xc0, !UPT ;  /* 0xfffffff004047892 */ /* 0x000fe4000f8ec03f */
[----:B------:R-:W0:Y:S01]  /*7bf0*/  SHFL.BFLY PT, R6, R3, 0x8, 0x1f ;  /* 0x0d001f0003067f89 */ /* 0x000e2200000e0000 */
[----:B------:R-:W-:Y:S01]  /*7c00*/  @!P0 LOP3.LUT R8, R8, 0x1ffffffc, RZ, 0xc0, !PT ;  /* 0x1ffffffc08088812 */ /* 0x000fe200078ec0ff */
[----:B------:R-:W-:Y:S01]  /*7c10*/  UIADD3 UR6, UR4, 0x410, URZ ;  /* 0x0000041004067890 */ /* 0x000fe2000fffe03f */
[----:B0-----:R-:W-:-:S05]  /*7c20*/  FADD.FTZ R6, R3, R6 ;  /* 0x0000000603067221 */ /* 0x001fca0000010000 */
[----:B------:R-:W0:Y:S02]  /*7c30*/  SHFL.BFLY PT, R7, R6, 0x4, 0x1f ;  /* 0x0c801f0006077f89 */ /* 0x000e2400000e0000 */
[----:B0-----:R-:W-:-:S05]  /*7c40*/  FADD.FTZ R7, R6, R7 ;  /* 0x0000000706077221 */ /* 0x001fca0000010000 */
[----:B------:R-:W0:Y:S02]  /*7c50*/  SHFL.BFLY PT, R10, R7, 0x2, 0x1f ;  /* 0x0c401f00070a7f89 */ /* 0x000e2400000e0000 */
[----:B0-----:R-:W-:-:S05]  /*7c60*/  FADD.FTZ R10, R7, R10 ;  /* 0x0000000a070a7221 */ /* 0x001fca0000010000 */
[----:B------:R-:W0:Y:S02]  /*7c70*/  SHFL.BFLY PT, R9, R10, 0x1, 0x1f ;  /* 0x0c201f000a097f89 */ /* 0x000e2400000e0000 */
[----:B0-----:R-:W-:-:S05]  /*7c80*/  FADD.FTZ R9, R10, R9 ;  /* 0x000000090a097221 */ /* 0x001fca0000010000 */
[----:B------:R-:W-:Y:S04]  /*7c90*/  @!P0 STS [R8+0x8], R9 ;  /* 0x0000080908008388 */ /* 0x000fe80000000800 */
[----:B------:R-:W-:Y:S01]  /*7ca0*/  BAR.SYNC.DEFER_BLOCKING 0x0 ;  /* 0x0000000000007b1d */ /* 0x000fe20000010000 */
[----:B-1----:R-:W-:-:S13]  /*7cb0*/  ISETP.NE.AND P0, PT, R14, RZ, PT ;  /* 0x000000ff0e00720c */ /* 0x002fda0003f05270 */
[----:B------:R-:W-:Y:S01]  /*7cc0*/  @P0 IMAD R7, R28, c[0x0][0x1d8], R19 ;  /* 0x000076001c070a24 */ /* 0x000fe200078e0213 */
[----:B------:R-:W0:Y:S04]  /*7cd0*/  @!P3 LDS R9, [R12.X4+0x8] ;  /* 0x000008000c09b984 */ /* 0x000e280000004800 */
[----:B0-----:R-:W0:Y:S02]  /*7ce0*/  SHFL.BFLY PT, R6, R9, 0x1, 0x1f ;  /* 0x0c201f0009067f89 */ /* 0x001e2400000e0000 */
[----:B0-----:R-:W-:Y:S02]  /*7cf0*/  FADD.FTZ R3, R6, R9 ;  /* 0x0000000906037221 */ /* 0x001fe40000010000 */
[----:B------:R-:W-:-:S04]  /*7d00*/  @P0 IMAD.MOV.U32 R6, RZ, RZ, c[0x0][0x268] ;  /* 0x00009a00ff060624 */ /* 0x000fc800078e00ff */
[----:B------:R-:W-:Y:S01]  /*7d10*/  @P0 IMAD R6, R7, R6, c[0x0][0x1ec] ;  /* 0x00007b0007060624 */ /* 0x000fe200078e0206 */
[----:B------:R-:W0:Y:S03]  /*7d20*/  SHFL.IDX PT, R3, R3, RZ, 0x1f ;  /* 0x00001fff03037589 */ /* 0x000e2600000e0000 */
[----:B------:R-:W-:Y:S02]  /*7d30*/  @P0 IMAD R9, R6, c[0x0][0x1d4], RZ ;  /* 0x0000750006090a24 */ /* 0x000fe400078e02ff */
[----:B------:R-:W-:Y:S02]  /*7d40*/  CS2R R6, SRZ ;  /* 0x0000000000067805 */ /* 0x000fe4000001ff00 */
[--C-:B------:R-:W-:Y:S01]  /*7d50*/  @P0 IMAD.MOV.U32 R6, RZ, RZ, R9.reuse ;  /* 0x000000ffff060224 */ /* 0x100fe200078e0009 */
[----:B------:R-:W-:Y:S01]  /*7d60*/  @P0 SHF.R.S32.HI R7, RZ, 0x1f, R9 ;  /* 0x0000001fff070819 */ /* 0x000fe20000011409 */
        /* <DEDUP_REMOVED lines=8> */
[----:B------:R-:W-:-:S13]  /*7df0*/  LOP3.LUT P3, R9, R9, 0x3, RZ, 0xc0, !PT ;  /* 0x0000000309097812 */ /* 0x000fda000786c0ff */
[----:B------:R-:W-:Y:S05]  /*7e00*/  @!P3 BRA `(.L_x_468) ;  /* 0x000001000000b947 */ /* 0x000fea0003800000 */
[----:B01----:R-:W-:Y:S02]  /*7e10*/  IMAD.MOV.U32 R3, RZ, RZ, R9 ;  /* 0x000000ffff037224 */ /* 0x003fe400078e0009 */
.L_x_469:
        /* <DEDUP_REMOVED lines=15> */
.L_x_468:
[----:B01----:R-:W-:Y:S05]  /*7f10*/  BSYNC B1 ;  /* 0x0000000000017941 */ /* 0x003fea0003800000 */
.L_x_467:
[----:B------:R-:W-:Y:S05]  /*7f20*/  @!P1 BRA `(.L_x_466) ;  /* 0x000002d000009947 */ /* 0x000fea0003800000 */
[C---:B------:R-:W-:Y:S01]  /*7f30*/  IADD3 R13, P0, R11.reuse, R6, RZ ;  /* 0x000000060b0d7210 */ /* 0x040fe20007f1e0ff */
[----:B------:R-:W-:Y:S01]  /*7f40*/  IMAD.SHL.U32 R6, R4, 0x4, RZ ;  /* 0x0000000404067824 */ /* 0x000fe200078e00ff */
[----:B------:R-:W-:-:S02]  /*7f50*/  LEA R3, R11, UR4, 0x1 ;  /* 0x000000040b037c11 */ /* 0x000fc4000f8e08ff */
[C---:B------:R-:W-:Y:S01]  /*7f60*/  LEA.HI.X.SX32 R8, R11.reuse, R7, 0x1, P0 ;  /* 0x000000070b087211 */ /* 0x040fe200000f0eff */
[----:B------:R-:W-:Y:S01]  /*7f70*/  IMAD R6, R11, 0x4, -R6 ;  /* 0x000000040b067824 */ /* 0x000fe200078e0a06 */
[C---:B------:R-:W-:Y:S01]  /*7f80*/  LEA R10, P0, R13.reuse, c[0x0][0x260], 0x2 ;  /* 0x000098000d0a7a11 */ /* 0x040fe200078010ff */
[----:B------:R-:W-:Y:S01]  /*7f90*/  IMAD R3, R4, -0x2, R3 ;  /* 0xfffffffe04037824 */ /* 0x000fe200078e0203 */
[----:B------:R-:W-:Y:S02]  /*7fa0*/  ISETP.NE.AND P3, PT, R14, RZ, PT ;  /* 0x000000ff0e00720c */ /* 0x000fe40003f65270 */
[----:B------:R-:W-:Y:S02]  /*7fb0*/  LEA.HI.X R13, R13, c[0x0][0x264], R8, 0x2, P0 ;  /* 0x000099000d0d7a11 */ /* 0x000fe400000f1408 */
[----:B------:R-:W-:Y:S02]  /*7fc0*/  IADD3 R3, R3, 0x410, RZ ;  /* 0x0000041003037810 */ /* 0x000fe40007ffe0ff */
[----:B------:R-:W-:-:S05]  /*7fd0*/  IADD3 R8, R6, 0x410, RZ ;  /* 0x0000041006087810 */ /* 0x000fca0007ffe0ff */
.L_x_470:
[----:B------:R-:W0:Y:S01]  /*7fe0*/  LDS R6, [R8] ;  /* 0x0000000008067984 */ /* 0x000e220000000800 */
[----:B------:R-:W-:-:S04]  /*7ff0*/  IADD3 R11, R11, 0x100, RZ ;  /* 0x000001000b0b7810 */ /* 0x000fc80007ffe0ff */
[----:B------:R-:W-:Y:S01]  /*8000*/  ISETP.GE.AND P0, PT, R11, R26, PT ;  /* 0x0000001a0b00720c */ /* 0x000fe20003f06270 */
[----:B0-----:R-:W-:-:S05]  /*8010*/  FMUL.FTZ R21, R6, R15 ;  /* 0x0000000f06157220 */ /* 0x001fca0000410000 */
[----:B------:R-:W-:-:S04]  /*8020*/  F2FP.PACK_AB R6, RZ, R21 ;  /* 0x00000015ff06723e */ /* 0x000fc800000000ff */
[----:B------:R-:W-:-:S05]  /*8030*/  PRMT R7, R6, 0x7610, R7 ;  /* 0x0000761006077816 */ /* 0x000fca0000000007 */
[----:B------:R0:W-:Y:S04]  /*8040*/  STS.U16 [R3], R7 ;  /* 0x0000000703007388 */ /* 0x0001e80000000400 */
[----:B------:R-:W1:Y:S01]  /*8050*/  LDS R6, [R8+0x100] ;  /* 0x0001000008067984 */ /* 0x000e620000000800 */
[----:B0-----:R-:W-:Y:S02]  /*8060*/  IMAD.MOV.U32 R7, RZ, RZ, R13 ;  /* 0x000000ffff077224 */ /* 0x001fe400078e000d */
[----:B-1----:R-:W-:-:S05]  /*8070*/  FMUL.FTZ R25, R6, R15 ;  /* 0x0000000f06197220 */ /* 0x002fca0000410000 */
[----:B------:R-:W-:-:S04]  /*8080*/  F2FP.PACK_AB R6, RZ, R25 ;  /* 0x00000019ff06723e */ /* 0x000fc800000000ff */
[----:B------:R-:W-:-:S05]  /*8090*/  PRMT R12, R6, 0x7610, R12 ;  /* 0x00007610060c7816 */ /* 0x000fca000000000c */
[----:B------:R-:W-:Y:S04]  /*80a0*/  STS.U16 [R3+0x80], R12 ;  /* 0x0000800c03007388 */ /* 0x000fe80000000400 */
[----:B------:R-:W0:Y:S02]  /*80b0*/  LDS R6, [R8+0x200] ;  /* 0x0002000008067984 */ /* 0x000e240000000800 */
[----:B0-----:R-:W-:-:S05]  /*80c0*/  FMUL.FTZ R27, R6, R15 ;  /* 0x0000000f061b7220 */ /* 0x001fca0000410000 */
[----:B------:R-:W-:-:S04]  /*80d0*/  F2FP.PACK_AB R6, RZ, R27 ;  /* 0x0000001bff06723e */ /* 0x000fc800000000ff */
[----:B------:R-:W-:-:S05]  /*80e0*/  PRMT R14, R6, 0x7610, R14 ;  /* 0x00007610060e7816 */ /* 0x000fca000000000e */
[----:B------:R-:W-:Y:S04]  /*80f0*/  STS.U16 [R3+0x100], R14 ;  /* 0x0001000e03007388 */ /* 0x000fe80000000400 */
[----:B------:R0:W1:Y:S02]  /*8100*/  LDS R6, [R8+0x300] ;  /* 0x0003000008067984 */ /* 0x0000640000000800 */
[----:B0-----:R-:W-:Y:S01]  /*8110*/  IADD3 R8, R8, 0x400, RZ ;  /* 0x0000040008087810 */ /* 0x001fe20007ffe0ff */
[----:B-1----:R-:W-:Y:S02]  /*8120*/  FMUL.FTZ R29, R6, R15 ;  /* 0x0000000f061d7220 */ /* 0x002fe40000410000 */
        /* <DEDUP_REMOVED lines=11> */
[----:B0-----:R-:W-:Y:S01]  /*81e0*/  IMAD.MOV.U32 R3, RZ, RZ, R9 ;  /* 0x000000ffff037224 */ /* 0x001fe200078e0009 */
[----:B------:R-:W-:Y:S05]  /*81f0*/  @!P0 BRA `(.L_x_470) ;  /* 0xfffffde000008947 */ /* 0x000fea000383ffff */
.L_x_466:
[----:B------:R-:W-:Y:S05]  /*8200*/  BSYNC B0 ;  /* 0x0000000000007941 */ /* 0x000fea0003800000 */
.L_x_465:
[----:B0-----:R-:W-:Y:S01]  /*8210*/  LEA.HI R3, R17, R17, RZ, 0x1 ;  /* 0x0000001111037211 */ /* 0x001fe200078f08ff */
[----:B------:R-:W-:Y:S01]  /*8220*/  BSSY B0, `(.L_x_471) ;  /* 0x0000017000007945 */ /* 0x000fe20003800000 */
[----:B------:R-:W-:Y:S01]  /*8230*/  SHF.R.S32.HI R5, RZ, 0x5, R5 ;  /* 0x00000005ff057819 */ /* 0x000fe20000011405 */
[----:B------:R-:W-:Y:S01]  /*8240*/  CS2R R10, SRZ ;  /* 0x00000000000a7805 */ /* 0x000fe2000001ff00 */
[----:B------:R-:W-:Y:S01]  /*8250*/  LOP3.LUT R6, R3, 0xfffffffe, RZ, 0xc0, !PT ;  /* 0xfffffffe03067812 */ /* 0x000fe200078ec0ff */
[----:B------:R-:W-:Y:S01]  /*8260*/  IMAD.SHL.U32 R3, R0, 0x8, RZ ;  /* 0x0000000800037824 */ /* 0x000fe200078e00ff */
[----:B------:R-:W-:-:S03]  /*8270*/  CS2R R8, SRZ ;  /* 0x0000000000087805 */ /* 0x000fc6000001ff00 */
[----:B------:R-:W-:Y:S02]  /*8280*/  IMAD.IADD R6, R17, 0x1, -R6 ;  /* 0x0000000111067824 */ /* 0x000fe400078e0a06 */
[--C-:B------:R-:W-:Y:S02]  /*8290*/  IMAD R22, R18, c[0x0][0x1d4], R3.reuse ;  /* 0x0000750012167a24 */ /* 0x100fe400078e0203 */
[----:B------:R-:W-:Y:S01]  /*82a0*/  IMAD R79, R79, c[0x0][0x1d4], R3 ;  /* 0x000075004f4f7a24 */ /* 0x000fe200078e0203 */
[----:B------:R-:W-:Y:S02]  /*82b0*/  ISETP.NE.AND P1, PT, R5, R6, PT ;  /* 0x000000060500720c */ /* 0x000fe40003f25270 */
[----:B------:R-:W-:Y:S02]  /*82c0*/  SHF.R.S32.HI R25, RZ, 0x1f, R22 ;  /* 0x0000001fff197819 */ /* 0x000fe40000011416 */
        /* <DEDUP_REMOVED lines=11> */
.L_x_473:
[----:B-----5:R0:W-:Y:S02]  /*8380*/  STS.128 [R0.X16+0x210], R8 ;  /* 0x0002100800007388 */ /* 0x0201e4000000cc00 */
.L_x_472:
[----:B------:R-:W-:Y:S05]  /*8390*/  BSYNC B0 ;  /* 0x0000000000007941 */ /* 0x000fea0003800000 */
.L_x_471:
[----:B------:R-:W-:Y:S01]  /*83a0*/  IMAD.IADD R30, R5, 0x1, R4 ;  /* 0x00000001051e7824 */ /* 0x000fe200078e0204 */
        /* <DEDUP_REMOVED lines=8> */
[----:B------:R-:W-:Y:S01]  /*8430*/  IADD3 R7, P0, R22, R6, RZ ;  /* 0x0000000616077210 */ /* 0x000fe20007f1e0ff */
[----:B------:R-:W-:-:S02]  /*8440*/  IMAD.MOV.U32 R40, RZ, RZ, RZ ;  /* 0x000000ffff287224 */ /* 0x000fc400078e00ff */
[----:B------:R-:W-:Y:S01]  /*8450*/  IMAD.MOV.U32 R31, RZ, RZ, RZ ;  /* 0x000000ffff1f7224 */ /* 0x000fe200078e00ff */
[----:B------:R-:W-:Y:S01]  /*8460*/  LEA.HI.X.SX32 R12, R6, R25, 0x1, P0 ;  /* 0x00000019060c7211 */ /* 0x000fe200000f0eff */
[----:B------:R-:W-:Y:S01]  /*8470*/  IMAD.MOV.U32 R29, RZ, RZ, RZ ;  /* 0x000000ffff1d7224 */ /* 0x000fe200078e00ff */
[----:B------:R-:W-:-:S04]  /*8480*/  LEA R6, P0, R7, c[0x0][0x1a0], 0x1 ;  /* 0x0000680007067a11 */ /* 0x000fc800078008ff */
[----:B------:R-:W-:Y:S02]  /*8490*/  LEA.HI.X R7, R7, c[0x0][0x1a4], R12, 0x1, P0 ;  /* 0x0000690007077a11 */ /* 0x000fe400000f0c0c */
[----:B------:R-:W-:-:S13]  /*84a0*/  ISETP.GE.AND P0, PT, R30, R43, PT ;  /* 0x0000002b1e00720c */ /* 0x000fda0003f06270 */
        /* <DEDUP_REMOVED lines=10> */
[----:B------:R-:W-:Y:S01]  /*8550*/  IMAD R20, R20, 0x100, R3 ;  /* 0x0000010014147824 */ /* 0x000fe200078e0203 */
[----:B------:R-:W-:Y:S01]  /*8560*/  CS2R R38, SRZ ;  /* 0x0000000000267805 */ /* 0x000fe2000001ff00 */
[----:B------:R-:W-:-:S02]  /*8570*/  IMAD.MOV.U32 R29, RZ, RZ, RZ ;  /* 0x000000ffff1d7224 */ /* 0x000fc400078e00ff */
[----:B------:R-:W-:Y:S02]  /*8580*/  IMAD.IADD R32, R12, 0x1, -R13 ;  /* 0x000000010c207824 */ /* 0x000fe400078e0a0d */
[----:B------:R-:W-:Y:S02]  /*8590*/  IMAD.MOV.U32 R48, RZ, RZ, R30 ;  /* 0x000000ffff307224 */ /* 0x000fe400078e001e */
[----:B------:R-:W-:Y:S01]  /*85a0*/  IMAD.MOV.U32 R31, RZ, RZ, RZ ;  /* 0x000000ffff1f7224 */ /* 0x000fe200078e00ff */
[----:B------:R-:W-:Y:S01]  /*85b0*/  LOP3.LUT P0, RZ, R32, 0x2, RZ, 0xc0, !PT ;  /* 0x0000000220ff7812 */ /* 0x000fe2000780c0ff */
[----:B------:R-:W-:Y:S02]  /*85c0*/  IMAD.MOV.U32 R40, RZ, RZ, RZ ;  /* 0x000000ffff287224 */ /* 0x000fe400078e00ff */
[----:B------:R-:W-:Y:S02]  /*85d0*/  IMAD.MOV.U32 R42, RZ, RZ, RZ ;  /* 0x000000ffff2a7224 */ /* 0x000fe400078e00ff */
[----:B------:R-:W-:-:S08]  /*85e0*/  IMAD.WIDE R20, R20, R21, c[0x0][0x238] ;  /* 0x00008e0014147625 */ /* 0x000fd000078e0215 */
[----:B------:R-:W-:Y:S05]  /*85f0*/  @P0 BRA `(.L_x_477) ;  /* 0x0000032000000947 */ /* 0x000fea0003800000 */
[----:B------:R-:W-:Y:S01]  /*8600*/  IMAD R15, R28, c[0x0][0x1d4], RZ ;  /* 0x000075001c0f7a24 */ /* 0x000fe200078e02ff */
[----:B------:R-:W-:Y:S01]  /*8610*/  SHF.R.S32.HI R12, RZ, 0x1f, R30 ;  /* 0x0000001fff0c7819 */ /* 0x000fe2000001141e */
[----:B------:R-:W1:Y:S03]  /*8620*/  LDS.U16 R29, [R41] ;  /* 0x00000000291d7984 */ /* 0x000e660000000400 */
        /* <DEDUP_REMOVED lines=13> */
[----:B------:R-:W-:Y:S01]  /*8700*/  ULDC UR5, c[0x0][0x1ec] ;  /* 0x00007b0000057ab9 */ /* 0x000fe20000000800 */
[----:B-1----:R-:W-:Y:S01]  /*8710*/  HADD2.F32 R42, -RZ, R29.H0_H0 ;  /* 0x2000001dff2a7230 */ /* 0x002fe20000004100 */
[----:B------:R-:W-:-:S06]  /*8720*/  UISETP.NE.AND UP0, UPT, URZ, UR5, UPT ;  /* 0x000000053f00728c */ /* 0x000fcc000bf05270 */
[----:B------:R-:W-:-:S13]  /*8730*/  PLOP3.LUT P2, PT, PT, PT, UP0, 0x80, 0x0 ;  /* 0x000000000000781c */ /* 0x000fda0003f4f008 */
        /* <DEDUP_REMOVED lines=13> */
.L_x_478:
[--C-:B--2--5:R-:W-:Y:S01]  /*8810*/  HADD2.F32 R31, -RZ, R37.reuse.H0_H0 ;  /* 0x20000025ff1f7230 */ /* 0x124fe20000004100 */
[----:B------:R-:W-:Y:S01]  /*8820*/  IADD3 R48, R30, 0x2, RZ ;  /* 0x000000021e307810 */ /* 0x000fe20007ffe0ff */
[----:B-1----:R-:W-:Y:S02]  /*8830*/  HADD2.F32 R37, -RZ, R37.H1_H1 ;  /* 0x30000025ff257230 */ /* 0x002fe40000004100 */
[--C-:B------:R-:W-:Y:S01]  /*8840*/  HADD2.F32 R29, -RZ, R36.reuse.H0_H0 ;  /* 0x20000024ff1d7230 */ /* 0x100fe20000004100 */
[C---:B------:R-:W-:Y:S01]  /*8850*/  FFMA.FTZ R31, R42.reuse, R31, RZ ;  /* 0x0000001f2a1f7223 */ /* 0x040fe200000100ff */
[----:B------:R-:W-:Y:S02]  /*8860*/  HADD2.F32 R13, -RZ, R36.H1_H1 ;  /* 0x30000024ff0d7230 */ /* 0x000fe40000004100 */
[--C-:B------:R-:W-:Y:S01]  /*8870*/  HADD2.F32 R15, -RZ, R38.reuse.H0_H0 ;  /* 0x20000026ff0f7230 */ /* 0x100fe20000004100 */
        /* <DEDUP_REMOVED lines=8> */
[C---:B------:R-:W-:Y:S02]  /*8900*/  FFMA.FTZ R39, R42.reuse, R35, RZ ;  /* 0x000000232a277223 */ /* 0x040fe400000100ff */
[----:B------:R-:W-:Y:S02]  /*8910*/  FFMA.FTZ R42, R42, R45, RZ ;  /* 0x0000002d2a2a7223 */ /* 0x000fe400000100ff */
.L_x_477:
[----:B------:R-:W-:Y:S05]  /*8920*/  BSYNC B1 ;  /* 0x0000000000017941 */ /* 0x000fea0003800000 */
.L_x_476:
[----:B------:R-:W-:-:S13]  /*8930*/  LOP3.LUT P0, RZ, R32, 0xfffffffe, RZ, 0xc0, !PT ;  /* 0xfffffffe20ff7812 */ /* 0x000fda000780c0ff */
[----:B------:R-:W-:Y:S05]  /*8940*/  @!P0 BRA `(.L_x_475) ;  /* 0x0000063000008947 */ /* 0x000fea0003800000 */
[----:B------:R-:W-:Y:S01]  /*8950*/  ULDC UR5, c[0x0][0x1ec] ;  /* 0x00007b0000057ab9 */ /* 0x000fe20000000800 */
[----:B------:R-:W-:Y:S01]  /*8960*/  IMAD R57, R28, c[0x0][0x1d4], RZ ;  /* 0x000075001c397a24 */ /* 0x000fe200078e02ff */
[----:B------:R-:W-:-:S06]  /*8970*/  UISETP.NE.AND UP0, UPT, URZ, UR5, UPT ;  /* 0x000000053f00728c */ /* 0x000fcc000bf05270 */
[----:B------:R-:W-:Y:S02]  /*8980*/  PLOP3.LUT P2, PT, PT, PT, UP0, 0x80, 0x0 ;  /* 0x000000000000781c */ /* 0x000fe40003f4f008 */
.L_x_481:
[----:B------:R-:W-:Y:S02]  /*8990*/  SHF.R.S32.HI R12, RZ, 0x1f, R48 ;  /* 0x0000001fff0c7819 */ /* 0x000fe40000011430 */
[C---:B------:R-:W-:Y:S02]  /*89a0*/  IADD3 R13, P0, R57.reuse, R48, RZ ;  /* 0x00000030390d7210 */ /* 0x040fe40007f1e0ff */
[----:B------:R-:W-:Y:S02]  /*89b0*/  ISETP.NE.AND P4, PT, R2, RZ, PT ;  /* 0x000000ff0200720c */ /* 0x000fe40003f85270 */
[----:B------:R-:W-:Y:S02]  /*89c0*/  LEA.HI.X.SX32 R12, R57, R12, 0x1, P0 ;  /* 0x0000000c390c7211 */ /* 0x000fe400000f0eff */
[----:B------:R-:W-:-:S04]  /*89d0*/  LEA R44, P0, R13, c[0x0][0x1a8], 0x2 ;  /* 0x00006a000d2c7a11 */ /* 0x000fc800078010ff */
[----:B------:R-:W-:-:S05]  /*89e0*/  LEA.HI.X R45, R13, c[0x0][0x1ac], R12, 0x2, P0 ;  /* 0x00006b000d2d7a11 */ /* 0x000fca00000f140c */
[----:B------:R-:W2:Y:S01]  /*89f0*/  LDG.E R12, [R44.64] ;  /* 0x000000242c0c7981 */ /* 0x000ea2000c1e1900 */
[----:B------:R-:W-:Y:S02]  /*8a00*/  IMAD.SHL.U32 R14, R48, 0x100, RZ ;  /* 0x00000100300e7824 */ /* 0x000fe400078e00ff */
[----:B--2---:R-:W-:-:S04]  /*8a10*/  IMAD R13, R12, c[0x0][0x1d8], RZ ;  /* 0x000076000c0d7a24 */ /* 0x004fc800078e02ff */
[----:B------:R-:W-:-:S04]  /*8a20*/  IMAD R13, R13, c[0x0][0x1d4], R48 ;  /* 0x000075000d0d7a24 */ /* 0x000fc800078e0230 */
[----:B------:R-:W-:Y:S01]  /*8a30*/  IMAD.SHL.U32 R12, R13, 0x100, RZ ;  /* 0x000001000d0c7824 */ /* 0x000fe200078e00ff */
[----:B------:R-:W-:-:S04]  /*8a40*/  IADD3 R13, P3, R22, R14, RZ ;  /* 0x0000000e160d7210 */ /* 0x000fc80007f7e0ff */
[----:B------:R-:W-:Y:S02]  /*8a50*/  IADD3 R15, P0, R79, R12, RZ ;  /* 0x0000000c4f0f7210 */ /* 0x000fe40007f1e0ff */
[----:B------:R-:W-:Y:S02]  /*8a60*/  LEA.HI.X.SX32 R14, R14, R25, 0x1, P3 ;  /* 0x000000190e0e7211 */ /* 0x000fe400018f0eff */
[----:B------:R-:W-:Y:S02]  /*8a70*/  LEA R46, P3, R13, c[0x0][0x1a0], 0x1 ;  /* 0x000068000d2e7a11 */ /* 0x000fe400078608ff */
[----:B------:R-:W-:Y:S02]  /*8a80*/  LEA.HI.X.SX32 R32, R12, R27, 0x1, P0 ;  /* 0x0000001b0c207211 */ /* 0x000fe400000f0eff */
[----:B------:R-:W-:Y:S02]  /*8a90*/  LEA R12, P0, R15, c[0x0][0x1a0], 0x1 ;  /* 0x000068000f0c7a11 */ /* 0x000fe400078008ff */
[----:B------:R-:W-:-:S02]  /*8aa0*/  LEA.HI.X R47, R13, c[0x0][0x1a4], R14, 0x1, P3 ;  /* 0x000069000d2f7a11 */ /* 0x000fc400018f0c0e */
[----:B------:R-:W-:-:S06]  /*8ab0*/  LEA.HI.X R13, R15, c[0x0][0x1a4], R32, 0x1, P0 ;  /* 0x000069000f0d7a11 */ /* 0x000fcc00000f0c20 */
[----:B------:R-:W5:Y:S01]  /*8ac0*/  LDG.E.128 R12, [R12.64] ;  /* 0x000000240c0c7981 */ /* 0x000f62000c1e1d00 */
[----:B------:R-:W-:Y:S05]  /*8ad0*/  @P2 BRA `(.L_x_479) ;  /* 0x000000b000002947 */ /* 0x000fea0003800000 */
[----:B------:R-:W2:Y:S04]  /*8ae0*/  @P4 LDG.E.128 R52, [R20.64] ;  /* 0x0000002414344981 */ /* 0x000ea8000c1e1d00 */
[----:B------:R-:W1:Y:S02]  /*8af0*/  LDS.128 R32, [R0.X16+0x210] ;  /* 0x0002100000207984 */ /* 0x000e64000000cc00 */
        /* <DEDUP_REMOVED lines=9> */
.L_x_479:
[----:B------:R-:W2:Y:S01]  /*8b90*/  LDG.E R44, [R44.64+0x8] ;  /* 0x000008242c2c7981 */ /* 0x000ea2000c1e1900 */
[----:B------:R-:W-:-:S05]  /*8ba0*/  IMAD.IADD R49, R48, 0x1, -R4 ;  /* 0x0000000130317824 */ /* 0x000fca00078e0a04 */
[----:B------:R-:W-:Y:S01]  /*8bb0*/  LEA R52, R49, UR4, 0x1 ;  /* 0x0000000431347c11 */ /* 0x000fe2000f8e08ff */
[----:B--2---:R-:W-:-:S04]  /*8bc0*/  IMAD R33, R44, c[0x0][0x1d8], RZ ;  /* 0x000076002c217a24 */ /* 0x004fc800078e02ff */
[----:B------:R-:W2:Y:S01]  /*8bd0*/  LDS.U16 R44, [R52+0x410] ;  /* 0x00041000342c7984 */ /* 0x000ea20000000400 */
[----:B------:R-:W-:-:S05]  /*8be0*/  IMAD R33, R33, c[0x0][0x1d4], R48 ;  /* 0x0000750021217a24 */ /* 0x000fca00078e0230 */
[----:B------:R-:W-:-:S04]  /*8bf0*/  LEA R32, R33, 0x200, 0x8 ;  /* 0x0000020021207811 */ /* 0x000fc800078e40ff */
[----:B------:R-:W-:-:S04]  /*8c00*/  IADD3 R33, P0, R79, R32, RZ ;  /* 0x000000204f217210 */ /* 0x000fc80007f1e0ff */
[----:B------:R-:W-:Y:S02]  /*8c10*/  LEA.HI.X.SX32 R34, R32, R27, 0x1, P0 ;  /* 0x0000001b20227211 */ /* 0x000fe400000f0eff */
[----:B------:R-:W-:-:S04]  /*8c20*/  LEA R32, P0, R33, c[0x0][0x1a0], 0x1 ;  /* 0x0000680021207a11 */ /* 0x000fc800078008ff */
[----:B------:R-:W-:-:S06]  /*8c30*/  LEA.HI.X R33, R33, c[0x0][0x1a4], R34, 0x1, P0 ;  /* 0x0000690021217a11 */ /* 0x000fcc00000f0c22 */
[----:B------:R-:W5:Y:S02]  /*8c40*/  LDG.E.128 R32, [R32.64] ;  /* 0x0000002420207981 */ /* 0x000f64000c1e1d00 */
[--C-:B-----5:R-:W-:Y:S01]  /*8c50*/  HADD2.F32 R45, -RZ, R12.reuse.H0_H0 ;  /* 0x2000000cff2d7230 */ /* 0x120fe20000004100 */
[----:B------:R-:W-:Y:S01]  /*8c60*/  LEA R49, R49, UR6, 0x1 ;  /* 0x0000000631317c11 */ /* 0x000fe2000f8e08ff */
[----:B------:R-:W-:Y:S02]  /*8c70*/  HADD2.F32 R51, -RZ, R12.H1_H1 ;  /* 0x3000000cff337230 */ /* 0x000fe40000004100 */
[--C-:B------:R-:W-:Y:S02]  /*8c80*/  HADD2.F32 R50, -RZ, R14.reuse.H0_H0 ;  /* 0x2000000eff327230 */ /* 0x100fe40000004100 */
[----:B------:R-:W-:Y:S02]  /*8c90*/  HADD2.F32 R53, -RZ, R14.H1_H1 ;  /* 0x3000000eff357230 */ /* 0x000fe40000004100 */
[----:B-1----:R-:W-:-:S02]  /*8ca0*/  HADD2.F32 R12, -RZ, R13.H0_H0 ;  /* 0x2000000dff0c7230 */ /* 0x002fc40000004100 */
[----:B------:R-:W-:Y:S02]  /*8cb0*/  HADD2.F32 R14, -RZ, R15.H0_H0 ;  /* 0x2000000fff0e7230 */ /* 0x000fe40000004100 */
[----:B--2---:R-:W-:Y:S02]  /*8cc0*/  HADD2.F32 R44, -RZ, R44.H0_H0 ;  /* 0x2000002cff2c7230 */ /* 0x004fe40000004100 */
[----:B------:R-:W-:Y:S02]  /*8cd0*/  HADD2.F32 R13, -RZ, R13.H1_H1 ;  /* 0x3000000dff0d7230 */ /* 0x000fe40000004100 */
[----:B------:R-:W-:Y:S01]  /*8ce0*/  HADD2.F32 R15, -RZ, R15.H1_H1 ;  /* 0x3000000fff0f7230 */ /* 0x000fe20000004100 */
[C---:B------:R-:W-:Y:S02]  /*8cf0*/  FFMA.FTZ R36, R44.reuse, R51, R36 ;  /* 0x000000332c247223 */ /* 0x040fe40000010024 */
        /* <DEDUP_REMOVED lines=19> */
.L_x_480:
[----:B------:R-:W2:Y:S01]  /*8e30*/  LDS.U16 R12, [R49+0x4] ;  /* 0x00000400310c7984 */ /* 0x000ea20000000400 */
[----:B------:R-:W-:Y:S01]  /*8e40*/  IADD3 R48, R48, 0x4, RZ ;  /* 0x0000000430307810 */ /* 0x000fe20007ffe0ff */
[----:B------:R-:W-:Y:S02]  /*8e50*/  HADD2.F32 R31, -RZ, R33.H0_H0 ;  /* 0x20000021ff1f7230 */ /* 0x000fe40000004100 */
[----:B------:R-:W-:Y:S01]  /*8e60*/  HADD2.F32 R39, -RZ, R35.H0_H0 ;  /* 0x20000023ff277230 */ /* 0x000fe20000004100 */
[----:B------:R-:W-:Y:S01]  /*8e70*/  ISETP.GE.AND P0, PT, R48, R43, PT ;  /* 0x0000002b3000720c */ /* 0x000fe20003f06270 */
[--C-:B------:R-:W-:Y:S02]  /*8e80*/  HADD2.F32 R29, -RZ, R32.reuse.H0_H0 ;  /* 0x20000020ff1d7230 */ /* 0x100fe40000004100 */
[----:B------:R-:W-:Y:S02]  /*8e90*/  HADD2.F32 R13, -RZ, R32.H1_H1 ;  /* 0x30000020ff0d7230 */ /* 0x000fe40000004100 */
[----:B-1----:R-:W-:-:S02]  /*8ea0*/  HADD2.F32 R33, -RZ, R33.H1_H1 ;  /* 0x30000021ff217230 */ /* 0x002fc40000004100 */
[--C-:B------:R-:W-:Y:S02]  /*8eb0*/  HADD2.F32 R37, -RZ, R34.reuse.H0_H0 ;  /* 0x20000022ff257230 */ /* 0x100fe40000004100 */
[----:B------:R-:W-:Y:S02]  /*8ec0*/  HADD2.F32 R15, -RZ, R34.H1_H1 ;  /* 0x30000022ff0f7230 */ /* 0x000fe40000004100 */
        /* <DEDUP_REMOVED lines=11> */
.L_x_475:
[----:B------:R-:W-:Y:S05]  /*8f80*/  BSYNC B0 ;  /* 0x0000000000007941 */ /* 0x000fea0003800000 */
.L_x_474:
        /* <DEDUP_REMOVED lines=16> */
[----:B------:R-:W1:Y:S01]  /*9090*/  LDS.U16 R41, [R41] ;  /* 0x0000000029297984 */ /* 0x000e620000000400 */
        /* <DEDUP_REMOVED lines=37> */
[----:B-1----:R-:W-:Y:S01]  /*92f0*/  HADD2.F32 R43, -RZ, R41.H0_H0 ;  /* 0x20000029ff2b7230 */ /* 0x002fe20000004100 */
        /* <DEDUP_REMOVED lines=15> */
.L_x_488:
[----:B-1---5:R-:W-:Y:S02]  /*93f0*/  HADD2.F32 R6, -RZ, R12.H0_H0 ;  /* 0x2000000cff067230 */ /* 0x022fe40000004100 */
        /* <DEDUP_REMOVED lines=15> */
.L_x_487:
[----:B------:R-:W-:Y:S05]  /*94f0*/  BSYNC B2 ;  /* 0x0000000000027941 */ /* 0x000fea0003800000 */
.L_x_486:
[----:B------:R-:W-:Y:S02]  /*9500*/  IADD3 R30, R30, 0x2, RZ ;  /* 0x000000021e1e7810 */ /* 0x000fe40007ffe0ff */
.L_x_485:
[----:B------:R-:W-:Y:S05]  /*9510*/  BSYNC B1 ;  /* 0x0000000000017941 */ /* 0x000fea0003800000 */
.L_x_484:
[----:B------:R-:W-:-:S13]  /*9520*/  LOP3.LUT P0, RZ, R26, 0xfffffffe, RZ, 0xc0, !PT ;  /* 0xfffffffe1aff7812 */ /* 0x000fda000780c0ff */
[----:B------:R-:W-:Y:S05]  /*9530*/  @!P0 BRA `(.L_x_483) ;  /* 0x00000a6000008947 */ /* 0x000fea0003800000 */
[C---:B------:R-:W-:Y:S01]  /*9540*/  LEA R7, R30.reuse, UR4, 0x1 ;  /* 0x000000041e077c11 */ /* 0x040fe2000f8e08ff */
[----:B------:R-:W-:Y:S01]  /*9550*/  IMAD.MOV.U32 R26, RZ, RZ, RZ ;  /* 0x000000ffff1a7224 */ /* 0x000fe200078e00ff */
[----:B------:R-:W-:-:S03]  /*9560*/  LEA R49, R30, 0x200, 0x8 ;  /* 0x000002001e317811 */ /* 0x000fc600078e40ff */
[----:B------:R-:W-:Y:S02]  /*9570*/  IMAD R43, R4, -0x2, R7 ;  /* 0xfffffffe042b7824 */ /* 0x000fe400078e0207 */
.L_x_495:
        /* <DEDUP_REMOVED lines=11> */
[----:B------:R-:W1:Y:S01]  /*9630*/  I2F.RP R14, R15 ;  /* 0x0000000f000e7306 */ /* 0x000e620000209400 */
[----:B------:R-:W-:Y:S02]  /*9640*/  ISETP.GE.AND P2, PT, R30, RZ, PT ;  /* 0x000000ff1e00720c */ /* 0x000fe40003f46270 */
[----:B------:R-:W-:-:S05]  /*9650*/  ISETP.NE.AND P3, PT, RZ, c[0x0][0x1d4], PT ;  /* 0x00007500ff007a0c */ /* 0x000fca0003f65270 */
[----:B-1----:R-:W1:Y:S02]  /*9660*/  MUFU.RCP R14, R14 ;  /* 0x0000000e000e7308 */ /* 0x002e640000001000 */
[----:B-1----:R-:W-:-:S06]  /*9670*/  IADD3 R32, R14, 0xffffffe, RZ ;  /* 0x0ffffffe0e207810 */ /* 0x002fcc0007ffe0ff */
[----:B------:R-:W1:Y:S02]  /*9680*/  F2I.FTZ.U32.TRUNC.NTZ R13, R32 ;  /* 0x00000020000d7305 */ /* 0x000e64000021f000 */
[----:B-1----:R-:W-:-:S04]  /*9690*/  IMAD.MOV R12, RZ, RZ, -R13 ;  /* 0x000000ffff0c7224 */ /* 0x002fc800078e0a0d */
[----:B------:R-:W-:Y:S02]  /*96a0*/  IMAD R33, R12, R15, RZ ;  /* 0x0000000f0c217224 */ /* 0x000fe400078e02ff */
[----:B------:R-:W-:-:S04]  /*96b0*/  IMAD.MOV.U32 R12, RZ, RZ, RZ ;  /* 0x000000ffff0c7224 */ /* 0x000fc800078e00ff */
[----:B------:R-:W-:-:S04]  /*96c0*/  IMAD.HI.U32 R12, R13, R33, R12 ;  /* 0x000000210d0c7227 */ /* 0x000fc800078e000c */
[----:B------:R-:W-:Y:S02]  /*96d0*/  IMAD.MOV.U32 R13, RZ, RZ, R34 ;  /* 0x000000ffff0d7224 */ /* 0x000fe400078e0022 */
[----:B------:R-:W1:Y:S02]  /*96e0*/  LDS.U16 R34, [R48+0x410] ;  /* 0x0004100030227984 */ /* 0x000e640000000400 */
        /* <DEDUP_REMOVED lines=41> */
.L_x_491:
[----:B-----5:R-:W-:Y:S02]  /*9980*/  HADD2.F32 R32, -RZ, R12.H0_H0 ;  /* 0x2000000cff207230 */ /* 0x020fe40000004100 */
        /* <DEDUP_REMOVED lines=15> */
.L_x_490:
[----:B------:R-:W-:Y:S05]  /*9a80*/  BSYNC B1 ;  /* 0x0000000000017941 */ /* 0x000fea0003800000 */
.L_x_489:
[----:B------:R-:W-:Y:S01]  /*9a90*/  IADD3 R35, R30, 0x2, RZ ;  /* 0x000000021e237810 */ /* 0x000fe20007ffe0ff */
[----:B------:R-:W-:Y:S03]  /*9aa0*/  BSSY B1, `(.L_x_492) ;  /* 0x000004a000017945 */ /* 0x000fe60003800000 */
[----:B------:R-:W-:-:S13]  /*9ab0*/  ISETP.GE.AND P0, PT, R35, c[0x0][0x1d4], PT ;  /* 0x0000750023007a0c */ /* 0x000fda0003f06270 */
        /* <DEDUP_REMOVED lines=56> */
.L_x_494:
        /* <DEDUP_REMOVED lines=16> */
.L_x_493:
[----:B------:R-:W-:Y:S05]  /*9f40*/  BSYNC B1 ;  /* 0x0000000000017941 */ /* 0x000fea0003800000 */
.L_x_492:
[----:B------:R-:W-:Y:S02]  /*9f50*/  IADD3 R30, R30, 0x4, RZ ;  /* 0x000000041e1e7810 */ /* 0x000fe40007ffe0ff */
[----:B------:R-:W-:Y:S02]  /*9f60*/  IADD3 R26, R26, 0x8, RZ ;  /* 0x000000081a1a7810 */ /* 0x000fe40007ffe0ff */
[----:B------:R-:W-:Y:S02]  /*9f70*/  ISETP.GE.AND P0, PT, R30, R17, PT ;  /* 0x000000111e00720c */ /* 0x000fe40003f06270 */
[----:B------:R-:W-:-:S11]  /*9f80*/  IADD3 R49, R49, 0x400, RZ ;  /* 0x0000040031317810 */ /* 0x000fd60007ffe0ff */
[----:B------:R-:W-:Y:S05]  /*9f90*/  @!P0 BRA `(.L_x_495) ;  /* 0xfffff5e000008947 */ /* 0x000fea000383ffff */
.L_x_483:
[----:B------:R-:W-:Y:S05]  /*9fa0*/  BSYNC B0 ;  /* 0x0000000000007941 */ /* 0x000fea0003800000 */
.L_x_482:
[----:B------:R-:W-:Y:S01]  /*9fb0*/  BSSY B0, `(.L_x_496) ;  /* 0x0000033000007945 */ /* 0x000fe20003800000 */
[----:B------:R-:W-:Y:S05]  /*9fc0*/  @P1 BRA `(.L_x_497) ;  /* 0x0000031000001947 */ /* 0x000fea0003800000 */
[----:B0-----:R-:W-:-:S05]  /*9fd0*/  IMAD.SHL.U32 R0, R17, 0x100, RZ ;  /* 0x0000010011007824 */ /* 0x001fca00078e00ff */
[----:B------:R-:W-:-:S04]  /*9fe0*/  IADD3 R6, P0, R22, R0, RZ ;  /* 0x0000000016067210 */ /* 0x000fc80007f1e0ff */
[----:B------:R-:W-:Y:S02]  /*9ff0*/  LEA.HI.X.SX32 R7, R0, R25, 0x1, P0 ;  /* 0x0000001900077211 */ /* 0x000fe400000f0eff */
[----:B------:R-:W-:-:S04]  /*a000*/  LEA R12, P0, R6, c[0x0][0x1a0], 0x1 ;  /* 0x00006800060c7a11 */ /* 0x000fc800078008ff */
[----:B------:R-:W-:-:S06]  /*a010*/  LEA.HI.X R13, R6, c[0x0][0x1a4], R7, 0x1, P0 ;  /* 0x00006900060d7a11 */ /* 0x000fcc00000f0c07 */
[----:B------:R-:W5:Y:S01]  /*a020*/  LDG.E.128 R12, [R12.64] ;  /* 0x000000240c0c7981 */ /* 0x000f62000c1e1d00 */
[----:B------:R-:W-:Y:S01]  /*a030*/  IMAD.IADD R4, R17, 0x1, -R4 ;  /* 0x0000000111047824 */ /* 0x000fe200078e0a04 */
[----:B------:R-:W-:Y:S04]  /*a040*/  BSSY B1, `(.L_x_498) ;  /* 0x0000019000017945 */ /* 0x000fe80003800000 */
[----:B------:R-:W-:-:S05]  /*a050*/  LEA R4, R4, UR4, 0x1 ;  /* 0x0000000404047c11 */ /* 0x000fca000f8e08ff */
        /* <DEDUP_REMOVED lines=23> */
.L_x_499:
[----:B------:R-:W-:Y:S05]  /*a1d0*/  BSYNC B1 ;  /* 0x0000000000017941 */ /* 0x000fea0003800000 */
.L_x_498:
[----:B-----5:R-:W-:Y:S02]  /*a1e0*/  HADD2.F32 R4, -RZ, R13.H0_H0 ;  /* 0x2000000dff047230 */ /* 0x020fe40000004100 */
[----:B------:R-:W-:Y:S02]  /*a1f0*/  HADD2.F32 R8, -RZ, R15.H0_H0 ;  /* 0x2000000fff087230 */ /* 0x000fe40000004100 */
[--C-:B------:R-:W-:Y:S01]  /*a200*/  HADD2.F32 R2, -RZ, R12.reuse.H0_H0 ;  /* 0x2000000cff027230 */ /* 0x100fe20000004100 */
[C---:B------:R-:W-:Y:S01]  /*a210*/  FFMA.FTZ R31, R0.reuse, R4, R31 ;  /* 0x00000004001f7223 */ /* 0x040fe2000001001f */
[----:B0-----:R-:W-:Y:S01]  /*a220*/  HADD2.F32 R7, -RZ, R12.H1_H1 ;  /* 0x3000000cff077230 */ /* 0x001fe20000004100 */
        /* <DEDUP_REMOVED lines=11> */
.L_x_497:
[----:B------:R-:W-:Y:S05]  /*a2e0*/  BSYNC B0 ;  /* 0x0000000000007941 */ /* 0x000fea0003800000 */
.L_x_496:
[----:B0-----:R-:W-:Y:S01]  /*a2f0*/  LOP3.LUT R0, R23, 0xffffffe0, RZ, 0xc0, !PT ;  /* 0xffffffe017007812 */ /* 0x001fe200078ec0ff */
[----:B------:R-:W-:Y:S01]  /*a300*/  IMAD R5, R5, 0x100, R3 ;  /* 0x0000010005057824 */ /* 0x000fe200078e0203 */
[C---:B------:R-:W-:Y:S01]  /*a310*/  IADD3 R2, R23.reuse, 0x1f, RZ ;  /* 0x0000001f17027810 */ /* 0x040fe20007ffe0ff */
[----:B------:R-:W-:Y:S01]  /*a320*/  BAR.SYNC.DEFER_BLOCKING 0x0 ;  /* 0x0000000000007b1d */ /* 0x000fe20000010000 */
[----:B------:R-:W-:Y:S02]  /*a330*/  ISETP.NE.AND P0, PT, R0, 0x20, PT ;  /* 0x000000200000780c */ /* 0x000fe40003f05270 */
[----:B------:R-:W-:Y:S02]  /*a340*/  ISETP.GT.AND P2, PT, R23, 0x1f, PT ;  /* 0x0000001f1700780c */ /* 0x000fe40003f44270 */
[----:B------:R-:W-:Y:S01]  /*a350*/  ISETP.GT.U32.AND P1, PT, R2, 0x3e, PT ;  /* 0x0000003e0200780c */ /* 0x000fe20003f24070 */
[----:B------:R-:W-:Y:S01]  /*a360*/  BSSY B0, `(.L_x_500) ;  /* 0x0000008000007945 */ /* 0x000fe20003800000 */
[----:B------:R-:W-:-:S07]  /*a370*/  LEA R5, R5, 0x410, 0x1 ;  /* 0x0000041005057811 */ /* 0x000fce00078e08ff */
[----:B------:R-:W-:Y:S05]  /*a380*/  @P0 BRA `(.L_x_501) ;  /* 0x0000005000000947 */ /* 0x000fea0003800000 */
[----:B------:R-:W-:Y:S02]  /*a390*/  F2FP.PACK_AB R8, R36, R29 ;  /* 0x0000001d2408723e */ /* 0x000fe400000000ff */
[----:B------:R-:W-:Y:S02]  /*a3a0*/  F2FP.PACK_AB R9, R38, R31 ;  /* 0x0000001f2609723e */ /* 0x000fe400000000ff */
[----:B------:R-:W-:Y:S02]  /*a3b0*/  F2FP.PACK_AB R10, R40, R37 ;  /* 0x00000025280a723e */ /* 0x000fe400000000ff */
[----:B------:R-:W-:-:S05]  /*a3c0*/  F2FP.PACK_AB R11, R42, R39 ;  /* 0x000000272a0b723e */ /* 0x000fca00000000ff */
[----:B------:R0:W-:Y:S02]  /*a3d0*/  STS.128 [R5+-0x200], R8 ;  /* 0xfffe000805007388 */ /* 0x0001e40000000c00 */
.L_x_501:
[----:B------:R-:W-:Y:S05]  /*a3e0*/  BSYNC B0 ;  /* 0x0000000000007941 */ /* 0x000fea0003800000 */
.L_x_500:
        /* <DEDUP_REMOVED lines=12> */
[--C-:B------:R-:W-:Y:S01]  /*a4b0*/  HADD2.F32 R2, -RZ, R5.reuse.H0_H0 ;  /* 0x20000005ff027230 */ /* 0x100fe20000004100 */
[----:B------:R-:W-:Y:S01]  /*a4c0*/  FADD.FTZ R40, R40, R13 ;  /* 0x0000000d28287221 */ /* 0x000fe20000010000 */
[----:B------:R-:W-:Y:S01]  /*a4d0*/  HADD2.F32 R11, -RZ, R5.H1_H1 ;  /* 0x30000005ff0b7230 */ /* 0x000fe20000004100 */
[----:B------:R-:W-:Y:S01]  /*a4e0*/  FADD.FTZ R39, R39, R6 ;  /* 0x0000000627277221 */ /* 0x000fe20000010000 */
[----:B------:R-:W-:Y:S01]  /*a4f0*/  HADD2.F32 R7, -RZ, R7.H1_H1 ;  /* 0x30000007ff077230 */ /* 0x000fe20000004100 */
[----:B------:R-:W-:-:S02]  /*a500*/  FADD.FTZ R31, R31, R2 ;  /* 0x000000021f1f7221 */ /* 0x000fc40000010000 */
[----:B------:R-:W-:Y:S02]  /*a510*/  FADD.FTZ R38, R38, R11 ;  /* 0x0000000b26267221 */ /* 0x000fe40000010000 */
[----:B------:R-:W-:Y:S02]  /*a520*/  FADD.FTZ R42, R42, R7 ;  /* 0x000000072a2a7221 */ /* 0x000fe40000010000 */
.L_x_503:
[----:B------:R-:W-:Y:S05]  /*a530*/  BSYNC B0 ;  /* 0x0000000000007941 */ /* 0x000fea0003800000 */
.L_x_502:
        /* <DEDUP_REMOVED lines=16> */
.L_x_504:
[----:B------:R-:W-:Y:S02]  /*a640*/  IMAD.MOV.U32 R4, RZ, RZ, c[0x0][0x250] ;  /* 0x00009400ff047624 */ /* 0x000fe400078e00ff */
[----:B0-----:R-:W-:-:S05]  /*a650*/  IMAD.MOV.U32 R5, RZ, RZ, c[0x0][0x254] ;  /* 0x00009500ff057624 */ /* 0x001fca00078e00ff */
        /* <DEDUP_REMOVED lines=19> */
[----:B------:R-:W-:Y:S01]  /*a790*/  SHF.L.U64.HI R6, R9, 0x8, RZ ;  /* 0x0000000809067819 */ /* 0x000fe200000102ff */
[----:B------:R-:W1:Y:S01]  /*a7a0*/  F2I.S8.NTZ R40, R40 ;  /* 0x0000002800287305 */ /* 0x000e620000202100 */
[----:B--2---:R-:W-:Y:S02]  /*a7b0*/  PRMT R5, R38, 0x8880, RZ ;  /* 0x0000888026057816 */ /* 0x004fe400000000ff */
[----:B------:R-:W-:-:S02]  /*a7c0*/  LOP3.LUT R8, R2, 0xff, RZ, 0xc0, !PT ;  /* 0x000000ff02087812 */ /* 0x000fc400078ec0ff */
[----:B------:R-:W-:Y:S02]  /*a7d0*/  PRMT R5, R5, 0x7710, RZ ;  /* 0x0000771005057816 */ /* 0x000fe400000000ff */
[----:B------:R-:W-:Y:S01]  /*a7e0*/  SHF.L.U64.HI R2, R8, 0x10, RZ ;  /* 0x0000001008027819 */ /* 0x000fe200000102ff */
[----:B------:R-:W2:Y:S01]  /*a7f0*/  F2I.S8.NTZ R29, R29 ;  /* 0x0000001d001d7305 */ /* 0x000ea20000202100 */
[----:B------:R-:W-:Y:S02]  /*a800*/  LOP3.LUT R7, R5, 0xff, RZ, 0xc0, !PT ;  /* 0x000000ff05077812 */ /* 0x000fe400078ec0ff */
[----:B0-----:R-:W-:Y:S02]  /*a810*/  PRMT R0, R37, 0x8880, RZ ;  /* 0x0000888025007816 */ /* 0x001fe400000000ff */
        /* <DEDUP_REMOVED lines=13> */
[----:B------:R-:W-:Y:S01]  /*a8f0*/  LOP3.LUT R5, R5, 0xffff00ff, R6, 0xf8, !PT ;  /* 0xffff00ff05057812 */ /* 0x000fe200078ef806 */
[----:B------:R-:W-:Y:S01]  /*a900*/  IMAD.U32 R6, R8, 0x10000, RZ ;  /* 0x0001000008067824 */ /* 0x000fe200078e00ff */
[----:B------:R-:W-:Y:S02]  /*a910*/  PRMT R2, R39, 0x7710, RZ ;  /* 0x0000771027027816 */ /* 0x000fe400000000ff */
[----:B------:R-:W-:Y:S02]  /*a920*/  PRMT R9, R0, 0x6540, R9 ;  /* 0x0000654000097816 */ /* 0x000fe40000000009 */
        /* <DEDUP_REMOVED lines=11> */
.L_x_366:
[----:B------:R-:W-:Y:S01]  /*a9e0*/  IMAD.MOV.U32 R84, RZ, RZ, R3 ;  /* 0x000000ffff547224 */ /* 0x000fe200078e0003 */
[----:B------:R-:W-:Y:S01]  /*a9f0*/  MOV R82, 0xaa40 ;  /* 0x0000aa4000527802 */ /* 0x000fe20000000f00 */
[----:B------:R-:W-:Y:S02]  /*aa00*/  IMAD.MOV.U32 R85, RZ, RZ, 0x10 ;  /* 0x00000010ff557424 */ /* 0x000fe400078e00ff */
[----:B------:R-:W-:Y:S02]  /*aa10*/  IMAD.MOV.U32 R86, RZ, RZ, 0x1f ;  /* 0x0000001fff567424 */ /* 0x000fe400078e00ff */
[----:B------:R-:W-:Y:S02]  /*aa20*/  IMAD.MOV.U32 R87, RZ, RZ, -0x1 ;  /* 0xffffffffff577424 */ /* 0x000fe400078e00ff */
[----:B------:R-:W-:Y:S05]  /*aa30*/  CALL.REL.NOINC `($__internal_2_$__cuda_sm70_shflsync_bfly_p) ;  /* 0x0000046000007944 */ /* 0x000fea0003c00000 */
[----:B-1----:R-:W-:Y:S01]  /*aa40*/  IMAD.MOV.U32 R0, RZ, RZ, R84 ;  /* 0x000000ffff007224 */ /* 0x002fe200078e0054 */
[----:B0-----:R-:W-:Y:S05]  /*aa50*/  BRA `(.L_x_505) ;  /* 0xffff817000007947 */ /* 0x001fea000383ffff */
.L_x_367:
[----:B------:R-:W-:Y:S01]  /*aa60*/  IMAD.MOV.U32 R84, RZ, RZ, R7 ;  /* 0x000000ffff547224 */ /* 0x000fe200078e0007 */
[----:B------:R-:W-:Y:S01]  /*aa70*/  MOV R82, 0xaac0 ;  /* 0x0000aac000527802 */ /* 0x000fe20000000f00 */
[----:B------:R-:W-:-:S02]  /*aa80*/  IMAD.MOV.U32 R85, RZ, RZ, 0x8 ;  /* 0x00000008ff557424 */ /* 0x000fc400078e00ff */
[----:B------:R-:W-:Y:S02]  /*aa90*/  IMAD.MOV.U32 R86, RZ, RZ, 0x1f ;  /* 0x0000001fff567424 */ /* 0x000fe400078e00ff */
[----:B------:R-:W-:Y:S02]  /*aaa0*/  IMAD.MOV.U32 R87, RZ, RZ, -0x1 ;  /* 0xffffffffff577424 */ /* 0x000fe400078e00ff */
[----:B0-----:R-:W-:Y:S05]  /*aab0*/  CALL.REL.NOINC `($__internal_2_$__cuda_sm70_shflsync_bfly_p) ;  /* 0x000003e000007944 */ /* 0x001fea0003c00000 */
[----:B-1----:R-:W-:Y:S01]  /*aac0*/  FADD.FTZ R7, R7, R84 ;  /* 0x0000005407077221 */ /* 0x002fe20000010000 */
[----:B------:R-:W-:Y:S01]  /*aad0*/  MOV R82, 0xab30 ;  /* 0x0000ab3000527802 */ /* 0x000fe20000000f00 */
[----:B0-----:R-:W-:Y:S02]  /*aae0*/  IMAD.MOV.U32 R85, RZ, RZ, 0x4 ;  /* 0x00000004ff557424 */ /* 0x001fe400078e00ff */
[----:B------:R-:W-:Y:S02]  /*aaf0*/  IMAD.MOV.U32 R86, RZ, RZ, 0x1f ;  /* 0x0000001fff567424 */ /* 0x000fe400078e00ff */
[----:B------:R-:W-:Y:S02]  /*ab00*/  IMAD.MOV.U32 R87, RZ, RZ, -0x1 ;  /* 0xffffffffff577424 */ /* 0x000fe400078e00ff */
[----:B------:R-:W-:-:S02]  /*ab10*/  IMAD.MOV.U32 R84, RZ, RZ, R7 ;  /* 0x000000ffff547224 */ /* 0x000fc400078e0007 */
[----:B------:R-:W-:Y:S05]  /*ab20*/  CALL.REL.NOINC `($__internal_2_$__cuda_sm70_shflsync_bfly_p) ;  /* 0x0000037000007944 */ /* 0x000fea0003c00000 */
[----:B-1----:R-:W-:Y:S01]  /*ab30*/  FADD.FTZ R7, R7, R84 ;  /* 0x0000005407077221 */ /* 0x002fe20000010000 */
[----:B------:R-:W-:Y:S01]  /*ab40*/  MOV R82, 0xaba0 ;  /* 0x0000aba000527802 */ /* 0x000fe20000000f00 */
[----:B0-----:R-:W-:-:S02]  /*ab50*/  IMAD.MOV.U32 R85, RZ, RZ, 0x2 ;  /* 0x00000002ff557424 */ /* 0x001fc400078e00ff */
[----:B------:R-:W-:Y:S02]  /*ab60*/  IMAD.MOV.U32 R86, RZ, RZ, 0x1f ;  /* 0x0000001fff567424 */ /* 0x000fe400078e00ff */
[----:B------:R-:W-:Y:S02]  /*ab70*/  IMAD.MOV.U32 R87, RZ, RZ, -0x1 ;  /* 0xffffffffff577424 */ /* 0x000fe400078e00ff */
[----:B------:R-:W-:Y:S02]  /*ab80*/  IMAD.MOV.U32 R84, RZ, RZ, R7 ;  /* 0x000000ffff547224 */ /* 0x000fe400078e0007 */
[----:B------:R-:W-:Y:S05]  /*ab90*/  CALL.REL.NOINC `($__internal_2_$__cuda_sm70_shflsync_bfly_p) ;  /* 0x0000030000007944 */ /* 0x000fea0003c00000 */
[----:B-1----:R-:W-:Y:S01]  /*aba0*/  FADD.FTZ R4, R7, R84 ;  /* 0x0000005407047221 */ /* 0x002fe20000010000 */
[----:B------:R-:W-:Y:S01]  /*abb0*/  MOV R82, 0xac10 ;  /* 0x0000ac1000527802 */ /* 0x000fe20000000f00 */
[----:B0-----:R-:W-:Y:S02]  /*abc0*/  IMAD.MOV.U32 R85, RZ, RZ, 0x1 ;  /* 0x00000001ff557424 */ /* 0x001fe400078e00ff */
[----:B------:R-:W-:Y:S02]  /*abd0*/  IMAD.MOV.U32 R86, RZ, RZ, 0x1f ;  /* 0x0000001fff567424 */ /* 0x000fe400078e00ff */
[----:B------:R-:W-:-:S02]  /*abe0*/  IMAD.MOV.U32 R87, RZ, RZ, -0x1 ;  /* 0xffffffffff577424 */ /* 0x000fc400078e00ff */
[----:B------:R-:W-:Y:S02]  /*abf0*/  IMAD.MOV.U32 R84, RZ, RZ, R4 ;  /* 0x000000ffff547224 */ /* 0x000fe400078e0004 */
[----:B------:R-:W-:Y:S05]  /*ac00*/  CALL.REL.NOINC `($__internal_2_$__cuda_sm70_shflsync_bfly_p) ;  /* 0x0000029000007944 */ /* 0x000fea0003c00000 */
[----:B-1----:R-:W-:Y:S01]  /*ac10*/  IMAD.MOV.U32 R5, RZ, RZ, R84 ;  /* 0x000000ffff057224 */ /* 0x002fe200078e0054 */
[----:B0-----:R-:W-:Y:S05]  /*ac20*/  BRA `(.L_x_506) ;  /* 0xffff803000007947 */ /* 0x001fea000383ffff */
.L_x_437:
        /* <DEDUP_REMOVED lines=8> */
.L_x_438:
[----:B------:R-:W-:Y:S01]  /*acb0*/  IMAD.MOV.U32 R84, RZ, RZ, R95 ;  /* 0x000000ffff547224 */ /* 0x000fe200078e005f */
[----:B------:R-:W-:Y:S01]  /*acc0*/  MOV R82, 0xad10 ;  /* 0x0000ad1000527802 */ /* 0x000fe20000000f00 */
[----:B------:R-:W-:-:S02]  /*acd0*/  IMAD.MOV.U32 R85, RZ, RZ, 0x1 ;  /* 0x00000001ff557424 */ /* 0x000fc400078e00ff */
[----:B------:R-:W-:Y:S02]  /*ace0*/  IMAD.MOV.U32 R86, RZ, RZ, 0x1f ;  /* 0x0000001fff567424 */ /* 0x000fe400078e00ff */
[----:B------:R-:W-:Y:S02]  /*acf0*/  IMAD.MOV.U32 R87, RZ, RZ, -0x1 ;  /* 0xffffffffff577424 */ /* 0x000fe400078e00ff */
[----:B------:R-:W-:Y:S05]  /*ad00*/  CALL.REL.NOINC `($__internal_2_$__cuda_sm70_shflsync_bfly_p) ;  /* 0x0000019000007944 */ /* 0x000fea0003c00000 */
[----:B-1----:R-:W-:Y:S01]  /*ad10*/  IMAD.MOV.U32 R82, RZ, RZ, R84 ;  /* 0x000000ffff527224 */ /* 0x002fe200078e0054 */
[----:B0-----:R-:W-:Y:S05]  /*ad20*/  BRA `(.L_x_508) ;  /* 0xffffc35000007947 */ /* 0x001fea000383ffff */
.L_x_442:
        /* <DEDUP_REMOVED lines=8> */
.L_x_443:
[----:B------:R-:W-:Y:S01]  /*adb0*/  IMAD.MOV.U32 R84, RZ, RZ, R5 ;  /* 0x000000ffff547224 */ /* 0x000fe200078e0005 */
[----:B------:R-:W-:Y:S01]  /*adc0*/  MOV R82, 0xae10 ;  /* 0x0000ae1000527802 */ /* 0x000fe20000000f00 */
[----:B------:R-:W-:-:S02]  /*add0*/  IMAD.MOV.U32 R85, RZ, RZ, 0x8 ;  /* 0x00000008ff557424 */ /* 0x000fc400078e00ff */
[----:B------:R-:W-:Y:S02]  /*ade0*/  IMAD.MOV.U32 R86, RZ, RZ, 0x1f ;  /* 0x0000001fff567424 */ /* 0x000fe400078e00ff */
[----:B------:R-:W-:Y:S02]  /*adf0*/  IMAD.MOV.U32 R87, RZ, RZ, -0x1 ;  /* 0xffffffffff577424 */ /* 0x000fe400078e00ff */
[----:B0-----:R-:W-:Y:S05]  /*ae00*/  CALL.REL.NOINC `($__internal_2_$__cuda_sm70_shflsync_bfly_p) ;  /* 0x0000009000007944 */ /* 0x001fea0003c00000 */
[----:B-1----:R-:W-:Y:S01]  /*ae10*/  FMNMX.FTZ R3, R5, R84, !PT ;  /* 0x0000005405037209 */ /* 0x002fe20007810000 */
[----:B0-----:R-:W-:Y:S01]  /*ae20*/  IMAD.MOV.U32 R85, RZ, RZ, 0x4 ;  /* 0x00000004ff557424 */ /* 0x001fe200078e00ff */
[----:B------:R-:W-:Y:S01]  /*ae30*/  MOV R82, 0xae80 ;  /* 0x0000ae8000527802 */ /* 0x000fe20000000f00 */
[----:B------:R-:W-:Y:S02]  /*ae40*/  IMAD.MOV.U32 R86, RZ, RZ, 0x1f ;  /* 0x0000001fff567424 */ /* 0x000fe400078e00ff */
[----:B------:R-:W-:Y:S02]  /*ae50*/  IMAD.MOV.U32 R87, RZ, RZ, -0x1 ;  /* 0xffffffffff577424 */ /* 0x000fe400078e00ff */
[----:B------:R-:W-:Y:S02]  /*ae60*/  IMAD.MOV.U32 R84, RZ, RZ, R3 ;  /* 0x000000ffff547224 */ /* 0x000fe400078e0003 */
[----:B------:R-:W-:Y:S05]  /*ae70*/  CALL.REL.NOINC `($__internal_2_$__cuda_sm70_shflsync_bfly_p) ;  /* 0x0000002000007944 */ /* 0x000fea0003c00000 */
[----:B-1----:R-:W-:Y:S01]  /*ae80*/  IMAD.MOV.U32 R6, RZ, RZ, R84 ;  /* 0x000000ffff067224 */ /* 0x002fe200078e0054 */
[----:B0-----:R-:W-:Y:S05]  /*ae90*/  BRA `(.L_x_510) ;  /* 0xffffc4a000007947 */ /* 0x001fea000383ffff */
        .weak           $__internal_2_$__cuda_sm70_shflsync_bfly_p
        .type           $__internal_2_$__cuda_sm70_shflsync_bfly_p,@function
        .size           $__internal_2_$__cuda_sm70_shflsync_bfly_p,(.L_x_3173 - $__internal_2_$__cuda_sm70_shflsync_bfly_p)
$__internal_2_$__cuda_sm70_shflsync_bfly_p:
[----:B------:R-:W-:Y:S01]  /*aea0*/  IMAD.MOV.U32 R83, RZ, RZ, 0x0 ;  /* 0x00000000ff537424 */ /* 0x000fe200078e00ff */
[----:B------:R-:W-:Y:S04]  /*aeb0*/  WARPSYNC R87 ;  /* 0x0000005700007348 */ /* 0x000fe80003800000 */
[----:B------:R0:W1:Y:S01]  /*aec0*/  SHFL.BFLY PT, R84, R84, R85, R86 ;  /* 0x0c00005554547389 */ /* 0x00006200000e0056 */
[----:B------:R-:W-:Y:S05]  /*aed0*/  RET.REL.NODEC R82 `(_ZN4mmha33masked_multihead_attention_kernelItLi256ELi256ELi4ELi32ELi64ELb1ELb1EEEv26Multihead_attention_paramsIT_XT5_EE) ;  /* 0xffff512052007950 */ /* 0x000fea0003c3ffff */
.L_x_511:
        /* <DEDUP_REMOVED lines=10> */
.L_x_3173:


//--------------------- .text._ZN4mmha33masked_multihead_attention_kernelItLi256ELi256ELi1ELi32ELi256ELb1ELb0EEEv26Multihead_attention_paramsIT_XT5_EE --------------------------
	.section	.text._ZN4mmha33masked_multihead_attention_kernelItLi256ELi256ELi1ELi32ELi256ELb1ELb0EEEv26Multihead_attention_paramsIT_XT5_EE,"ax",@progbits
	.sectioninfo	@"SHI_REGISTERS=255"
	.align	128
        .global         _ZN4mmha33masked_multihead_attention_kernelItLi256ELi256ELi1ELi32ELi256ELb1ELb0EEEv26Multihead_attention_paramsIT_XT5_EE
        .type           _ZN4mmha33masked_multihead_attention_kernelItLi256ELi256ELi1ELi32ELi256ELb1ELb0EEEv26Multihead_attention_paramsIT_XT5_EE,@function
        .size           _ZN4mmha33masked_multihead_attention_kernelItLi256ELi256ELi1ELi32ELi256ELb1ELb0EEEv26Multihead_attention_paramsIT_XT5_EE,(.L_x_3174 - _ZN4mmha33masked_multihead_attention_kernelItLi256ELi256ELi1ELi32ELi256ELb1ELb0EEEv26Multihead_attention_paramsIT_XT5_EE)
        .other          _ZN4mmha33masked_multihead_attention_kernelItLi256ELi256ELi1ELi32ELi256ELb1ELb0EEEv26Multihead_attention_paramsIT_XT5_EE,@"STO_CUDA_ENTRY STV_DEFAULT"
_ZN4mmha33masked_multihead_attention_kernelItLi256ELi256ELi1ELi32ELi256ELb1ELb0EEEv26Multihead_attention_paramsIT_XT5_EE:
.text._ZN4mmha33masked_multihead_attention_kernelItLi256ELi256ELi1ELi32ELi256ELb1ELb0EEEv26Multihead_attention_paramsIT_XT5_EE:
        /* <DEDUP_REMOVED lines=12> */
.L_x_512:
        /* <DEDUP_REMOVED lines=18> */
[----:B------:R-:W-:Y:S02]  /*01e0*/  IMAD.MOV R0, RZ, RZ, -R3 ;  /* 0x000000ffff007224 */ /* 0x000fe400078e0a03 */
[----:B------:R-:W-:Y:S01]  /*01f0*/  IMAD.MOV.U32 R44, RZ, RZ, RZ ;  /* 0x000000ffff2c7224 */ /* 0x000fe200078e00ff */
[----:B------:R-:W-:Y:S01]  /*0200*/  IABS R29, c[0x0][0x1d4] ;  /* 0x00007500001d7a13 */ /* 0x000fe20000000000 */
[C---:B------:R-:W-:Y:S01]  /*0210*/  IMAD R0, R5.reuse, R0, R4 ;  /* 0x0000000005007224 */ /* 0x040fe200078e0204 */
[----:B------:R-:W-:Y:S01]  /*0220*/  ISETP.EQ.U32.AND P0, PT, RZ, c[0x0][0x170], PT ;  /* 0x00005c00ff007a0c */ /* 0x000fe20003f02070 */
[----:B------:R-:W-:Y:S01]  /*0230*/  CS2R R24, SRZ ;  /* 0x0000000000187805 */ /* 0x000fe2000001ff00 */
[----:B------:R-:W-:Y:S01]  /*0240*/  CS2R R26, SRZ ;  /* 0x00000000001a7805 */ /* 0x000fe2000001ff00 */
[----:B------:R-:W-:Y:S01]  /*0250*/  BSSY B0, `(.L_x_513) ;  /* 0x0000078000007945 */ /* 0x000fe20003800000 */
[----:B------:R-:W-:Y:S01]  /*0260*/  ISETP.GT.U32.AND P2, PT, R5, R0, PT ;  /* 0x000000000500720c */ /* 0x000fe20003f44070 */
[----:B------:R-:W-:Y:S01]  /*0270*/  CS2R R34, SRZ ;  /* 0x0000000000227805 */ /* 0x000fe2000001ff00 */
[----:B------:R-:W-:-:S11]  /*0280*/  P2R R2, PR, RZ, 0x10 ;  /* 0x00000010ff027803 */ /* 0x000fd60000000000 */
[----:B------:R-:W-:Y:S01]  /*0290*/  @!P2 IMAD.IADD R0, R0, 0x1, -R5 ;  /* 0x000000010000a824 */ /* 0x000fe200078e0a05 */
[----:B------:R-:W-:Y:S02]  /*02a0*/  @!P2 IADD3 R3, R3, 0x1, RZ ;  /* 0x000000010303a810 */ /* 0x000fe40007ffe0ff */
[----:B------:R-:W-:Y:S02]  /*02b0*/  ISETP.NE.AND P2, PT, RZ, c[0x0][0x1d0], PT ;  /* 0x00007400ff007a0c */ /* 0x000fe40003f45270 */
[----:B------:R-:W-:Y:S01]  /*02c0*/  ISETP.GE.U32.AND P1, PT, R0, R5, PT ;  /* 0x000000050000720c */ /* 0x000fe20003f26070 */
[C---:B------:R-:W-:Y:S01]  /*02d0*/  IMAD.WIDE R4, R30.reuse, R23, c[0x0][0x278] ;  /* 0x00009e001e047625 */ /* 0x040fe200078e0217 */
[----:B------:R-:W-:-:S04]  /*02e0*/  LOP3.LUT R0, R30, c[0x0][0x1d0], RZ, 0x3c, !PT ;  /* 0x000074001e007a12 */ /* 0x000fc800078e3cff */
[----:B------:R-:W-:Y:S01]  /*02f0*/  ISETP.GE.AND P3, PT, R0, RZ, PT ;  /* 0x000000ff0000720c */ /* 0x000fe20003f66270 */
[----:B------:R-:W2:Y:S06]  /*0300*/  LDG.E R252, [R4.64] ;  /* 0x0000002404fc7981 */ /* 0x000eac000c1e1900 */
[----:B------:R-:W-:-:S05]  /*0310*/  @P1 IADD3 R3, R3, 0x1, RZ ;  /* 0x0000000103031810 */ /* 0x000fca0007ffe0ff */
[----:B------:R-:W-:-:S04]  /*0320*/  IMAD.MOV.U32 R104, RZ, RZ, R3 ;  /* 0x000000ffff687224 */ /* 0x000fc800078e0003 */
[----:B------:R-:W-:Y:S01]  /*0330*/  @!P3 IMAD.MOV R104, RZ, RZ, -R104 ;  /* 0x000000ffff68b224 */ /* 0x000fe200078e0a68 */
[----:B------:R-:W-:-:S05]  /*0340*/  @!P2 LOP3.LUT R104, RZ, c[0x0][0x1d0], RZ, 0x33, !PT ;  /* 0x00007400ff68aa12 */ /* 0x000fca00078e33ff */
[----:B------:R-:W-:-:S05]  /*0350*/  @P4 IMAD.WIDE R6, R104, R23, c[0x0][0x240] ;  /* 0x0000900068064625 */ /* 0x000fca00078e0217 */
[----:B------:R-:W1:Y:S01]  /*0360*/  @P4 LDG.E R8, [R6.64] ;  /* 0x0000002406084981 */ /* 0x000e62000c1e1900 */
[----:B------:R-:W-:-:S04]  /*0370*/  ISETP.NE.U32.AND P1, PT, RZ, c[0x0][0x1f8], PT ;  /* 0x00007e00ff007a0c */ /* 0x000fc80003f25070 */
[----:B------:R-:W-:Y:S02]  /*0380*/  ISETP.NE.AND.EX P1, PT, RZ, c[0x0][0x1fc], PT, P1 ;  /* 0x00007f00ff007a0c */ /* 0x000fe40003f25310 */
[----:B------:R-:W-:Y:S02]  /*0390*/  SHF.R.S32.HI R0, RZ, 0x1f, R30 ;  /* 0x0000001fff007819 */ /* 0x000fe4000001141e */
[----:B0-----:R-:W-:-:S09]  /*03a0*/  ISETP.LT.AND P2, PT, R40, 0x20, P4 ;  /* 0x000000202800780c */ /* 0x001fd20002741270 */
[----:B------:R-:W-:-:S04]  /*03b0*/  @P1 LEA R16, P3, R30, c[0x0][0x1f8], 0x2 ;  /* 0x00007e001e101a11 */ /* 0x000fc800078610ff */
[----:B------:R-:W-:-:S05]  /*03c0*/  @P1 LEA.HI.X R17, R30, c[0x0][0x1fc], R0, 0x2, P3 ;  /* 0x00007f001e111a11 */ /* 0x000fca00018f1400 */
[----:B------:R0:W3:Y:S01]  /*03d0*/  @P1 LDG.E R44, [R16.64] ;  /* 0x00000024102c1981 */ /* 0x0000e2000c1e1900 */
[C---:B------:R-:W-:Y:S01]  /*03e0*/  IMAD.SHL.U32 R22, R40.reuse, 0x8, RZ ;  /* 0x0000000828167824 */ /* 0x040fe200078e00ff */
[----:B------:R-:W4:Y:S01]  /*03f0*/  I2F.RP R0, R29 ;  /* 0x0000001d00007306 */ /* 0x000f220000209400 */
[----:B------:R-:W-:-:S07]  /*0400*/  ISETP.GT.AND P5, PT, R40, 0x1f, PT ;  /* 0x0000001f2800780c */ /* 0x000fce0003fa4270 */
[----:B----4-:R-:W4:Y:S01]  /*0410*/  MUFU.RCP R0, R0 ;  /* 0x0000000000007308 */ /* 0x010f220000001000 */
[----:B--2---:R-:W-:-:S05]  /*0420*/  IADD3 R28, R252, -0x1, RZ ;  /* 0xfffffffffc1c7810 */ /* 0x004fca0007ffe0ff */
[----:B------:R-:W-:Y:S01]  /*0430*/  STL [R1+0x1c], R28 ;  /* 0x00001c1c01007387 */ /* 0x000fe20000100800 */
[----:B-1----:R-:W-:-:S03]  /*0440*/  @P2 IMAD R9, R8, c[0x0][0x1d8], R36 ;  /* 0x0000760008092a24 */ /* 0x002fc600078e0224 */
[----:B------:R1:W-:Y:S01]  /*0450*/  STL [R1+0x14], R8 ;  /* 0x0000140801007387 */ /* 0x0003e20000100800 */
[----:B------:R-:W-:Y:S02]  /*0460*/  @P2 IMAD R9, R9, 0x100, R22 ;  /* 0x0000010009092824 */ /* 0x000fe400078e0216 */
[----:B-1----:R-:W-:-:S04]  /*0470*/  @P2 IMAD.MOV.U32 R8, RZ, RZ, 0x2 ;  /* 0x00000002ff082424 */ /* 0x002fc800078e00ff */
[----:B------:R-:W-:-:S06]  /*0480*/  @P2 IMAD.WIDE R8, R9, R8, c[0x0][0x230] ;  /* 0x00008c0009082625 */ /* 0x000fcc00078e0208 */
[----:B------:R-:W5:Y:S01]  /*0490*/  @P2 LDG.E.128 R8, [R8.64] ;  /* 0x0000002408082981 */ /* 0x000f62000c1e1d00 */
[----:B----4-:R-:W-:Y:S02]  /*04a0*/  IADD3 R20, R0, 0xffffffe, RZ ;  /* 0x0ffffffe00147810 */ /* 0x010fe40007ffe0ff */
[----:B------:R-:W-:Y:S01]  /*04b0*/  ISETP.EQ.OR.EX P0, PT, RZ, c[0x0][0x174], P5, P0 ;  /* 0x00005d00ff007a0c */ /* 0x000fe20002f02700 */
[----:B------:R-:W-:Y:S01]  /*04c0*/  IMAD R245, R30, c[0x0][0x1d8], R36 ;  /* 0x000076001ef57a24 */ /* 0x000fe200078e0224 */
[----:B------:R-:W0:Y:S01]  /*04d0*/  F2I.FTZ.U32.TRUNC.NTZ R21, R20 ;  /* 0x0000001400157305 */ /* 0x000e22000021f000 */
[----:B------:R-:W-:Y:S02]  /*04e0*/  IMAD.SHL.U32 R3, R36, 0x100, RZ ;  /* 0x0000010024037824 */ /* 0x000fe400078e00ff */
[----:B------:R-:W-:Y:S02]  /*04f0*/  IMAD.SHL.U32 R245, R245, 0x100, RZ ;  /* 0x00000100f5f57824 */ /* 0x000fe400078e00ff */
[----:B------:R-:W-:-:S02]  /*0500*/  @!P5 IMAD.SHL.U32 R7, R28, 0x8, RZ ;  /* 0x000000081c07d824 */ /* 0x000fc400078e00ff */
[--C-:B------:R-:W-:Y:S02]  /*0510*/  IMAD.IADD R18, R245, 0x1, R22.reuse ;  /* 0x00000001f5127824 */ /* 0x100fe400078e0216 */
[----:B------:R-:W-:Y:S02]  /*0520*/  IMAD.IADD R19, R3, 0x1, R22 ;  /* 0x0000000103137824 */ /* 0x000fe400078e0216 */
[----:B------:R-:W-:Y:S01]  /*0530*/  @!P0 IMAD.MOV.U32 R14, RZ, RZ, 0x2 ;  /* 0x00000002ff0e8424 */ /* 0x000fe200078e00ff */
[----:B------:R-:W-:Y:S01]  /*0540*/  CS2R R4, SRZ ;  /* 0x0000000000047805 */ /* 0x000fe2000001ff00 */
[----:B------:R-:W-:Y:S02]  /*0550*/  @!P5 IMAD R12, R18, c[0x0][0x1d4], R7 ;  /* 0x00007500120cda24 */ /* 0x000fe400078e0207 */
[----:B------:R-:W-:Y:S01]  /*0560*/  CS2R R6, SRZ ;  /* 0x0000000000067805 */ /* 0x000fe2000001ff00 */
[----:B------:R-:W-:-:S04]  /*0570*/  @!P0 IMAD.WIDE R14, R19, R14, c[0x0][0x170] ;  /* 0x00005c00130e8625 */ /* 0x000fc800078e020e */
[----:B0-----:R-:W-:Y:S01]  /*0580*/  IMAD.MOV R16, RZ, RZ, -R21 ;  /* 0x000000ffff107224 */ /* 0x001fe200078e0a15 */
[----:B------:R0:W5:Y:S01]  /*0590*/  @!P0 LDG.E.128 R4, [R14.64] ;  /* 0x000000240e048981 */ /* 0x000162000c1e1d00 */
[----:B------:R-:W-:Y:S02]  /*05a0*/  IMAD.MOV.U32 R20, RZ, RZ, RZ ;  /* 0x000000ffff147224 */ /* 0x000fe400078e00ff */
[----:B0-----:R-:W-:Y:S01]  /*05b0*/  IMAD R15, R16, R29, RZ ;  /* 0x0000001d100f7224 */ /* 0x001fe200078e02ff */
[----:B------:R-:W-:-:S03]  /*05c0*/  IABS R16, R28 ;  /* 0x0000001c00107213 */ /* 0x000fc60000000000 */
[----:B------:R-:W-:-:S06]  /*05d0*/  IMAD.HI.U32 R21, R21, R15, R20 ;  /* 0x0000000f15157227 */ /* 0x000fcc00078e0014 */
[----:B------:R-:W-:-:S04]  /*05e0*/  IMAD.HI.U32 R21, R21, R16, RZ ;  /* 0x0000001015157227 */ /* 0x000fc800078e00ff */
[----:B------:R-:W-:-:S04]  /*05f0*/  IMAD.MOV R21, RZ, RZ, -R21 ;  /* 0x000000ffff157224 */ /* 0x000fc800078e0a15 */
[----:B------:R-:W-:-:S05]  /*0600*/  IMAD R16, R29, R21, R16 ;  /* 0x000000151d107224 */ /* 0x000fca00078e0210 */
[----:B------:R-:W-:Y:S01]  /*0610*/  ISETP.GT.U32.AND P0, PT, R29, R16, PT ;  /* 0x000000101d00720c */ /* 0x000fe20003f04070 */
[----:B---3--:R0:W-:Y:S01]  /*0620*/  STL [R1+0x260], R44 ;  /* 0x0002602c01007387 */ /* 0x0081e20000100800 */
[----:B------:R-:W-:-:S11]  /*0630*/  @!P5 IMAD.MOV.U32 R13, RZ, RZ, 0x2 ;  /* 0x00000002ff0dd424 */ /* 0x000fd600078e00ff */
[----:B------:R-:W-:-:S05]  /*0640*/  @!P0 IMAD.IADD R16, R16, 0x1, -R29 ;  /* 0x0000000110108824 */ /* 0x000fca00078e0a1d */
[----:B------:R-:W-:Y:S01]  /*0650*/  ISETP.GT.U32.AND P0, PT, R29, R16, PT ;  /* 0x000000101d00720c */ /* 0x000fe20003f04070 */
[----:B------:R-:W-:Y:S01]  /*0660*/  @!P5 IMAD.WIDE R12, R12, R13, c[0x0][0x198] ;  /* 0x000066000c0cd625 */ /* 0x000fe200078e020d */
[----:B------:R-:W-:-:S04]  /*0670*/  IADD3 R0, R23, c[0x0][0x1d4], RZ ;  /* 0x0000750017007a10 */ /* 0x000fc80007ffe0ff */
[----:B------:R1:W5:Y:S01]  /*0680*/  @!P5 LDG.E.128 R24, [R12.64] ;  /* 0x000000240c18d981 */ /* 0x000362000c1e1d00 */
[----:B------:R-:W-:Y:S01]  /*0690*/  ISETP.NE.AND P1, PT, RZ, c[0x0][0x1d4], PT ;  /* 0x00007500ff007a0c */ /* 0x000fe20003f25270 */
[----:B------:R-:W-:-:S05]  /*06a0*/  CS2R R32, SRZ ;  /* 0x0000000000207805 */ /* 0x000fca000001ff00 */
[----:B------:R-:W-:Y:S01]  /*06b0*/  @!P0 IMAD.IADD R16, R16, 0x1, -R29 ;  /* 0x0000000110108824 */ /* 0x000fe200078e0a1d */
[----:B------:R-:W-:Y:S01]  /*06c0*/  ISETP.NE.AND P0, PT, RZ, c[0x0][0x1c8], PT ;  /* 0x00007200ff007a0c */ /* 0x000fe20003f05270 */
[----:B-1----:R-:W-:Y:S01]  /*06d0*/  IMAD R12, R30, c[0x0][0x1c8], R3 ;  /* 0x000072001e0c7a24 */ /* 0x002fe200078e0203 */
[----:B------:R-:W-:Y:S02]  /*06e0*/  SHF.R.S32.HI R3, RZ, 0x1f, R0 ;  /* 0x0000001fff037819 */ /* 0x000fe40000011400 */
[----:B------:R-:W-:Y:S02]  /*06f0*/  ISETP.NE.AND P4, PT, RZ, c[0x0][0x1ec], PT ;  /* 0x00007b00ff007a0c */ /* 0x000fe40003f85270 */
[----:B------:R-:W-:Y:S02]  /*0700*/  SEL R12, R245, R12, !P0 ;  /* 0x0000000cf50c7207 */ /* 0x000fe40004000000 */
[----:B------:R-:W-:Y:S02]  /*0710*/  ISETP.GE.AND P3, PT, R28, RZ, PT ;  /* 0x000000ff1c00720c */ /* 0x000fe40003f66270 */
[----:B------:R-:W-:Y:S01]  /*0720*/  LEA.HI R3, R3, R0, RZ, 0x2 ;  /* 0x0000000003037211 */ /* 0x000fe200078f10ff */
[----:B------:R-:W-:Y:S05]  /*0730*/  @P5 BRA `(.L_x_514) ;  /* 0x0000029000005947 */ /* 0x000fea0003800000 */
[----:B0-----:R-:W-:Y:S02]  /*0740*/  IMAD.MOV.U32 R13, RZ, RZ, 0x2 ;  /* 0x00000002ff0d7424 */ /* 0x001fe400078e00ff */
[----:B------:R-:W-:-:S03]  /*0750*/  IMAD.IADD R0, R12, 0x1, R22 ;  /* 0x000000010c007824 */ /* 0x000fc600078e0216 */
[----:B------:R-:W-:-:S13]  /*0760*/  ISETP.NE.AND P0, PT, R13, c[0x0][0x258], PT ;  /* 0x000096000d007a0c */ /* 0x000fda0003f05270 */
[----:B------:R-:W-:-:S05]  /*0770*/  @P0 IMAD.WIDE R12, R0, R13, c[0x0][0x168] ;  /* 0x00005a00000c0625 */ /* 0x000fca00078e020d */
[----:B------:R0:W5:Y:S01]  /*0780*/  @P0 LDG.E.128 R32, [R12.64] ;  /* 0x000000240c200981 */ /* 0x000162000c1e1d00 */
[----:B------:R-:W-:Y:S05]  /*0790*/  @P0 BRA `(.L_x_514) ;  /* 0x0000023000000947 */ /* 0x000fea0003800000 */
[----:B------:R-:W-:-:S04]  /*07a0*/  IADD3 R14, P0, R0, c[0x0][0x168], RZ ;  /* 0x00005a00000e7a10 */ /* 0x000fc80007f1e0ff */
[----:B------:R-:W-:-:S05]  /*07b0*/  LEA.HI.X.SX32 R15, R0, c[0x0][0x16c], 0x1, P0 ;  /* 0x00005b00000f7a11 */ /* 0x000fca00000f0eff */
[----:B------:R-:W2:Y:S01]  /*07c0*/  LDG.E.64 R30, [R14.64] ;  /* 0x000000240e1e7981 */ /* 0x000ea2000c1e1b00 */
[----:B0-----:R-:W-:Y:S02]  /*07d0*/  IMAD.MOV.U32 R12, RZ, RZ, c[0x0][0x248] ;  /* 0x00009200ff0c7624 */ /* 0x001fe400078e00ff */
        /* <DEDUP_REMOVED lines=15> */
[----:B------:R-:W2:Y:S01]  /*08d0*/  I2F.S16 R23, R23 ;  /* 0x0000001700177306 */ /* 0x000ea20000101400 */
[----:B0-----:R-:W-:-:S07]  /*08e0*/  FMUL.FTZ R20, R20, R28 ;  /* 0x0000001c14147220 */ /* 0x001fce0000410000 */
[----:B------:R-:W0:Y:S01]  /*08f0*/  I2F.S8 R14, R29 ;  /* 0x0000001d000e7306 */ /* 0x000e220000001400 */
[----:B-1----:R-:W-:-:S07]  /*0900*/  FMUL.FTZ R21, R21, R28 ;  /* 0x0000001c15157220 */ /* 0x002fce0000410000 */
[----:B------:R-:W1:Y:S01]  /*0910*/  I2F.S16 R0, R0 ;  /* 0x0000000000007306 */ /* 0x000e620000101400 */
[----:B--2---:R-:W-:-:S05]  /*0920*/  FMUL.FTZ R30, R23, R28 ;  /* 0x0000001c171e7220 */ /* 0x004fca0000410000 */
[----:B-----5:R-:W-:Y:S02]  /*0930*/  F2FP.PACK_AB R35, R30, R21 ;  /* 0x000000151e23723e */ /* 0x020fe400000000ff */
[----:B------:R-:W2:Y:S01]  /*0940*/  I2F.S16 R13, R13 ;  /* 0x0000000d000d7306 */ /* 0x000ea20000101400 */
[----:B0-----:R-:W-:-:S07]  /*0950*/  FMUL.FTZ R14, R14, R28 ;  /* 0x0000001c0e0e7220 */ /* 0x001fce0000410000 */
[----:B------:R-:W0:Y:S01]  /*0960*/  I2F.S16 R12, R12 ;  /* 0x0000000c000c7306 */ /* 0x000e220000101400 */
[----:B-1----:R-:W-:-:S05]  /*0970*/  FMUL.FTZ R0, R0, R28 ;  /* 0x0000001c00007220 */ /* 0x002fca0000410000 */
[----:B------:R-:W-:Y:S01]  /*0980*/  F2FP.PACK_AB R32, R0, R17 ;  /* 0x000000110020723e */ /* 0x000fe200000000ff */
[----:B--2---:R-:W-:-:S05]  /*0990*/  FMUL.FTZ R15, R13, R28 ;  /* 0x0000001c0d0f7220 */ /* 0x004fca0000410000 */
[----:B------:R-:W-:Y:S01]  /*09a0*/  F2FP.PACK_AB R34, R15, R20 ;  /* 0x000000140f22723e */ /* 0x000fe200000000ff */
[----:B0-----:R-:W-:-:S05]  /*09b0*/  FMUL.FTZ R33, R12, R28 ;  /* 0x0000001c0c217220 */ /* 0x001fca0000410000 */
[----:B------:R-:W-:Y:S02]  /*09c0*/  F2FP.PACK_AB R33, R33, R14 ;  /* 0x0000000e2121723e */ /* 0x000fe400000000ff */
.L_x_514:
[----:B0-----:R-:W-:Y:S05]  /*09d0*/  BSYNC B0 ;  /* 0x0000000000007941 */ /* 0x001fea0003800000 */
.L_x_513:
        /* <DEDUP_REMOVED lines=12> */
.L_x_516:
[----:B------:R-:W-:Y:S05]  /*0aa0*/  BSYNC B0 ;  /* 0x0000000000007941 */ /* 0x000fea0003800000 */
.L_x_515:
[----:B-----5:R-:W-:Y:S01]  /*0ab0*/  HFMA2.MMA R32, R32, 1, 1, R4 ;  /* 0x3c003c0020207835 */ /* 0x020fe20000000004 */
[----:B------:R-:W-:Y:S01]  /*0ac0*/  HADD2 R33, R33, R5 ;  /* 0x0000000521217230 */ /* 0x000fe20000000000 */
[----:B------:R-:W-:Y:S05]  /*0ad0*/  @P4 BRA `(.L_x_517) ;  /* 0x0000004000004947 */ /* 0x000fea0003800000 */
[----:B------:R-:W-:Y:S01]  /*0ae0*/  HFMA2.MMA R24, R24, 1, 1, R28 ;  /* 0x3c003c0018187835 */ /* 0x000fe2000000001c */
[----:B------:R-:W-:Y:S01]  /*0af0*/  HADD2 R25, R25, R29 ;  /* 0x0000001d19197230 */ /* 0x000fe20000000000 */
[----:B------:R-:W-:Y:S01]  /*0b00*/  HFMA2.MMA R26, R26, 1, 1, R30 ;  /* 0x3c003c001a1a7835 */ /* 0x000fe2000000001e */
[----:B------:R-:W-:-:S04]  /*0b10*/  HADD2 R27, R27, R31 ;  /* 0x0000001f1b1b7230 */ /* 0x000fc80000000000 */
.L_x_517:
[----:B------:R-:W-:Y:S01]  /*0b20*/  IMAD.MOV.U32 R42, RZ, RZ, R16 ;  /* 0x000000ffff2a7224 */ /* 0x000fe200078e0010 */
[----:B------:R-:W-:Y:S01]  /*0b30*/  ULDC.U8 UR4, c[0x0][0x1e4] ;  /* 0x0000790000047ab9 */ /* 0x000fe20000000000 */
[----:B------:R-:W-:Y:S01]  /*0b40*/  IMAD.SHL.U32 R3, R3, 0x4, RZ ;  /* 0x0000000403037824 */ /* 0x000fe200078e00ff */
[----:B------:R-:W-:Y:S01]  /*0b50*/  @P2 HMUL2 R24, R24, R8 ;  /* 0x0000000818182232 */ /* 0x000fe20000000000 */
[----:B------:R-:W-:Y:S01]  /*0b60*/  @!P3 IMAD.MOV R42, RZ, RZ, -R42 ;  /* 0x000000ffff2ab224 */ /* 0x000fe200078e0a2a */
[----:B------:R-:W-:Y:S01]  /*0b70*/  @!P1 LOP3.LUT R42, RZ, c[0x0][0x1d4], RZ, 0x33, !PT ;  /* 0x00007500ff2a9a12 */ /* 0x000fe200078e33ff */
[----:B------:R-:W-:Y:S01]  /*0b80*/  @P2 HFMA2.MMA R25, R25, R9, -RZ ;  /* 0x0000000919192235 */ /* 0x000fe200001000ff */
[----:B------:R-:W-:Y:S01]  /*0b90*/  LOP3.LUT R0, R3, 0xfffffff0, RZ, 0xc0, !PT ;  /* 0xfffffff003007812 */ /* 0x000fe200078ec0ff */
[----:B------:R-:W-:Y:S01]  /*0ba0*/  @P2 HMUL2 R26, R26, R10 ;  /* 0x0000000a1a1a2232 */ /* 0x000fe20000000000 */
[----:B------:R-:W-:Y:S01]  /*0bb0*/  @P2 HFMA2.MMA R27, R27, R11, -RZ ;  /* 0x0000000b1b1b2235 */ /* 0x000fe200001000ff */
[----:B------:R0:W-:Y:S01]  /*0bc0*/  STL [R1+0x26c], R42 ;  /* 0x00026c2a01007387 */ /* 0x0001e20000100800 */
[----:B------:R-:W-:Y:S01]  /*0bd0*/  ISETP.LT.AND P2, PT, RZ, c[0x0][0x1e0], PT ;  /* 0x00007800ff007a0c */ /* 0x000fe20003f41270 */
[----:B------:R-:W-:Y:S01]  /*0be0*/  IMAD R104, R104, c[0x0][0x1d8], RZ ;  /* 0x0000760068687a24 */ /* 0x000fe200078e02ff */
[----:B------:R-:W-:Y:S01]  /*0bf0*/  ISETP.NE.AND P1, PT, RZ, UR4, PT ;  /* 0x00000004ff007c0c */ /* 0x000fe2000bf25270 */
[----:B------:R0:W-:Y:S01]  /*0c00*/  STL [R1+0x270], R0 ;  /* 0x0002700001007387 */ /* 0x0001e20000100800 */
[----:B------:R-:W-:Y:S01]  /*0c10*/  HFMA2.MMA R35, R35, 1, 1, R7 ;  /* 0x3c003c0023237835 */ /* 0x000fe20000000007 */
[----:B------:R-:W-:Y:S01]  /*0c20*/  ISETP.GE.AND P0, PT, R40, 0x20, PT ;  /* 0x000000202800780c */ /* 0x000fe20003f06270 */
[----:B------:R-:W-:Y:S01]  /*0c30*/  HADD2 R34, R34, R6 ;  /* 0x0000000622227230 */ /* 0x000fe20000000000 */
[----:B------:R-:W-:-:S08]  /*0c40*/  IMAD R104, R104, c[0x0][0x1d0], R36 ;  /* 0x0000740068687a24 */ /* 0x000fd000078e0224 */
        /* <DEDUP_REMOVED lines=57> */
.L_x_520:
        /* <DEDUP_REMOVED lines=9> */
.L_x_521:
        /* <DEDUP_REMOVED lines=100> */
.L_x_525:
        /* <DEDUP_REMOVED lines=65> */
[--C-:B--2---:R-:W-:Y:S01]  /*1ac0*/  HADD2.F32 R13, -RZ, R25.reuse.H1_H1 ;  /* 0x30000019ff0d7230 */ /* 0x104fe20000004100 */
[----:B0-----:R-:W-:Y:S01]  /*1ad0*/  FMUL.FTZ R7, R19, R5 ;  /* 0x0000000513077220 */ /* 0x001fe20000410000 */
[----:B------:R-:W-:-:S05]  /*1ae0*/  HADD2.F32 R25, -RZ, R25.H0_H0 ;  /* 0x20000019ff197230 */ /* 0x000fca0000004100 */
        /* <DEDUP_REMOVED lines=14> */
[----:B--2---:R-:W-:Y:S01]  /*1bd0*/  FMUL.FTZ R13, R10, R13 ;  /* 0x0000000d0a0d7220 */ /* 0x004fe20000410000 */
[----:B------:R-:W0:Y:S01]  /*1be0*/  MUFU.COS R17, R21 ;  /* 0x0000001500117308 */ /* 0x000e220000000000 */
[----:B------:R-:W-:Y:S02]  /*1bf0*/  FFMA.FTZ R24, R6, R24, R11 ;  /* 0x0000001806187223 */ /* 0x000fe4000001000b */
[C---:B------:R-:W-:Y:S02]  /*1c00*/  FMUL.FTZ R5, R43.reuse, R12 ;  /* 0x0000000c2b057220 */ /* 0x040fe40000410000 */
[----:B------:R-:W-:Y:S01]  /*1c10*/  FMUL.FTZ R11, R43, R10 ;  /* 0x0000000a2b0b7220 */ /* 0x000fe20000410000 */
[----:B------:R-:W-:Y:S01]  /*1c20*/  F2FP.PACK_AB R24, R24, R9 ;  /* 0x000000091818723e */ /* 0x000fe200000000ff */
[----:B------:R-:W-:-:S02]  /*1c30*/  FFMA.FTZ R8, R10, R25, -R8 ;  /* 0x000000190a087223 */ /* 0x000fc40000010808 */
[----:B------:R-:W-:Y:S02]  /*1c40*/  FFMA.FTZ R25, R12, R25, R13 ;  /* 0x000000190c197223 */ /* 0x000fe4000001000d */
[----:B------:R-:W-:Y:S02]  /*1c50*/  FFMA.FTZ R5, R33, R10, -R5 ;  /* 0x0000000a21057223 */ /* 0x000fe40000010805 */
[----:B---3--:R-:W-:Y:S01]  /*1c60*/  FMUL.FTZ R13, R15, R16 ;  /* 0x000000100f0d7220 */ /* 0x008fe20000410000 */
[----:B------:R-:W-:Y:S01]  /*1c70*/  F2FP.PACK_AB R25, R25, R8 ;  /* 0x000000081919723e */ /* 0x000fe200000000ff */
[----:B------:R-:W-:Y:S02]  /*1c80*/  FFMA.FTZ R6, R33, R12, R11 ;  /* 0x0000000c21067223 */ /* 0x000fe4000001000b */
[----:B----4-:R-:W-:Y:S02]  /*1c90*/  FMUL.FTZ R10, R36, R14 ;  /* 0x0000000e240a7220 */ /* 0x010fe40000410000 */
[----:B------:R-:W-:Y:S01]  /*1ca0*/  FMUL.FTZ R16, R14, R16 ;  /* 0x000000100e107220 */ /* 0x000fe20000410000 */
[----:B------:R-:W-:Y:S01]  /*1cb0*/  F2FP.PACK_AB R33, R6, R5 ;  /* 0x000000050621723e */ /* 0x000fe200000000ff */
[----:B------:R-:W-:-:S02]  /*1cc0*/  FMUL.FTZ R11, R36, R15 ;  /* 0x0000000f240b7220 */ /* 0x000fc40000410000 */
[-C--:B------:R-:W-:Y:S02]  /*1cd0*/  FFMA.FTZ R13, R14, R26.reuse, -R13 ;  /* 0x0000001a0e0d7223 */ /* 0x080fe4000001080d */
[C---:B------:R-:W-:Y:S02]  /*1ce0*/  FFMA.FTZ R10, R34.reuse, R15, R10 ;  /* 0x0000000f220a7223 */ /* 0x040fe4000001000a */
[----:B------:R-:W-:Y:S02]  /*1cf0*/  FFMA.FTZ R26, R15, R26, R16 ;  /* 0x0000001a0f1a7223 */ /* 0x000fe40000010010 */
[----:B------:R-:W-:Y:S02]  /*1d00*/  FFMA.FTZ R11, R34, R14, -R11 ;  /* 0x0000000e220b7223 */ /* 0x000fe4000001080b */
[----:B-----5:R-:W-:Y:S01]  /*1d10*/  FMUL.FTZ R12, R38, R19 ;  /* 0x00000013260c7220 */ /* 0x020fe20000410000 */
[----:B------:R-:W-:Y:S01]  /*1d20*/  F2FP.PACK_AB R26, R26, R13 ;  /* 0x0000000d1a1a723e */ /* 0x000fe200000000ff */
[----:B------:R-:W-:Y:S01]  /*1d30*/  FMUL.FTZ R15, R19, R22 ;  /* 0x00000016130f7220 */ /* 0x000fe20000410000 */
[----:B------:R-:W-:Y:S01]  /*1d40*/  F2FP.PACK_AB R34, R10, R11 ;  /* 0x0000000b0a22723e */ /* 0x000fe200000000ff */
[----:B0-----:R-:W-:-:S02]  /*1d50*/  FMUL.FTZ R14, R38, R17 ;  /* 0x00000011260e7220 */ /* 0x001fc40000410000 */
[----:B------:R-:W-:Y:S02]  /*1d60*/  FMUL.FTZ R22, R17, R22 ;  /* 0x0000001611167220 */ /* 0x000fe40000410000 */
[C---:B------:R-:W-:Y:S02]  /*1d70*/  FFMA.FTZ R12, R35.reuse, R17, -R12 ;  /* 0x00000011230c7223 */ /* 0x040fe4000001080c */
[----:B------:R-:W-:Y:S02]  /*1d80*/  FFMA.FTZ R35, R35, R19, R14 ;  /* 0x0000001323237223 */ /* 0x000fe4000001000e */
[-C--:B------:R-:W-:Y:S02]  /*1d90*/  FFMA.FTZ R15, R17, R20.reuse, -R15 ;  /* 0x00000014110f7223 */ /* 0x080fe4000001080f */
[----:B------:R-:W-:Y:S01]  /*1da0*/  FFMA.FTZ R22, R19, R20, R22 ;  /* 0x0000001413167223 */ /* 0x000fe20000010016 */
[----:B------:R-:W-:-:S04]  /*1db0*/  F2FP.PACK_AB R35, R35, R12 ;  /* 0x0000000c2323723e */ /* 0x000fc800000000ff */
[----:B------:R-:W-:Y:S02]  /*1dc0*/  F2FP.PACK_AB R27, R22, R15 ;  /* 0x0000000f161b723e */ /* 0x000fe400000000ff */
.L_x_528:
[----:B------:R-:W-:Y:S05]  /*1dd0*/  BSYNC B2 ;  /* 0x0000000000027941 */ /* 0x000fea0003800000 */
.L_x_527:
        /* <DEDUP_REMOVED lines=16> */
.L_x_526:
[----:B------:R-:W-:Y:S05]  /*1ee0*/  BSYNC B1 ;  /* 0x0000000000017941 */ /* 0x000fea0003800000 */
.L_x_524:
        /* <DEDUP_REMOVED lines=16> */
.L_x_523:
[----:B------:R-:W-:Y:S05]  /*1ff0*/  BSYNC B0 ;  /* 0x0000000000007941 */ /* 0x000fea0003800000 */
.L_x_522:
[----:B------:R-:W-:Y:S06]  /*2000*/  BAR.SYNC.DEFER_BLOCKING 0x0 ;  /* 0x0000000000007b1d */ /* 0x000fec0000010000 */
[----:B------:R-:W-:Y:S01]  /*2010*/  BSSY B0, `(.L_x_529) ;  /* 0x0000005000007945 */ /* 0x000fe20003800000 */
[----:B------:R-:W-:Y:S05]  /*2020*/  @!P6 BRA `(.L_x_530) ;  /* 0x000000300000e947 */ /* 0x000fea0003800000 */
[----:B------:R-:W-:Y:S01]  /*2030*/  ISETP.NE.AND P0, PT, RZ, c[0x0][0x1ec], PT ;  /* 0x00007b00ff007a0c */ /* 0x000fe20003f05270 */
[----:B0-----:R0:W1:-:S12]  /*2040*/  LDS.128 R32, [R0] ;  /* 0x0000000000207984 */ /* 0x0010580000000c00 */
[----:B------:R0:W2:Y:S02]  /*2050*/  @!P0 LDS.128 R24, [R3] ;  /* 0x0000000003188984 */ /* 0x0000a40000000c00 */
.L_x_530:
[----:B------:R-:W-:Y:S05]  /*2060*/  BSYNC B0 ;  /* 0x0000000000007941 */ /* 0x000fea0003800000 */
.L_x_529:
[----:B------:R-:W-:Y:S06]  /*2070*/  BAR.SYNC.DEFER_BLOCKING 0x0 ;  /* 0x0000000000007b1d */ /* 0x000fec0000010000 */
[----:B------:R-:W-:Y:S05]  /*2080*/  BRA `(.L_x_519) ;  /* 0x00000aa000007947 */ /* 0x000fea0003800000 */
.L_x_518:
        /* <DEDUP_REMOVED lines=14> */
[----:B------:R-:W-:-:S07]  /*2170*/  HADD2.F32 R35, -RZ, R35.H0_H0 ;  /* 0x20000023ff237230 */ /* 0x000fce0000004100 */
        /* <DEDUP_REMOVED lines=58> */
.L_x_531:
        /* <DEDUP_REMOVED lines=96> */
.L_x_532:
[----:B------:R-:W-:Y:S05]  /*2b20*/  BSYNC B0 ;  /* 0x0000000000007941 */ /* 0x000fea0003800000 */
.L_x_519:
        /* <DEDUP_REMOVED lines=19> */
.L_x_535:
[----:B0-----:R-:W-:Y:S01]  /*2c60*/  FADD.FTZ R6, R0, R13 ;  /* 0x0000000d00067221 */ /* 0x001fe20000010000 */
[----:B------:R-:W-:Y:S05]  /*2c70*/  BRA.DIV ~URZ, `(.L_x_536) ;  /* 0x0000a4227f007947 */ /* 0x000fea000b800000 */
[----:B------:R0:W1:Y:S02]  /*2c80*/  SHFL.BFLY PT, R0, R6, 0x10, 0x1f ;  /* 0x0e001f0006007f89 */ /* 0x00006400000e0000 */
.L_x_679:
        /* <DEDUP_REMOVED lines=9> */
.L_x_680:
[----:B-1----:R-:W-:Y:S02]  /*2d20*/  FADD.FTZ R0, R5, R6 ;  /* 0x0000000605007221 */ /* 0x002fe40000010000 */
.L_x_534:
[----:B------:R-:W-:Y:S05]  /*2d30*/  BSYNC B0 ;  /* 0x0000000000007941 */ /* 0x000fea0003800000 */
.L_x_533:
[----:B------:R-:W3:Y:S01]  /*2d40*/  S2R R7, SR_TID.X ;  /* 0x0000000000077919 */ /* 0x000ee20000002100 */
[C---:B------:R-:W-:Y:S01]  /*2d50*/  IADD3 R3, R252.reuse, -c[0x0][0x1d4], RZ ;  /* 0x80007500fc037a10 */ /* 0x040fe20007ffe0ff */
[----:B------:R-:W-:Y:S01]  /*2d60*/  IMAD.MOV.U32 R4, RZ, RZ, -0x800001 ;  /* 0xff7fffffff047424 */ /* 0x000fe200078e00ff */
[----:B------:R-:W-:Y:S02]  /*2d70*/  IADD3 R9, R252, -0x1, RZ ;  /* 0xfffffffffc097810 */ /* 0x000fe40007ffe0ff */
[----:B------:R-:W-:Y:S02]  /*2d80*/  IMNMX R8, RZ, R3, !PT ;  /* 0x00000003ff087217 */ /* 0x000fe40007800200 */
[----:B------:R4:W-:Y:S04]  /*2d90*/  STL [R1+0x18], R4 ;  /* 0x0000180401007387 */ /* 0x0009e80000100800 */
[----:B------:R4:W-:Y:S01]  /*2da0*/  STL [R1+0x10], R8 ;  /* 0x0000100801007387 */ /* 0x0009e20000100800 */
[----:B---3--:R-:W-:-:S13]  /*2db0*/  ISETP.NE.AND P0, PT, R7, RZ, PT ;  /* 0x000000ff0700720c */ /* 0x008fda0003f05270 */
[----:B------:R-:W-:Y:S05]  /*2dc0*/  @P0 BRA `(.L_x_538) ;  /* 0x0000014000000947 */ /* 0x000fea0003800000 */
[----:B----4-:R-:W-:Y:S01]  /*2dd0*/  FMUL.FTZ R0, R0, c[0x0][0x1f0] ;  /* 0x00007c0000007a20 */ /* 0x010fe20000410000 */
[----:B------:R-:W-:Y:S01]  /*2de0*/  ISETP.NE.U32.AND P0, PT, RZ, c[0x0][0x218], PT ;  /* 0x00008600ff007a0c */ /* 0x000fe20003f05070 */
[----:B0-----:R-:W-:-:S03]  /*2df0*/  IMAD.IADD R6, R9, 0x1, -R8 ;  /* 0x0000000109067824 */ /* 0x001fc600078e0a08 */
[----:B------:R0:W-:Y:S01]  /*2e00*/  STL [R1+0x18], R0 ;  /* 0x0000180001007387 */ /* 0x0001e20000100800 */
[----:B------:R-:W-:-:S13]  /*2e10*/  ISETP.NE.AND.EX P0, PT, RZ, c[0x0][0x21c], PT, P0 ;  /* 0x00008700ff007a0c */ /* 0x000fda0003f05300 */
[----:B------:R-:W-:Y:S05]  /*2e20*/  @!P0 BRA `(.L_x_539) ;  /* 0x000000c000008947 */ /* 0x000fea0003800000 */
[----:B0-----:R-:W3:Y:S01]  /*2e30*/  LDL R5, [R1+0x260] ;  /* 0x0002600001057983 */ /* 0x001ee20000100800 */
[----:B------:R-:W-:-:S03]  /*2e40*/  IMAD.MOV.U32 R10, RZ, RZ, R0 ;  /* 0x000000ffff0a7224 */ /* 0x000fc600078e0000 */
[----:B------:R-:W0:Y:S01]  /*2e50*/  S2R R4, SR_CTAID.X ;  /* 0x0000000000047919 */ /* 0x000e220000002500 */
[----:B---3--:R-:W-:-:S04]  /*2e60*/  IMAD.IADD R0, R9, 0x1, -R5 ;  /* 0x0000000109007824 */ /* 0x008fc800078e0a05 */
[--C-:B0-----:R-:W-:Y:S02]  /*2e70*/  IMAD R3, R4, c[0x0][0x220], R0.reuse ;  /* 0x0000880004037a24 */ /* 0x101fe400078e0200 */
[----:B------:R-:W-:Y:S02]  /*2e80*/  IMAD.MOV.U32 R4, RZ, RZ, 0x2 ;  /* 0x00000002ff047424 */ /* 0x000fe400078e00ff */
[----:B------:R-:W-:-:S04]  /*2e90*/  IMAD R3, R3, c[0x0][0x220], R0 ;  /* 0x0000880003037a24 */ /* 0x000fc800078e0200 */
[----:B------:R-:W-:-:S06]  /*2ea0*/  IMAD.WIDE R4, R3, R4, c[0x0][0x218] ;  /* 0x0000860003047625 */ /* 0x000fcc00078e0204 */
[----:B------:R-:W3:Y:S02]  /*2eb0*/  LDG.E.U16 R4, [R4.64] ;  /* 0x0000002404047981 */ /* 0x000ee4000c1e1500 */
[----:B---3--:R-:W-:-:S05]  /*2ec0*/  HADD2.F32 R0, -RZ, R4.H0_H0 ;  /* 0x20000004ff007230 */ /* 0x008fca0000004100 */
[----:B------:R-:W-:-:S05]  /*2ed0*/  FADD.FTZ R10, R10, R0 ;  /* 0x000000000a0a7221 */ /* 0x000fca0000010000 */
[----:B------:R0:W-:Y:S02]  /*2ee0*/  STL [R1+0x18], R10 ;  /* 0x0000180a01007387 */ /* 0x0001e40000100800 */
.L_x_539:
[----:B0-----:R-:W3:Y:S04]  /*2ef0*/  LDL R0, [R1+0x18] ;  /* 0x0000180001007983 */ /* 0x001ee80000100800 */
[----:B---3--:R0:W-:Y:S02]  /*2f00*/  STS [R6.X4+0x440], R0 ;  /* 0x0004400006007388 */ /* 0x0081e40000004800 */
.L_x_538:
[----:B----4-:R-:W-:Y:S02]  /*2f10*/  WARPSYNC 0xffffffff ;  /* 0xffffffff00007948 */ /* 0x010fe40003800000 */
[----:B------:R-:W-:Y:S06]  /*2f20*/  BAR.SYNC.DEFER_BLOCKING 0x0 ;  /* 0x0000000000007b1d */ /* 0x000fec0000010000 */
[----:B------:R-:W-:-:S02]  /*2f30*/  ULDC UR4, c[0x0][0x1ec] ;  /* 0x00007b0000047ab9 */ /* 0x000fc40000000800 */
[----:B------:R-:W-:-:S06]  /*2f40*/  UISETP.NE.AND UP0, UPT, URZ, UR4, UPT ;  /* 0x000000043f00728c */ /* 0x000fcc000bf05270 */
[----:B------:R-:W-:Y:S01]  /*2f50*/  PLOP3.LUT P2, PT, PT, PT, UP0, 0x80, 0x0 ;  /* 0x000000000000781c */ /* 0x000fe20003f4f008 */
[----:B------:R-:W3:Y:S04]  /*2f60*/  LDS.128 R20, [0x40] ;  /* 0x00004000ff147984 */ /* 0x000ee80000000c00 */
[----:B------:R-:W4:Y:S04]  /*2f70*/  LDS.128 R16, [0x50] ;  /* 0x00005000ff107984 */ /* 0x000f280000000c00 */
[----:B------:R-:W5:Y:S04]  /*2f80*/  LDS.128 R12, [0x60] ;  /* 0x00006000ff0c7984 */ /* 0x000f680000000c00 */
[----:B---3--:R-:W-:Y:S04]  /*2f90*/  STL.64 [R1+0x250], R20 ;  /* 0x0002501401007387 */ /* 0x008fe80000100a00 */
[----:B------:R-:W-:Y:S04]  /*2fa0*/  STL.64 [R1+0x258], R22 ;  /* 0x0002581601007387 */ /* 0x000fe80000100a00 */
[----:B------:R-:W3:Y:S04]  /*2fb0*/  LDS.128 R20, [0x70] ;  /* 0x00007000ff147984 */ /* 0x000ee80000000c00 */
[----:B----4-:R-:W-:Y:S04]  /*2fc0*/  STL.64 [R1+0x240], R16 ;  /* 0x0002401001007387 */ /* 0x010fe80000100a00 */
[----:B------:R-:W-:Y:S04]  /*2fd0*/  STL.64 [R1+0x248], R18 ;  /* 0x0002481201007387 */ /* 0x000fe80000100a00 */
[----:B------:R-:W4:Y:S04]  /*2fe0*/  LDS.128 R16, [0x80] ;  /* 0x00008000ff107984 */ /* 0x000f280000000c00 */
[----:B-----5:R-:W-:Y:S04]  /*2ff0*/  STL.64 [R1+0x230], R12 ;  /* 0x0002300c01007387 */ /* 0x020fe80000100a00 */
[----:B------:R-:W-:Y:S04]  /*3000*/  STL.64 [R1+0x238], R14 ;  /* 0x0002380e01007387 */ /* 0x000fe80000100a00 */
        /* <DEDUP_REMOVED lines=64> */
[----:B---3--:R3:W-:Y:S04]  /*3410*/  STL.64 [R1+0xd0], R20 ;  /* 0x0000d01401007387 */ /* 0x0087e80000100a00 */
[----:B------:R3:W-:Y:S04]  /*3420*/  STL.64 [R1+0xd8], R22 ;  /* 0x0000d81601007387 */ /* 0x0007e80000100a00 */
[----:B----4-:R3:W-:Y:S04]  /*3430*/  STL.64 [R1+0xc0], R16 ;  /* 0x0000c01001007387 */ /* 0x0107e80000100a00 */
[----:B------:R3:W-:Y:S04]  /*3440*/  STL.64 [R1+0xc8], R18 ;  /* 0x0000c81201007387 */ /* 0x0007e80000100a00 */
[----:B-----5:R3:W-:Y:S04]  /*3450*/  STL.64 [R1+0xb0], R12 ;  /* 0x0000b00c01007387 */ /* 0x0207e80000100a00 */
[----:B------:R3:W-:Y:S01]  /*3460*/  STL.64 [R1+0xb8], R14 ;  /* 0x0000b80e01007387 */ /* 0x0007e20000100a00 */
[----:B------:R-:W-:Y:S05]  /*3470*/  @P2 BRA `(.L_x_540) ;  /* 0x000002a000002947 */ /* 0x000fea0003800000 */
[----:B---3--:R-:W3:Y:S04]  /*3480*/  LDS.128 R16, [0x240] ;  /* 0x00024000ff107984 */ /* 0x008ee80000000c00 */
[----:B------:R-:W4:Y:S04]  /*3490*/  LDS.128 R12, [0x250] ;  /* 0x00025000ff0c7984 */ /* 0x000f280000000c00 */
[----:B------:R-:W5:Y:S04]  /*34a0*/  LDS.128 R20, [0x260] ;  /* 0x00026000ff147984 */ /* 0x000f680000000c00 */
[----:B------:R-:W-:Y:S04]  /*34b0*/  LDS.128 R248, [0x290] ;  /* 0x00029000fff87984 */ /* 0x000fe80000000c00 */
[----:B------:R-:W-:Y:S04]  /*34c0*/  LDS.128 R240, [0x2a0] ;  /* 0x0002a000fff07984 */ /* 0x000fe80000000c00 */
[----:B------:R-:W-:Y:S04]  /*34d0*/  LDS.128 R236, [0x2b0] ;  /* 0x0002b000ffec7984 */ /* 0x000fe80000000c00 */
[----:B------:R-:W-:Y:S04]  /*34e0*/  LDS.128 R232, [0x2c0] ;  /* 0x0002c000ffe87984 */ /* 0x000fe80000000c00 */
[----:B--2---:R-:W-:Y:S04]  /*34f0*/  LDS.128 R24, [0x300] ;  /* 0x00030000ff187984 */ /* 0x004fe80000000c00 */
[----:B------:R-:W-:Y:S04]  /*3500*/  LDS.128 R28, [0x310] ;  /* 0x00031000ff1c7984 */ /* 0x000fe80000000c00 */
[----:B-1----:R-:W-:Y:S04]  /*3510*/  LDS.128 R32, [0x320] ;  /* 0x00032000ff207984 */ /* 0x002fe80000000c00 */
[----:B---3--:R-:W-:Y:S04]  /*3520*/  STL.64 [R1+0x50], R16 ;  /* 0x0000501001007387 */ /* 0x008fe80000100a00 */
[----:B------:R-:W-:Y:S04]  /*3530*/  STL.64 [R1+0x58], R18 ;  /* 0x0000581201007387 */ /* 0x000fe80000100a00 */
[----:B------:R-:W1:Y:S04]  /*3540*/  LDS.128 R16, [0x270] ;  /* 0x00027000ff107984 */ /* 0x000e680000000c00 */
[----:B----4-:R-:W-:Y:S04]  /*3550*/  STL.64 [R1+0x40], R12 ;  /* 0x0000400c01007387 */ /* 0x010fe80000100a00 */
[----:B------:R-:W-:Y:S04]  /*3560*/  STL.64 [R1+0x48], R14 ;  /* 0x0000480e01007387 */ /* 0x000fe80000100a00 */
[----:B------:R-:W2:Y:S04]  /*3570*/  LDS.128 R12, [0x280] ;  /* 0x00028000ff0c7984 */ /* 0x000ea80000000c00 */
[----:B-----5:R3:W-:Y:S04]  /*3580*/  STL.64 [R1+0x30], R20 ;  /* 0x0000301401007387 */ /* 0x0207e80000100a00 */
[----:B------:R3:W-:Y:S04]  /*3590*/  STL.64 [R1+0x38], R22 ;  /* 0x0000381601007387 */ /* 0x0007e80000100a00 */
[----:B------:R-:W4:Y:S04]  /*35a0*/  LDS.128 R20, [0x2f0] ;  /* 0x0002f000ff147984 */ /* 0x000f280000000c00 */
[----:B------:R-:W0:Y:S04]  /*35b0*/  LDS.128 R36, [0x330] ;  /* 0x00033000ff247984 */ /* 0x000e280000000c00 */
[----:B------:R-:W0:Y:S04]  /*35c0*/  LDS.128 R40, [0x340] ;  /* 0x00034000ff287984 */ /* 0x000e280000000c00 */
[----:B------:R-:W0:Y:S04]  /*35d0*/  LDS.128 R44, [0x350] ;  /* 0x00035000ff2c7984 */ /* 0x000e280000000c00 */
[----:B-1----:R3:W-:Y:S04]  /*35e0*/  STL.64 [R1+0x20], R16 ;  /* 0x0000201001007387 */ /* 0x0027e80000100a00 */
[----:B------:R3:W-:Y:S04]  /*35f0*/  STL.64 [R1+0x28], R18 ;  /* 0x0000281201007387 */ /* 0x0007e80000100a00 */
[----:B------:R-:W1:Y:S04]  /*3600*/  LDS.128 R16, [0x2e0] ;  /* 0x0002e000ff107984 */ /* 0x000e680000000c00 */
[----:B--2---:R3:W-:Y:S04]  /*3610*/  STL.64 [R1], R12 ;  /* 0x0000000c01007387 */ /* 0x0047e80000100a00 */
[----:B------:R3:W-:Y:S04]  /*3620*/  STL.64 [R1+0x8], R14 ;  /* 0x0000080e01007387 */ /* 0x0007e80000100a00 */
[----:B------:R-:W2:Y:S04]  /*3630*/  LDS.128 R12, [0x2d0] ;  /* 0x0002d000ff0c7984 */ /* 0x000ea80000000c00 */
        /* <DEDUP_REMOVED lines=13> */
[----:B------:R-:W0:Y:S02]  /*3710*/  LDS.128 R100, [0x430] ;  /* 0x00043000ff647984 */ /* 0x000e240000000c00 */
.L_x_540:
[----:B-1234-:R-:W1:Y:S01]  /*3720*/  LDS.128 R112, [0x1f0] ;  /* 0x0001f000ff707984 */ /* 0x01ee620000000c00 */
[----:B0-----:R-:W-:Y:S01]  /*3730*/  IADD3 R0, R9, 0x1f, -R8 ;  /* 0x0000001f09007810 */ /* 0x001fe20007ffe808 */
[----:B------:R-:W-:Y:S01]  /*3740*/  IMAD.SHL.U32 R6, R104, 0x100, RZ ;  /* 0x0000010068067824 */ /* 0x000fe200078e00ff */
[----:B------:R-:W-:Y:S01]  /*3750*/  BSSY B0, `(.L_x_541) ;  /* 0x00005d6000007945 */ /* 0x000fe20003800000 */
[----:B------:R-:W0:Y:S01]  /*3760*/  LDS.128 R108, [0x200] ;  /* 0x00020000ff6c7984 */ /* 0x000e220000000c00 */
[----:B------:R-:W-:-:S03]  /*3770*/  SHF.R.S32.HI R3, RZ, 0x1f, R0 ;  /* 0x0000001fff037819 */ /* 0x000fc60000011400 */
[----:B------:R-:W2:Y:S01]  /*3780*/  LDS.128 R116, [0x210] ;  /* 0x00021000ff747984 */ /* 0x000ea20000000c00 */
[----:B------:R-:W-:Y:S01]  /*3790*/  LEA.HI R0, R3, R0, RZ, 0x5 ;  /* 0x0000000003007211 */ /* 0x000fe200078f28ff */
[----:B------:R-:W-:-:S03]  /*37a0*/  IMAD.IADD R3, R7, 0x1, R8 ;  /* 0x0000000107037824 */ /* 0x000fc600078e0208 */
[----:B------:R-:W-:-:S05]  /*37b0*/  LOP3.LUT R0, R0, 0xffffffe0, RZ, 0xc0, !PT ;  /* 0xffffffe000007812 */ /* 0x000fca00078ec0ff */
[----:B------:R-:W-:-:S05]  /*37c0*/  IMAD.IADD R4, R0, 0x1, R8 ;  /* 0x0000000100047824 */ /* 0x000fca00078e0208 */
[----:B------:R-:W-:Y:S01]  /*37d0*/  ISETP.GE.AND P0, PT, R3, R4, PT ;  /* 0x000000040300720c */ /* 0x000fe20003f06270 */
[----:B-1----:R-:W-:Y:S04]  /*37e0*/  STL.64 [R1+0xa0], R112 ;  /* 0x0000a07001007387 */ /* 0x002fe80000100a00 */
[----:B------:R-:W-:Y:S04]  /*37f0*/  STL.64 [R1+0xa8], R114 ;  /* 0x0000a87201007387 */ /* 0x000fe80000100a00 */
[----:B------:R-:W1:Y:S04]  /*3800*/  LDS.128 R112, [0x220] ;  /* 0x00022000ff707984 */ /* 0x000e680000000c00 */
[----:B0-----:R-:W-:Y:S04]  /*3810*/  STL.64 [R1+0x90], R108 ;  /* 0x0000906c01007387 */ /* 0x001fe80000100a00 */
[----:B------:R-:W-:Y:S04]  /*3820*/  STL.64 [R1+0x98], R110 ;  /* 0x0000986e01007387 */ /* 0x000fe80000100a00 */
[----:B------:R-:W0:Y:S04]  /*3830*/  LDS.128 R108, [0x230] ;  /* 0x00023000ff6c7984 */ /* 0x000e280000000c00 */
[----:B--2---:R2:W-:Y:S04]  /*3840*/  STL.64 [R1+0x80], R116 ;  /* 0x0000807401007387 */ /* 0x0045e80000100a00 */
[----:B------:R2:W-:Y:S04]  /*3850*/  STL.64 [R1+0x88], R118 ;  /* 0x0000887601007387 */ /* 0x0005e80000100a00 */
[----:B-1----:R2:W-:Y:S04]  /*3860*/  STL.64 [R1+0x70], R112 ;  /* 0x0000707001007387 */ /* 0x0025e80000100a00 */
        /* <DEDUP_REMOVED lines=9> */
[----:B--2---:R-:W0:Y:S08]  /*3900*/  I2F.RP R4, R7 ;  /* 0x0000000700047306 */ /* 0x004e300000209400 */
        /* <DEDUP_REMOVED lines=11> */
.L_x_609:
[----:B------:R-:W2:Y:S04]  /*39c0*/  LDL R229, [R1+0x268] ;  /* 0x0002680001e57983 */ /* 0x000ea80000100800 */
[----:B------:R-:W0:Y:S01]  /*39d0*/  S2R R5, SR_CTAID.Y ;  /* 0x0000000000057919 */ /* 0x000e220000002600 */
[----:B------:R-:W-:-:S04]  /*39e0*/  ISETP.NE.U32.AND P0, PT, RZ, c[0x0][0x200], PT ;  /* 0x00008000ff007a0c */ /* 0x000fc80003f05070 */
[----:B------:R-:W-:-:S13]  /*39f0*/  ISETP.NE.AND.EX P0, PT, RZ, c[0x0][0x204], PT, P0 ;  /* 0x00008100ff007a0c */ /* 0x000fda0003f05300 */
[----:B------:R-:W-:Y:S01]  /*3a00*/  @P0 SHF.R.S32.HI R7, RZ, 0x1f, R3 ;  /* 0x0000001fff070819 */ /* 0x000fe20000011403 */
[----:B0-----:R-:W-:-:S05]  /*3a10*/  @P0 IMAD R6, R5, c[0x0][0x1d4], RZ ;  /* 0x0000750005060a24 */ /* 0x001fca00078e02ff */
[--C-:B------:R-:W-:Y:S02]  /*3a20*/  @P0 SHF.R.S32.HI R5, RZ, 0x1f, R6.reuse ;  /* 0x0000001fff050819 */ /* 0x100fe40000011406 */
[----:B------:R-:W-:-:S04]  /*3a30*/  @P0 IADD3 R6, P1, P3, R3, c[0x0][0x200], R6 ;  /* 0x0000800003060a10 */ /* 0x000fc80007b3e006 */
[----:B------:R-:W-:-:S05]  /*3a40*/  @P0 IADD3.X R7, R7, c[0x0][0x204], R5, P1, P3 ;  /* 0x0000810007070a10 */ /* 0x000fca0000fe6405 */
[----:B------:R2:W3:Y:S01]  /*3a50*/  @P0 LDG.E.U8 R6, [R6.64] ;  /* 0x0000002406060981 */ /* 0x0004e2000c1e1100 */
[----:B------:R-:W-:Y:S02]  /*3a60*/  IABS R5, R3 ;  /* 0x0000000300057213 */ /* 0x000fe40000000000 */
[----:B------:R-:W-:Y:S02]  /*3a70*/  IABS R228, c[0x0][0x1d4] ;  /* 0x0000750000e47a13 */ /* 0x000fe40000000000 */
[----:B------:R-:W-:Y:S02]  /*3a80*/  ISETP.GE.AND P3, PT, R3, RZ, PT ;  /* 0x000000ff0300720c */ /* 0x000fe40003f66270 */
[----:B------:R-:W-:Y:S01]  /*3a90*/  ISETP.NE.AND P4, PT, RZ, c[0x0][0x1d4], PT ;  /* 0x00007500ff007a0c */ /* 0x000fe20003f85270 */
[----:B------:R-:W-:Y:S01]  /*3aa0*/  BSSY B1, `(.L_x_543) ;  /* 0x0000036000017945 */ /* 0x000fe20003800000 */
[----:B--2---:R-:W-:-:S04]  /*3ab0*/  IMAD.HI.U32 R7, R229, R5, RZ ;  /* 0x00000005e5077227 */ /* 0x004fc800078e00ff */
[----:B------:R-:W-:Y:S01]  /*3ac0*/  IMAD.MOV R7, RZ, RZ, -R7 ;  /* 0x000000ffff077224 */ /* 0x000fe200078e0a07 */
[----:B------:R-:W-:-:S03]  /*3ad0*/  IABS R229, c[0x0][0x1d4] ;  /* 0x0000750000e57a13 */ /* 0x000fc60000000000 */
[----:B------:R-:W-:-:S05]  /*3ae0*/  IMAD R5, R228, R7, R5 ;  /* 0x00000007e4057224 */ /* 0x000fca00078e0205 */
[----:B------:R-:W-:-:S13]  /*3af0*/  ISETP.GT.U32.AND P1, PT, R229, R5, PT ;  /* 0x00000005e500720c */ /* 0x000fda0003f24070 */
[----:B------:R-:W-:-:S05]  /*3b00*/  @!P1 IMAD.IADD R5, R5, 0x1, -R228 ;  /* 0x0000000105059824 */ /* 0x000fca00078e0ae4 */
[----:B------:R-:W-:Y:S02]  /*3b10*/  ISETP.GT.U32.AND P1, PT, R229, R5, PT ;  /* 0x00000005e500720c */ /* 0x000fe40003f24070 */
[----:B------:R-:W-:-:S11]  /*3b20*/  IADD3 R229, R252, -0x1, RZ ;  /* 0xfffffffffce57810 */ /* 0x000fd60007ffe0ff */
[----:B------:R-:W-:Y:S01]  /*3b30*/  @!P1 IMAD.IADD R5, R5, 0x1, -R228 ;  /* 0x0000000105059824 */ /* 0x000fe200078e0ae4 */
[----:B------:R-:W-:Y:S02]  /*3b40*/  ISETP.GE.AND P1, PT, R3, R229, PT ;  /* 0x000000e50300720c */ /* 0x000fe40003f26270 */
[----:B---3--:R-:W-:Y:S01]  /*3b50*/  ISETP.NE.AND P0, PT, R6, RZ, P0 ;  /* 0x000000ff0600720c */ /* 0x008fe20000705270 */
[----:B------:R-:W-:Y:S01]  /*3b60*/  @!P3 IMAD.MOV R5, RZ, RZ, -R5 ;  /* 0x000000ffff05b224 */ /* 0x000fe200078e0a05 */
[----:B------:R-:W-:-:S09]  /*3b70*/  @!P4 LOP3.LUT R5, RZ, c[0x0][0x1d4], RZ, 0x33, !PT ;  /* 0x00007500ff05ca12 */ /* 0x000fd200078e33ff */
[----:B------:R-:W-:Y:S05]  /*3b80*/  @P1 BRA `(.L_x_544) ;  /* 0x0000027000001947 */ /* 0x000fea0003800000 */
[----:B------:R-:W-:-:S05]  /*3b90*/  IMAD.SHL.U32 R246, R5, 0x8, RZ ;  /* 0x0000000805f67824 */ /* 0x000fca00078e00ff */
[----:B------:R-:W-:Y:S02]  /*3ba0*/  SHF.R.S32.HI R247, RZ, 0x1f, R246 ;  /* 0x0000001ffff77819 */ /* 0x000fe400000114f6 */
[----:B------:R-:W-:-:S05]  /*3bb0*/  IADD3 R7, P2, R0, R246, RZ ;  /* 0x000000f600077210 */ /* 0x000fca0007f5e0ff */
[----:B------:R-:W-:Y:S01]  /*3bc0*/  IMAD.X R104, R4, 0x1, R247, P2 ;  /* 0x0000000104687824 */ /* 0x000fe200010e06f7 */
[----:B------:R-:W-:-:S04]  /*3bd0*/  LEA R6, P2, R7, c[0x0][0x198], 0x1 ;  /* 0x0000660007067a11 */ /* 0x000fc800078408ff */
[----:B------:R-:W-:-:S05]  /*3be0*/  LEA.HI.X R7, R7, c[0x0][0x19c], R104, 0x1, P2 ;  /* 0x0000670007077a11 */ /* 0x000fca00010f0c68 */
[----:B------:R0:W5:Y:S01]  /*3bf0*/  LDG.E.128 R104, [R6.64] ;  /* 0x0000002406687981 */ /* 0x000162000c1e1d00 */
[----:B------:R-:W-:Y:S02]  /*3c00*/  ULDC UR4, c[0x0][0x1ec] ;  /* 0x00007b0000047ab9 */ /* 0x000fe40000000800 */
[----:B------:R-:W-:-:S06]  /*3c10*/  UISETP.NE.AND UP0, UPT, URZ, UR4, UPT ;  /* 0x000000043f00728c */ /* 0x000fcc000bf05270 */
[----:B------:R-:W-:-:S13]  /*3c20*/  PLOP3.LUT P2, PT, PT, PT, UP0, 0x80, 0x0 ;  /* 0x000000000000781c */ /* 0x000fda0003f4f008 */
[----:B------:R-:W-:Y:S05]  /*3c30*/  @P2 BRA `(.L_x_544) ;  /* 0x000001c000002947 */ /* 0x000fea0003800000 */
[----:B0-----:R-:W2:Y:S04]  /*3c40*/  LDL R229, [R1+0x14] ;  /* 0x0000140001e57983 */ /* 0x001ea80000100800 */
[----:B------:R-:W2:Y:S01]  /*3c50*/  S2R R230, SR_CTAID.X ;  /* 0x0000000000e67919 */ /* 0x000ea20000002500 */
[----:B------:R-:W-:-:S03]  /*3c60*/  ISETP.NE.AND P5, PT, R2, RZ, PT ;  /* 0x000000ff0200720c */ /* 0x000fc60003fa5270 */
[----:B------:R0:W-:Y:S04]  /*3c70*/  STL [R1+0x278], R0 ;  /* 0x0002780001007387 */ /* 0x0001e80000100800 */
[----:B0-----:R-:W3:Y:S06]  /*3c80*/  LDL R0, [R1+0x50] ;  /* 0x0000500001007983 */ /* 0x001eec0000100800 */
[----:B------:R-:W-:-:S02]  /*3c90*/  @P5 IMAD.MOV.U32 R7, RZ, RZ, 0x2 ;  /* 0x00000002ff075424 */ /* 0x000fc400078e00ff */
[----:B--2---:R-:W-:-:S04]  /*3ca0*/  @P5 IMAD R6, R229, c[0x0][0x1d8], R230 ;  /* 0x00007600e5065a24 */ /* 0x004fc800078e02e6 */
[----:B------:R-:W-:-:S04]  /*3cb0*/  @P5 IMAD.SHL.U32 R6, R6, 0x100, RZ ;  /* 0x0000010006065824 */ /* 0x000fc800078e00ff */
[----:B------:R-:W-:-:S05]  /*3cc0*/  @P5 IMAD.WIDE R6, R6, R7, c[0x0][0x230] ;  /* 0x00008c0006065625 */ /* 0x000fca00078e0207 */
[----:B------:R0:W2:Y:S01]  /*3cd0*/  @P5 LDG.E.128 R228, [R6.64] ;  /* 0x0000002406e45981 */ /* 0x0000a2000c1e1d00 */
[----:B---3-5:R-:W-:-:S03]  /*3ce0*/  HFMA2.MMA R104, R104, 1, 1, R0 ;  /* 0x3c003c0068687835 */ /* 0x028fc60000000000 */
[----:B0-----:R-:W3:Y:S04]  /*3cf0*/  LDL R6, [R1+0x54] ;  /* 0x0000540001067983 */ /* 0x001ee80000100800 */
[----:B------:R-:W4:Y:S04]  /*3d00*/  LDL R7, [R1+0x58] ;  /* 0x0000580001077983 */ /* 0x000f280000100800 */
[----:B------:R0:W5:Y:S01]  /*3d10*/  LDL.LU R0, [R1+0x278] ;  /* 0x0002780001007983 */ /* 0x0001620000300800 */
[----:B--2---:R-:W-:-:S03]  /*3d20*/  @P5 HMUL2 R104, R104, R228 ;  /* 0x000000e468685232 */ /* 0x004fc60000000000 */
[----:B------:R-:W2:Y:S01]  /*3d30*/  LDL R228, [R1+0x5c] ;  /* 0x00005c0001e47983 */ /* 0x000ea20000100800 */
[----:B---3--:R-:W-:Y:S01]  /*3d40*/  HADD2 R105, R105, R6 ;  /* 0x0000000669697230 */ /* 0x008fe20000000000 */
[----:B------:R-:W-:Y:S01]  /*3d50*/  SHF.R.S32.HI R6, RZ, 0x1f, R244 ;  /* 0x0000001fff067819 */ /* 0x000fe200000114f4 */
[----:B----4-:R-:W-:Y:S01]  /*3d60*/  HFMA2.MMA R106, R106, 1, 1, R7 ;  /* 0x3c003c006a6a7835 */ /* 0x010fe20000000007 */
[----:B------:R-:W-:-:S03]  /*3d70*/  IADD3 R7, P3, R244, R246, RZ ;  /* 0x000000f6f4077210 */ /* 0x000fc60007f7e0ff */
[----:B------:R-:W-:-:S06]  /*3d80*/  @P5 HFMA2.MMA R105, R105, R229, -RZ ;  /* 0x000000e569695235 */ /* 0x000fcc00001000ff */
[----:B------:R-:W-:Y:S02]  /*3d90*/  @P5 HMUL2 R106, R106, R230 ;  /* 0x000000e66a6a5232 */ /* 0x000fe40000000000 */
[----:B--2---:R-:W-:Y:S01]  /*3da0*/  HADD2 R107, R107, R228 ;  /* 0x000000e46b6b7230 */ /* 0x004fe20000000000 */
[----:B------:R-:W-:Y:S01]  /*3db0*/  IMAD.X R228, R6, 0x1, R247, P3 ;  /* 0x0000000106e47824 */ /* 0x000fe200018e06f7 */
[----:B------:R-:W-:-:S04]  /*3dc0*/  LEA R6, P3, R7, c[0x0][0x198], 0x1 ;  /* 0x0000660007067a11 */ /* 0x000fc800078608ff */
[----:B------:R-:W-:Y:S01]  /*3dd0*/  @P5 HFMA2.MMA R107, R107, R231, -RZ ;  /* 0x000000e76b6b5235 */ /* 0x000fe200001000ff */
[----:B------:R-:W-:-:S06]  /*3de0*/  LEA.HI.X R7, R7, c[0x0][0x19c], R228, 0x1, P3 ;  /* 0x0000670007077a11 */ /* 0x000fcc00018f0ce4 */
[----:B------:R0:W-:Y:S04]  /*3df0*/  STG.E.128 [R6.64], R104 ;  /* 0x0000006806007986 */ /* 0x0001e8000c101d24 */
.L_x_544:
[----:B0-----:R-:W-:Y:S05]  /*3e00*/  BSYNC B1 ;  /* 0x0000000000017941 */ /* 0x001fea0003800000 */
.L_x_543:
[----:B------:R-:W2:Y:S04]  /*3e10*/  LDL R6, [R1+0x14] ;  /* 0x0000140001067983 */ /* 0x000ea80000100800 */
[----:B------:R-:W2:Y:S01]  /*3e20*/  S2R R7, SR_CTAID.X ;  /* 0x0000000000077919 */ /* 0x000ea20000002500 */
[----:B------:R-:W-:Y:S01]  /*3e30*/  BSSY B1, `(.L_x_545) ;  /* 0x000002c000017945 */ /* 0x000fe20003800000 */
[----:B--2---:R-:W-:Y:S02]  /*3e40*/  IMAD R6, R6, c[0x0][0x1d8], R7 ;  /* 0x0000760006067a24 */ /* 0x004fe400078e0207 */
[----:B------:R-:W-:-:S03]  /*3e50*/  IMAD.MOV.U32 R7, RZ, RZ, 0x2 ;  /* 0x00000002ff077424 */ /* 0x000fc600078e00ff */
[----:B------:R-:W-:-:S05]  /*3e60*/  LEA R6, R6, 0x8, 0x8 ;  /* 0x0000000806067811 */ /* 0x000fca00078e40ff */
[----:B------:R-:W-:Y:S01]  /*3e70*/  IMAD.WIDE R6, R6, R7, c[0x0][0x230] ;  /* 0x00008c0006067625 */ /* 0x000fe200078e0207 */
[----:B------:R-:W-:Y:S05]  /*3e80*/  @P1 BRA `(.L_x_546) ;  /* 0x0000026000001947 */ /* 0x000fea0003800000 */
[----:B------:R-:W-:-:S05]  /*3e90*/  IADD3 R108, R5, c[0x0][0x1d4], RZ ;  /* 0x00007500056c7a10 */ /* 0x000fca0007ffe0ff */
[----:B------:R-:W-:-:S05]  /*3ea0*/  IMAD.SHL.U32 R246, R108, 0x8, RZ ;  /* 0x000000086cf67824 */ /* 0x000fca00078e00ff */
[----:B------:R-:W-:Y:S02]  /*3eb0*/  SHF.R.S32.HI R247, RZ, 0x1f, R246 ;  /* 0x0000001ffff77819 */ /* 0x000fe400000114f6 */
[----:B-----5:R-:W-:-:S05]  /*3ec0*/  IADD3 R109, P2, R0, R246, RZ ;  /* 0x000000f6006d7210 */ /* 0x020fca0007f5e0ff */
[----:B------:R-:W-:Y:S01]  /*3ed0*/  IMAD.X R110, R4, 0x1, R247, P2 ;  /* 0x00000001046e7824 */ /* 0x000fe200010e06f7 */
        /* <DEDUP_REMOVED lines=9> */
[----:B0-----:R-:W2:Y:S04]  /*3f70*/  LDL R4, [R1+0x40] ;  /* 0x0000400001047983 */ /* 0x001ea80000100800 */
[----:B------:R0:W-:Y:S04]  /*3f80*/  STL [R1+0x27c], R3 ;  /* 0x00027c0301007387 */ /* 0x0001e80000100800 */
[----:B------:R-:W3:Y:S04]  /*3f90*/  @P4 LDG.E.128 R228, [R6.64] ;  /* 0x0000002406e44981 */ /* 0x000ee8000c1e1d00 */
[----:B0-----:R-:W4:Y:S04]  /*3fa0*/  LDL R3, [R1+0x44] ;  /* 0x0000440001037983 */ /* 0x001f280000100800 */
[----:B------:R0:W-:Y:S04]  /*3fb0*/  STL [R1+0x278], R0 ;  /* 0x0002780001007387 */ /* 0x0001e80000100800 */
[----:B0-----:R-:W3:Y:S01]  /*3fc0*/  LDL R0, [R1+0x48] ;  /* 0x0000480001007983 */ /* 0x001ee20000100800 */
[----:B--2--5:R-:W-:-:S03]  /*3fd0*/  HADD2 R108, R108, R4 ;  /* 0x000000046c6c7230 */ /* 0x024fc60000000000 */
[----:B------:R0:W5:Y:S01]  /*3fe0*/  LDL.LU R4, [R1+0x280] ;  /* 0x0002800001047983 */ /* 0x0001620000300800 */
[----:B----4-:R-:W-:-:S03]  /*3ff0*/  HFMA2.MMA R109, R109, 1, 1, R3 ;  /* 0x3c003c006d6d7835 */ /* 0x010fc60000000003 */
[----:B------:R0:W5:Y:S01]  /*4000*/  LDL.LU R3, [R1+0x27c] ;  /* 0x00027c0001037983 */ /* 0x0001620000300800 */
[----:B---3--:R-:W-:-:S03]  /*4010*/  HADD2 R110, R110, R0 ;  /* 0x000000006e6e7230 */ /* 0x008fc60000000000 */
[----:B------:R0:W5:Y:S01]  /*4020*/  LDL.LU R0, [R1+0x278] ;  /* 0x0002780001007983 */ /* 0x0001620000300800 */
[----:B------:R-:W-:-:S03]  /*4030*/  @P4 HMUL2 R110, R110, R230 ;  /* 0x000000e66e6e4232 */ /* 0x000fc60000000000 */
[----:B------:R-:W2:Y:S01]  /*4040*/  LDL R230, [R1+0x4c] ;  /* 0x00004c0001e67983 */ /* 0x000ea20000100800 */
[----:B------:R-:W-:Y:S01]  /*4050*/  @P4 HMUL2 R108, R108, R228 ;  /* 0x000000e46c6c4232 */ /* 0x000fe20000000000 */
[----:B------:R-:W-:Y:S01]  /*4060*/  @P4 HFMA2.MMA R109, R109, R229, -RZ ;  /* 0x000000e56d6d4235 */ /* 0x000fe200001000ff */
[----:B------:R-:W-:Y:S02]  /*4070*/  SHF.R.S32.HI R228, RZ, 0x1f, R244 ;  /* 0x0000001fffe47819 */ /* 0x000fe400000114f4 */
[----:B------:R-:W-:Y:S01]  /*4080*/  IADD3 R229, P3, R244, R246, RZ ;  /* 0x000000f6f4e57210 */ /* 0x000fe20007f7e0ff */
[----:B--2---:R-:W-:-:S04]  /*4090*/  HADD2 R111, R111, R230 ;  /* 0x000000e66f6f7230 */ /* 0x004fc80000000000 */
[----:B------:R-:W-:Y:S01]  /*40a0*/  IMAD.X R230, R228, 0x1, R247, P3 ;  /* 0x00000001e4e67824 */ /* 0x000fe200018e06f7 */
[----:B------:R-:W-:Y:S01]  /*40b0*/  LEA R228, P3, R229, c[0x0][0x198], 0x1 ;  /* 0x00006600e5e47a11 */ /* 0x000fe200078608ff */
[----:B------:R-:W-:-:S03]  /*40c0*/  @P4 HFMA2.MMA R111, R111, R231, -RZ ;  /* 0x000000e76f6f4235 */ /* 0x000fc600001000ff */
[----:B------:R-:W-:-:S05]  /*40d0*/  LEA.HI.X R229, R229, c[0x0][0x19c], R230, 0x1, P3 ;  /* 0x00006700e5e57a11 */ /* 0x000fca00018f0ce6 */
[----:B------:R0:W-:Y:S04]  /*40e0*/  STG.E.128 [R228.64], R108 ;  /* 0x0000006ce4007986 */ /* 0x0001e8000c101d24 */
.L_x_546:
[----:B------:R-:W-:Y:S05]  /*40f0*/  BSYNC B1 ;  /* 0x0000000000017941 */ /* 0x000fea0003800000 */
.L_x_545:
[----:B------:R-:W-:Y:S01]  /*4100*/  BSSY B1, `(.L_x_547) ;  /* 0x0000029000017945 */ /* 0x000fe20003800000 */
[----:B------:R-:W-:Y:S05]  /*4110*/  @P1 BRA `(.L_x_548) ;  /* 0x0000027000001947 */ /* 0x000fea0003800000 */
[----:B------:R-:W-:-:S04]  /*4120*/  IMAD.MOV.U32 R8, RZ, RZ, c[0x0][0x1d4] ;  /* 0x00007500ff087624 */ /* 0x000fc800078e00ff */
[----:B------:R-:W-:-:S04]  /*4130*/  IMAD R8, R8, 0x2, R5 ;  /* 0x0000000208087824 */ /* 0x000fc800078e0205 */
        /* <DEDUP_REMOVED lines=13> */
[----:B-1----:R-:W2:Y:S04]  /*4210*/  LDL R4, [R1+0x30] ;  /* 0x0000300001047983 */ /* 0x002ea80000100800 */
[----:B------:R1:W-:Y:S04]  /*4220*/  STL [R1+0x27c], R3 ;  /* 0x00027c0301007387 */ /* 0x0003e80000100800 */
[----:B0-----:R-:W3:Y:S04]  /*4230*/  @P4 LDG.E.128 R228, [R6.64+0x10] ;  /* 0x0000102406e44981 */ /* 0x001ee8000c1e1d00 */
[----:B-1----:R-:W4:Y:S04]  /*4240*/  LDL R3, [R1+0x34] ;  /* 0x0000340001037983 */ /* 0x002f280000100800 */
        /* <DEDUP_REMOVED lines=20> */
.L_x_548:
[----:B------:R-:W-:Y:S05]  /*4390*/  BSYNC B1 ;  /* 0x0000000000017941 */ /* 0x000fea0003800000 */
.L_x_547:
[----:B------:R-:W-:Y:S01]  /*43a0*/  BSSY B1, `(.L_x_549) ;  /* 0x0000029000017945 */ /* 0x000fe20003800000 */
[----:B------:R-:W-:Y:S05]  /*43b0*/  @P1 BRA `(.L_x_550) ;  /* 0x0000027000001947 */ /* 0x000fea0003800000 */
[----:B------:R-:W-:-:S04]  /*43c0*/  IMAD.MOV.U32 R112, RZ, RZ, 0x3 ;  /* 0x00000003ff707424 */ /* 0x000fc800078e00ff */
[----:B------:R-:W-:-:S04]  /*43d0*/  IMAD R112, R112, c[0x0][0x1d4], R5 ;  /* 0x0000750070707a24 */ /* 0x000fc800078e0205 */
        /* <DEDUP_REMOVED lines=37> */
.L_x_550:
[----:B------:R-:W-:Y:S05]  /*4630*/  BSYNC B1 ;  /* 0x0000000000017941 */ /* 0x000fea0003800000 */
.L_x_549:
        /* <DEDUP_REMOVED lines=17> */
[----:B-1----:R-:W2:Y:S04]  /*4750*/  LDL R4, [R1] ;  /* 0x0000000001047983 */ /* 0x002ea80000100800 */
        /* <DEDUP_REMOVED lines=23> */
.L_x_552:
[----:B------:R-:W-:Y:S05]  /*48d0*/  BSYNC B1 ;  /* 0x0000000000017941 */ /* 0x000fea0003800000 */
.L_x_551:
        /* <DEDUP_REMOVED lines=15> */
[----:B------:R-:W-:-:S13]  /*49d0*/  ISETP.NE.AND P4, PT, R2, RZ, PT ;  /* 0x000000ff0200720c */ /* 0x000fda0003f85270 */
[----:B0-----:R-:W2:Y:S01]  /*49e0*/  @P4 LDG.E.128 R228, [R6.64+0x40] ;  /* 0x0000402406e44981 */ /* 0x001ea2000c1e1d00 */
[----:B-----5:R-:W-:Y:S01]  /*49f0*/  HFMA2.MMA R121, R121, 1, 1, R249 ;  /* 0x3c003c0079797835 */ /* 0x020fe200000000f9 */
[----:B------:R-:W-:Y:S02]  /*4a00*/  HADD2 R120, R120, R248 ;  /* 0x000000f878787230 */ /* 0x000fe40000000000 */
[----:B------:R-:W-:Y:S02]  /*4a10*/  HADD2 R122, R122, R250 ;  /* 0x000000fa7a7a7230 */ /* 0x000fe40000000000 */
[----:B------:R-:W-:Y:S02]  /*4a20*/  HADD2 R123, R123, R251 ;  /* 0x000000fb7b7b7230 */ /* 0x000fe40000000000 */
[----:B--2---:R-:W-:Y:S01]  /*4a30*/  @P4 HMUL2 R120, R120, R228 ;  /* 0x000000e478784232 */ /* 0x004fe20000000000 */
[----:B------:R-:W-:Y:S01]  /*4a40*/  @P4 HFMA2.MMA R121, R121, R229, -RZ ;  /* 0x000000e579794235 */ /* 0x000fe200001000ff */
[----:B------:R-:W-:Y:S01]  /*4a50*/  SHF.R.S32.HI R228, RZ, 0x1f, R244 ;  /* 0x0000001fffe47819 */ /* 0x000fe200000114f4 */
[----:B------:R-:W-:Y:S01]  /*4a60*/  @P4 HMUL2 R122, R122, R230 ;  /* 0x000000e67a7a4232 */ /* 0x000fe20000000000 */
[----:B------:R-:W-:Y:S01]  /*4a70*/  IADD3 R229, P3, R244, R246, RZ ;  /* 0x000000f6f4e57210 */ /* 0x000fe20007f7e0ff */
[----:B------:R-:W-:-:S04]  /*4a80*/  @P4 HFMA2.MMA R123, R123, R231, -RZ ;  /* 0x000000e77b7b4235 */ /* 0x000fc800001000ff */
[----:B------:R-:W-:Y:S01]  /*4a90*/  IMAD.X R230, R228, 0x1, R247, P3 ;  /* 0x00000001e4e67824 */ /* 0x000fe200018e06f7 */
[----:B------:R-:W-:-:S04]  /*4aa0*/  LEA R228, P3, R229, c[0x0][0x198], 0x1 ;  /* 0x00006600e5e47a11 */ /* 0x000fc800078608ff */
[----:B------:R-:W-:-:S05]  /*4ab0*/  LEA.HI.X R229, R229, c[0x0][0x19c], R230, 0x1, P3 ;  /* 0x00006700e5e57a11 */ /* 0x000fca00018f0ce6 */
[----:B------:R0:W-:Y:S04]  /*4ac0*/  STG.E.128 [R228.64], R120 ;  /* 0x00000078e4007986 */ /* 0x0001e8000c101d24 */
.L_x_554:
[----:B------:R-:W-:Y:S05]  /*4ad0*/  BSYNC B1 ;  /* 0x0000000000017941 */ /* 0x000fea0003800000 */
.L_x_553:
        /* <DEDUP_REMOVED lines=31> */
.L_x_556:
[----:B------:R-:W-:Y:S05]  /*4cd0*/  BSYNC B1 ;  /* 0x0000000000017941 */ /* 0x000fea0003800000 */
.L_x_555:
        /* <DEDUP_REMOVED lines=31> */
.L_x_558:
[----:B------:R-:W-:Y:S05]  /*4ed0*/  BSYNC B1 ;  /* 0x0000000000017941 */ /* 0x000fea0003800000 */
.L_x_557:
        /* <DEDUP_REMOVED lines=31> */
.L_x_560:
[----:B------:R-:W-:Y:S05]  /*50d0*/  BSYNC B1 ;  /* 0x0000000000017941 */ /* 0x000fea0003800000 */
.L_x_559:
        /* <DEDUP_REMOVED lines=31> */
.L_x_562:
[----:B------:R-:W-:Y:S05]  /*52d0*/  BSYNC B1 ;  /* 0x0000000000017941 */ /* 0x000fea0003800000 */
.L_x_561:
        /* <DEDUP_REMOVED lines=31> */
.L_x_564:
[----:B------:R-:W-:Y:S05]  /*54d0*/  BSYNC B1 ;  /* 0x0000000000017941 */ /* 0x000fea0003800000 */
.L_x_563:
        /* <DEDUP_REMOVED lines=31> */
.L_x_566:
[----:B------:R-:W-:Y:S05]  /*56d0*/  BSYNC B1 ;  /* 0x0000000000017941 */ /* 0x000fea0003800000 */
.L_x_565:
        /* <DEDUP_REMOVED lines=31> */
.L_x_568:
[----:B------:R-:W-:Y:S05]  /*58d0*/  BSYNC B1 ;  /* 0x0000000000017941 */ /* 0x000fea0003800000 */
.L_x_567:
        /* <DEDUP_REMOVED lines=31> */
.L_x_570:
[----:B------:R-:W-:Y:S05]  /*5ad0*/  BSYNC B1 ;  /* 0x0000000000017941 */ /* 0x000fea0003800000 */
.L_x_569:
        /* <DEDUP_REMOVED lines=31> */
.L_x_572:
[----:B------:R-:W-:Y:S05]  /*5cd0*/  BSYNC B1 ;  /* 0x0000000000017941 */ /* 0x000fea0003800000 */
.L_x_571:
        /* <DEDUP_REMOVED lines=31> */
.L_x_574:
[----:B------:R-:W-:Y:S05]  /*5ed0*/  BSYNC B1 ;  /* 0x0000000000017941 */ /* 0x000fea0003800000 */
.L_x_573:
        /* <DEDUP_REMOVED lines=31> */
.L_x_576:
[----:B------:R-:W-:Y:S05]  /*60d0*/  BSYNC B1 ;  /* 0x0000000000017941 */ /* 0x000fea0003800000 */
.L_x_575:
        /* <DEDUP_REMOVED lines=31> */
.L_x_578:
[----:B------:R-:W-:Y:S05]  /*62d0*/  BSYNC B1 ;  /* 0x0000000000017941 */ /* 0x000fea0003800000 */
.L_x_577:
        /* <DEDUP_REMOVED lines=31> */
.L_x_580:
[----:B------:R-:W-:Y:S05]  /*64d0*/  BSYNC B1 ;  /* 0x0000000000017941 */ /* 0x000fea0003800000 */
.L_x_579:
        /* <DEDUP_REMOVED lines=31> */
.L_x_582:
[----:B------:R-:W-:Y:S05]  /*66d0*/  BSYNC B1 ;  /* 0x0000000000017941 */ /* 0x000fea0003800000 */
.L_x_581:
        /* <DEDUP_REMOVED lines=31> */
.L_x_584:
[----:B------:R-:W-:Y:S05]  /*68d0*/  BSYNC B1 ;  /* 0x0000000000017941 */ /* 0x000fea0003800000 */
.L_x_583:
        /* <DEDUP_REMOVED lines=31> */
.L_x_586:
[----:B------:R-:W-:Y:S05]  /*6ad0*/  BSYNC B1 ;  /* 0x0000000000017941 */ /* 0x000fea0003800000 */
.L_x_585:
        /* <DEDUP_REMOVED lines=31> */
.L_x_588:
[----:B------:R-:W-:Y:S05]  /*6cd0*/  BSYNC B1 ;  /* 0x0000000000017941 */ /* 0x000fea0003800000 */
.L_x_587:
        /* <DEDUP_REMOVED lines=31> */
.L_x_590:
[----:B------:R-:W-:Y:S05]  /*6ed0*/  BSYNC B1 ;  /* 0x0000000000017941 */ /* 0x000fea0003800000 */
.L_x_589:
        /* <DEDUP_REMOVED lines=31> */
.L_x_592:
[----:B------:R-:W-:Y:S05]  /*70d0*/  BSYNC B1 ;  /* 0x0000000000017941 */ /* 0x000fea0003800000 */
.L_x_591:
        /* <DEDUP_REMOVED lines=31> */
.L_x_594:
[----:B------:R-:W-:Y:S05]  /*72d0*/  BSYNC B1 ;  /* 0x0000000000017941 */ /* 0x000fea0003800000 */
.L_x_593:
        /* <DEDUP_REMOVED lines=31> */
.L_x_596:
[----:B------:R-:W-:Y:S05]  /*74d0*/  BSYNC B1 ;  /* 0x0000000000017941 */ /* 0x000fea0003800000 */
.L_x_595:
        /* <DEDUP_REMOVED lines=31> */
.L_x_598:
[----:B------:R-:W-:Y:S05]  /*76d0*/  BSYNC B1 ;  /* 0x0000000000017941 */ /* 0x000fea0003800000 */
.L_x_597:
        /* <DEDUP_REMOVED lines=31> */
.L_x_600:
[----:B------:R-:W-:Y:S05]  /*78d0*/  BSYNC B1 ;  /* 0x0000000000017941 */ /* 0x000fea0003800000 */
.L_x_599:
        /* <DEDUP_REMOVED lines=31> */
.L_x_602:
[----:B------:R-:W-:Y:S05]  /*7ad0*/  BSYNC B1 ;  /* 0x0000000000017941 */ /* 0x000fea0003800000 */
.L_x_601:
        /* <DEDUP_REMOVED lines=31> */
.L_x_604:
[----:B------:R-:W-:Y:S05]  /*7cd0*/  BSYNC B1 ;  /* 0x0000000000017941 */ /* 0x000fea0003800000 */
.L_x_603:
[----:B0-----:R-:W-:Y:S01]  /*7ce0*/  IMAD.MOV.U32 R228, RZ, RZ, c[0x0][0x1d4] ;  /* 0x00007500ffe47624 */ /* 0x001fe200078e00ff */
[----:B------:R-:W-:Y:S03]  /*7cf0*/  BSSY B1, `(.L_x_605) ;  /* 0x000001e000017945 */ /* 0x000fe60003800000 */
[----:B------:R-:W-:Y:S01]  /*7d00*/  IMAD R5, R228, 0x1f, R5 ;  /* 0x0000001fe4057824 */ /* 0x000fe200078e0205 */
[----:B------:R-:W-:Y:S05]  /*7d10*/  @P1 BRA `(.L_x_606) ;  /* 0x000001b000001947 */ /* 0x000fea0003800000 */
        /* <DEDUP_REMOVED lines=12> */
[----:B------:R0:W2:Y:S01]  /*7de0*/  @P4 LDG.E.128 R228, [R6.64+0x1e0] ;  /* 0x0001e02406e44981 */ /* 0x0000a2000c1e1d00 */
[----:B------:R-:W-:Y:S01]  /*7df0*/  SHF.R.S32.HI R247, RZ, 0x1f, R244 ;  /* 0x0000001ffff77819 */ /* 0x000fe200000114f4 */
[----:B-----5:R-:W-:Y:S01]  /*7e00*/  HFMA2.MMA R225, R225, 1, 1, R101 ;  /* 0x3c003c00e1e17835 */ /* 0x020fe20000000065 */
[----:B------:R-:W-:Y:S01]  /*7e10*/  IADD3 R5, P3, R244, R5, RZ ;  /* 0x00000005f4057210 */ /* 0x000fe20007f7e0ff */
[----:B------:R-:W-:Y:S02]  /*7e20*/  HADD2 R227, R227, R103 ;  /* 0x00000067e3e37230 */ /* 0x000fe40000000000 */
[----:B------:R-:W-:Y:S02]  /*7e30*/  HADD2 R224, R224, R100 ;  /* 0x00000064e0e07230 */ /* 0x000fe40000000000 */
[----:B------:R-:W-:Y:S01]  /*7e40*/  HADD2 R226, R226, R102 ;  /* 0x00000066e2e27230 */ /* 0x000fe20000000000 */
[----:B0-----:R-:W-:Y:S01]  /*7e50*/  IMAD.X R7, R247, 0x1, R246, P3 ;  /* 0x00000001f7077824 */ /* 0x001fe200018e06f6 */
[----:B------:R-:W-:-:S04]  /*7e60*/  LEA R6, P3, R5, c[0x0][0x198], 0x1 ;  /* 0x0000660005067a11 */ /* 0x000fc800078608ff */
[----:B------:R-:W-:Y:S01]  /*7e70*/  LEA.HI.X R7, R5, c[0x0][0x19c], R7, 0x1, P3 ;  /* 0x0000670005077a11 */ /* 0x000fe200018f0c07 */
[----:B--2---:R-:W-:Y:S01]  /*7e80*/  @P4 HFMA2.MMA R225, R225, R229, -RZ ;  /* 0x000000e5e1e14235 */ /* 0x004fe200001000ff */
[----:B------:R-:W-:Y:S01]  /*7e90*/  @P4 HMUL2 R224, R224, R228 ;  /* 0x000000e4e0e04232 */ /* 0x000fe20000000000 */
[----:B------:R-:W-:Y:S01]  /*7ea0*/  @P4 HFMA2.MMA R227, R227, R231, -RZ ;  /* 0x000000e7e3e34235 */ /* 0x000fe200001000ff */
[----:B------:R-:W-:-:S06]  /*7eb0*/  @P4 HMUL2 R226, R226, R230 ;  /* 0x000000e6e2e24232 */ /* 0x000fcc0000000000 */
[----:B------:R0:W-:Y:S04]  /*7ec0*/  STG.E.128 [R6.64], R224 ;  /* 0x000000e006007986 */ /* 0x0001e8000c101d24 */
.L_x_606:
[----:B------:R-:W-:Y:S05]  /*7ed0*/  BSYNC B1 ;  /* 0x0000000000017941 */ /* 0x000fea0003800000 */
.L_x_605:
[----:B------:R-:W-:Y:S01]  /*7ee0*/  BSSY B1, `(.L_x_607) ;  /* 0x0000157000017945 */ /* 0x000fe20003800000 */
[----:B------:R-:W-:Y:S05]  /*7ef0*/  @P1 BRA `(.L_x_608) ;  /* 0x0000155000001947 */ /* 0x000fea0003800000 */
[----:B------:R-:W2:Y:S04]  /*7f00*/  LDL R247, [R1+0x1d4] ;  /* 0x0001d40001f77983 */ /* 0x000ea80000100800 */
[----:B------:R-:W3:Y:S04]  /*7f10*/  LDL R246, [R1+0x1c0] ;  /* 0x0001c00001f67983 */ /* 0x000ee80000100800 */
[----:B------:R-:W4:Y:S04]  /*7f20*/  LDL R231, [R1+0x1c4] ;  /* 0x0001c40001e77983 */ /* 0x000f280000100800 */
[----:B------:R-:W2:Y:S04]  /*7f30*/  LDL R230, [R1+0x1b0] ;  /* 0x0001b00001e67983 */ /* 0x000ea80000100800 */
[----:B------:R-:W2:Y:S04]  /*7f40*/  LDL R229, [R1+0x1b4] ;  /* 0x0001b40001e57983 */ /* 0x000ea80000100800 */
[----:B------:R-:W2:Y:S04]  /*7f50*/  LDL R228, [R1+0x1a0] ;  /* 0x0001a00001e47983 */ /* 0x000ea80000100800 */
[----:B0-----:R-:W2:Y:S04]  /*7f60*/  LDL R7, [R1+0x1a4] ;  /* 0x0001a40001077983 */ /* 0x001ea80000100800 */
[----:B------:R0:W-:Y:S04]  /*7f70*/  STL [R1+0x2d0], R31 ;  /* 0x0002d01f01007387 */ /* 0x0001e80000100800 */
        /* <DEDUP_REMOVED lines=32> */
[----:B0-----:R-:W3:Y:S04]  /*8180*/  LDL R15, [R1+0x250] ;  /* 0x00025000010f7983 */ /* 0x001ee80000100800 */
[----:B------:R0:W-:Y:S04]  /*8190*/  STL [R1+0x28c], R14 ;  /* 0x00028c0e01007387 */ /* 0x0001e80000100800 */
[----:B------:R1:W-:Y:S04]  /*81a0*/  STL [R1+0x288], R13 ;  /* 0x0002880d01007387 */ /* 0x0003e80000100800 */
[----:B------:R0:W-:Y:S04]  /*81b0*/  STL [R1+0x284], R12 ;  /* 0x0002840c01007387 */ /* 0x0001e80000100800 */
[----:B-----5:R0:W-:Y:S04]  /*81c0*/  STL [R1+0x280], R4 ;  /* 0x0002800401007387 */ /* 0x0201e80000100800 */
[----:B------:R1:W-:Y:S04]  /*81d0*/  STL [R1+0x27c], R2 ;  /* 0x00027c0201007387 */ /* 0x0003e80000100800 */
[----:B------:R4:W-:Y:S04]  /*81e0*/  STL [R1+0x278], R0 ;  /* 0x0002780001007387 */ /* 0x0009e80000100800 */
[----:B0-----:R-:W3:Y:S04]  /*81f0*/  LDL R14, [R1+0xd4] ;  /* 0x0000d400010e7983 */ /* 0x001ee80000100800 */
[----:B-1----:R-:W3:Y:S04]  /*8200*/  LDL R13, [R1+0xc0] ;  /* 0x0000c000010d7983 */ /* 0x002ee80000100800 */
[----:B------:R-:W3:Y:S04]  /*8210*/  LDL R12, [R1+0xc4] ;  /* 0x0000c400010c7983 */ /* 0x000ee80000100800 */
[----:B------:R-:W3:Y:S04]  /*8220*/  LDL R4, [R1+0xb4] ;  /* 0x0000b40001047983 */ /* 0x000ee80000100800 */
[----:B------:R-:W3:Y:S04]  /*8230*/  LDL R2, [R1+0xa0] ;  /* 0x0000a00001027983 */ /* 0x000ee80000100800 */
[----:B----4-:R-:W4:Y:S01]  /*8240*/  LDL R0, [R1+0xa4] ;  /* 0x0000a40001007983 */ /* 0x010f220000100800 */
[----:B--2---:R-:W-:-:S03]  /*8250*/  HFMA2.MMA R5, R16, R105, -RZ ;  /* 0x0000006910057235 */ /* 0x004fc600001000ff */
[----:B------:R-:W2:Y:S07]  /*8260*/  LDL R16, [R1+0xe4] ;  /* 0x0000e40001107983 */ /* 0x000eae0000100800 */
[----:B------:R-:W-:Y:S02]  /*8270*/  HFMA2 R5, R19, R109, R5 ;  /* 0x0000006d13057231 */ /* 0x000fe40000000005 */
[----:B------:R-:W2:Y:S01]  /*8280*/  LDL R19, [R1+0x190] ;  /* 0x0001900001137983 */ /* 0x000ea20000100800 */
[----:B---3--:R-:W-:-:S02]  /*8290*/  HMUL2 R6, R15, R104 ;  /* 0x000000680f067232 */ /* 0x008fc40000000000 */
[----:B------:R-:W-:Y:S01]  /*82a0*/  HFMA2 R5, R20, R9, R5 ;  /* 0x0000000914057231 */ /* 0x000fe20000000005 */
[----:B------:R-:W3:Y:S03]  /*82b0*/  LDL R15, [R1+0xd0] ;  /* 0x0000d000010f7983 */ /* 0x000ee60000100800 */
[----:B------:R-:W-:Y:S01]  /*82c0*/  HFMA2.MMA R6, R18, R108, R6 ;  /* 0x0000006c12067235 */ /* 0x000fe20000000006 */
[----:B------:R-:W3:Y:S04]  /*82d0*/  LDL R20, [R1+0x104] ;  /* 0x0001040001147983 */ /* 0x000ee80000100800 */
[----:B------:R-:W3:Y:S01]  /*82e0*/  LDL R18, [R1+0x194] ;  /* 0x0001940001127983 */ /* 0x000ee20000100800 */
[----:B------:R-:W-:Y:S01]  /*82f0*/  HFMA2.MMA R6, R17, R8, R6 ;  /* 0x0000000811067235 */ /* 0x000fe20000000006 */
[----:B------:R-:W-:-:S02]  /*8300*/  HFMA2 R5, R22, R113, R5 ;  /* 0x0000007116057231 */ /* 0x000fc40000000005 */
[----:B------:R-:W4:Y:S03]  /*8310*/  LDL R22, [R1+0x114] ;  /* 0x0001140001167983 */ /* 0x000f260000100800 */
[----:B------:R-:W-:Y:S01]  /*8320*/  HFMA2.MMA R6, R21, R112, R6 ;  /* 0x0000007015067235 */ /* 0x000fe20000000006 */
[----:B------:R-:W-:Y:S01]  /*8330*/  HFMA2 R5, R24, R117, R5 ;  /* 0x0000007518057231 */ /* 0x000fe20000000005 */
[----:B------:R-:W4:Y:S04]  /*8340*/  LDL R21, [R1+0x100] ;  /* 0x0001000001157983 */ /* 0x000f280000100800 */
[----:B------:R-:W-:Y:S01]  /*8350*/  HFMA2.MMA R6, R23, R116, R6 ;  /* 0x0000007417067235 */ /* 0x000fe20000000006 */
[----:B------:R-:W-:Y:S01]  /*8360*/  HFMA2 R5, R26, R121, R5 ;  /* 0x000000791a057231 */ /* 0x000fe20000000005 */
[----:B------:R-:W4:Y:S04]  /*8370*/  LDL R23, [R1+0x140] ;  /* 0x0001400001177983 */ /* 0x000f280000100800 */
[----:B------:R-:W-:Y:S01]  /*8380*/  HFMA2.MMA R6, R25, R120, R6 ;  /* 0x0000007819067235 */ /* 0x000fe20000000006 */
[----:B------:R-:W-:Y:S01]  /*8390*/  HFMA2 R5, R28, R125, R5 ;  /* 0x0000007d1c057231 */ /* 0x000fe20000000005 */
[----:B------:R-:W4:Y:S04]  /*83a0*/  LDL R25, [R1+0x150] ;  /* 0x0001500001197983 */ /* 0x000f280000100800 */
[----:B------:R-:W-:Y:S01]  /*83b0*/  HFMA2.MMA R6, R27, R124, R6 ;  /* 0x0000007c1b067235 */ /* 0x000fe20000000006 */
[----:B------:R-:W4:Y:S01]  /*83c0*/  LDL R28, [R1+0x174] ;  /* 0x00017400011c7983 */ /* 0x000f220000100800 */
[----:B------:R-:W-:-:S03]  /*83d0*/  HFMA2 R5, R30, R129, R5 ;  /* 0x000000811e057231 */ /* 0x000fc60000000005 */
[----:B------:R-:W4:Y:S01]  /*83e0*/  LDL R27, [R1+0x160] ;  /* 0x00016000011b7983 */ /* 0x000f220000100800 */
[----:B------:R-:W-:-:S03]  /*83f0*/  HFMA2.MMA R6, R29, R128, R6 ;  /* 0x000000801d067235 */ /* 0x000fc60000000006 */
[----:B------:R-:W4:Y:S03]  /*8400*/  LDL R29, [R1+0x170] ;  /* 0x00017000011d7983 */ /* 0x000f260000100800 */
[----:B------:R-:W-:Y:S01]  /*8410*/  HFMA2.MMA R6, R31, R132, R6 ;  /* 0x000000841f067235 */ /* 0x000fe20000000006 */
[----:B------:R-:W4:Y:S04]  /*8420*/  LDL R30, [R1+0x184] ;  /* 0x00018400011e7983 */ /* 0x000f280000100800 */
[----:B------:R-:W4:Y:S04]  /*8430*/  LDL R31, [R1+0x180] ;  /* 0x00018000011f7983 */ /* 0x000f280000100800 */
[----:B------:R-:W4:Y:S01]  /*8440*/  LDL R26, [R1+0x164] ;  /* 0x00016400011a7983 */ /* 0x000f220000100800 */
[----:B------:R-:W-:-:S03]  /*8450*/  HFMA2.MMA R6, R246, R136, R6 ;  /* 0x00000088f6067235 */ /* 0x000fc60000000006 */
[----:B------:R-:W4:Y:S01]  /*8460*/  LDL R24, [R1+0x154] ;  /* 0x0001540001187983 */ /* 0x000f220000100800 */
[----:B------:R-:W-:-:S03]  /*8470*/  HFMA2 R5, R247, R133, R5 ;  /* 0x00000085f7057231 */ /* 0x000fc60000000005 */
[----:B------:R-:W4:Y:S01]  /*8480*/  LDL R246, [R1+0x130] ;  /* 0x0001300001f67983 */ /* 0x000f220000100800 */
[----:B------:R-:W-:-:S03]  /*8490*/  HFMA2 R5, R231, R137, R5 ;  /* 0x00000089e7057231 */ /* 0x000fc60000000005 */
[----:B------:R-:W4:Y:S01]  /*84a0*/  LDL R247, [R1+0x144] ;  /* 0x0001440001f77983 */ /* 0x000f220000100800 */
[----:B------:R-:W-:-:S03]  /*84b0*/  HFMA2.MMA R6, R230, R140, R6 ;  /* 0x0000008ce6067235 */ /* 0x000fc60000000006 */
[----:B------:R-:W4:Y:S01]  /*84c0*/  LDL R231, [R1+0x134] ;  /* 0x0001340001e77983 */ /* 0x000f220000100800 */
[----:B------:R-:W-:-:S03]  /*84d0*/  HFMA2 R5, R229, R141, R5 ;  /* 0x0000008de5057231 */ /* 0x000fc60000000005 */
[----:B------:R-:W4:Y:S01]  /*84e0*/  LDL R230, [R1+0x120] ;  /* 0x0001200001e67983 */ /* 0x000f220000100800 */
[----:B------:R-:W-:-:S03]  /*84f0*/  HFMA2.MMA R6, R228, R144, R6 ;  /* 0x00000090e4067235 */ /* 0x000fc60000000006 */
[----:B------:R-:W4:Y:S04]  /*8500*/  LDL R229, [R1+0x124] ;  /* 0x0001240001e57983 */ /* 0x000f280000100800 */
[----:B------:R-:W4:Y:S01]  /*8510*/  LDL R228, [R1+0x110] ;  /* 0x0001100001e47983 */ /* 0x000f220000100800 */
[----:B------:R-:W-:-:S03]  /*8520*/  HFMA2 R5, R7, R145, R5 ;  /* 0x0000009107057231 */ /* 0x000fc60000000005 */
[----:B------:R-:W4:Y:S04]  /*8530*/  LDL R17, [R1+0xe0] ;  /* 0x0000e00001117983 */ /* 0x000f280000100800 */
[----:B------:R-:W4:Y:S01]  /*8540*/  LDL R7, [R1+0xb0] ;  /* 0x0000b00001077983 */ /* 0x000f220000100800 */
[----:B--2---:R-:W-:-:S03]  /*8550*/  HFMA2.MMA R6, R19, R148, R6 ;  /* 0x0000009413067235 */ /* 0x004fc60000000006 */
[----:B------:R-:W2:Y:S01]  /*8560*/  LDL R19, [R1+0xf0] ;  /* 0x0000f00001137983 */ /* 0x000ea20000100800 */
[----:B---3--:R-:W-:-:S03]  /*8570*/  HFMA2 R5, R18, R149, R5 ;  /* 0x0000009512057231 */ /* 0x008fc60000000005 */
[----:B------:R-:W3:Y:S01]  /*8580*/  LDL R18, [R1+0xf4] ;  /* 0x0000f40001127983 */ /* 0x000ee20000100800 */
[----:B----4-:R-:W-:Y:S01]  /*8590*/  HFMA2.MMA R6, R31, R152, R6 ;  /* 0x000000981f067235 */ /* 0x010fe20000000006 */
[----:B------:R-:W-:Y:S02]  /*85a0*/  HFMA2 R5, R30, R153, R5 ;  /* 0x000000991e057231 */ /* 0x000fe40000000005 */
[----:B------:R0:W5:Y:S03]  /*85b0*/  LDL.LU R31, [R1+0x2d0] ;  /* 0x0002d000011f7983 */ /* 0x0001660000300800 */
[----:B------:R-:W-:Y:S01]  /*85c0*/  HFMA2.MMA R6, R29, R156, R6 ;  /* 0x0000009c1d067235 */ /* 0x000fe20000000006 */
[----:B------:R-:W-:Y:S01]  /*85d0*/  HFMA2 R5, R28, R157, R5 ;  /* 0x0000009d1c057231 */ /* 0x000fe20000000005 */
[----:B------:R0:W5:Y:S04]  /*85e0*/  LDL.LU R30, [R1+0x2cc] ;  /* 0x0002cc00011e7983 */ /* 0x0001680000300800 */
        /* <DEDUP_REMOVED lines=14> */
[----:B------:R0:W5:Y:S03]  /*86d0*/  LDL.LU R25, [R1+0x2b8] ;  /* 0x0002b80001197983 */ /* 0x0001660000300800 */
[----:B------:R-:W-:Y:S01]  /*86e0*/  HFMA2 R5, R22, R181, R5 ;  /* 0x000000b516057231 */ /* 0x000fe20000000005 */
[----:B------:R0:W5:Y:S01]  /*86f0*/  LDL.LU R24, [R1+0x2b4] ;  /* 0x0002b40001187983 */ /* 0x0001620000300800 */
[----:B------:R-:W-:-:S03]  /*8700*/  HFMA2.MMA R6, R228, R180, R6 ;  /* 0x000000b4e4067235 */ /* 0x000fc60000000006 */
[----:B------:R0:W5:Y:S04]  /*8710*/  LDL.LU R23, [R1+0x2b0] ;  /* 0x0002b00001177983 */ /* 0x0001680000300800 */
[----:B------:R-:W4:Y:S01]  /*8720*/  LDL R22, [R1+0x90] ;  /* 0x0000900001167983 */ /* 0x000f220000100800 */
[----:B------:R-:W-:Y:S01]  /*8730*/  HFMA2.MMA R6, R21, R184, R6 ;  /* 0x000000b815067235 */ /* 0x000fe20000000006 */
[----:B------:R-:W-:Y:S02]  /*8740*/  HFMA2 R5, R20, R185, R5 ;  /* 0x000000b914057231 */ /* 0x000fe40000000005 */
[----:B------:R-:W4:Y:S04]  /*8750*/  LDL R20, [R1+0x80] ;  /* 0x0000800001147983 */ /* 0x000f280000100800 */
[----:B------:R-:W4:Y:S04]  /*8760*/  LDL R21, [R1+0x94] ;  /* 0x0000940001157983 */ /* 0x000f280000100800 */
[----:B------:R-:W4:Y:S04]  /*8770*/  LDL R247, [R1+0x70] ;  /* 0x0000700001f77983 */ /* 0x000f280000100800 */
[----:B------:R-:W4:Y:S04]  /*8780*/  LDL R246, [R1+0x74] ;  /* 0x0000740001f67983 */ /* 0x000f280000100800 */
[----:B------:R-:W4:Y:S04]  /*8790*/  LDL R231, [R1+0x60] ;  /* 0x0000600001e77983 */ /* 0x000f280000100800 */
[----:B------:R-:W4:Y:S04]  /*87a0*/  LDL R230, [R1+0x64] ;  /* 0x0000640001e67983 */ /* 0x000f280000100800 */
[----:B------:R-:W4:Y:S04]  /*87b0*/  LDL R229, [R1+0x258] ;  /* 0x0002580001e57983 */ /* 0x000f280000100800 */
[----:B------:R-:W4:Y:S01]  /*87c0*/  LDL R228, [R1+0x248] ;  /* 0x0002480001e47983 */ /* 0x000f220000100800 */
[----:B--2---:R-:W-:-:S03]  /*87d0*/  HFMA2.MMA R6, R19, R188, R6 ;  /* 0x000000bc13067235 */ /* 0x004fc60000000006 */
[----:B------:R-:W2:Y:S03]  /*87e0*/  LDL R19, [R1+0x84] ;  /* 0x0000840001137983 */ /* 0x000ea60000100800 */
[----:B------:R-:W-:Y:S02]  /*87f0*/  HFMA2.MMA R6, R17, R192, R6 ;  /* 0x000000c011067235 */ /* 0x000fe40000000006 */
[----:B------:R-:W2:Y:S01]  /*8800*/  LDL R17, [R1+0x228] ;  /* 0x0002280001117983 */ /* 0x000ea20000100800 */
[----:B---3--:R-:W-:-:S03]  /*8810*/  HFMA2 R5, R18, R189, R5 ;  /* 0x000000bd12057231 */ /* 0x008fc60000000005 */
[----:B------:R-:W3:Y:S01]  /*8820*/  LDL R18, [R1+0x238] ;  /* 0x0002380001127983 */ /* 0x000ee20000100800 */
[----:B------:R-:W-:-:S03]  /*8830*/  HFMA2 R5, R16, R193, R5 ;  /* 0x000000c110057231 */ /* 0x000fc60000000005 */
        /* <DEDUP_REMOVED lines=17> */
[----:B----4-:R-:W-:-:S03]  /*8950*/  HFMA2.MMA R6, R22, R212, R6 ;  /* 0x000000d416067235 */ /* 0x010fc60000000006 */
[----:B------:R0:W5:Y:S03]  /*8960*/  LDL.LU R22, [R1+0x2ac] ;  /* 0x0002ac0001167983 */ /* 0x0001660000300800 */
[----:B------:R-:W-:Y:S01]  /*8970*/  HFMA2.MMA R6, R20, R216, R6 ;  /* 0x000000d814067235 */ /* 0x000fe20000000006 */
[----:B------:R-:W-:Y:S02]  /*8980*/  HFMA2 R5, R21, R213, R5 ;  /* 0x000000d515057231 */ /* 0x000fe40000000005 */
[----:B------:R0:W5:Y:S03]  /*8990*/  LDL.LU R21, [R1+0x2a8] ;  /* 0x0002a80001157983 */ /* 0x0001660000300800 */
[----:B------:R-:W-:Y:S01]  /*89a0*/  HFMA2.MMA R6, R247, R220, R6 ;  /* 0x000000dcf7067235 */ /* 0x000fe20000000006 */
[----:B------:R0:W5:Y:S05]  /*89b0*/  LDL.LU R20, [R1+0x2a4] ;  /* 0x0002a40001147983 */ /* 0x00016a0000300800 */
[----:B------:R-:W-:Y:S01]  /*89c0*/  HFMA2.MMA R6, R231, R224, R6 ;  /* 0x000000e0e7067235 */ /* 0x000fe20000000006 */
[----:B--2---:R-:W-:-:S02]  /*89d0*/  HFMA2 R5, R19, R217, R5 ;  /* 0x000000d913057231 */ /* 0x004fc40000000005 */
[----:B------:R0:W5:Y:S04]  /*89e0*/  LDL.LU R19, [R1+0x2a0] ;  /* 0x0002a00001137983 */ /* 0x0001680000300800 */
[----:B------:R-:W2:Y:S01]  /*89f0*/  LDL R247, [R1+0x188] ;  /* 0x0001880001f77983 */ /* 0x000ea20000100800 */
[----:B------:R-:W-:-:S03]  /*8a00*/  HFMA2 R5, R246, R221, R5 ;  /* 0x000000ddf6057231 */ /* 0x000fc60000000005 */
[----:B------:R-:W4:Y:S04]  /*8a10*/  LDL R246, [R1+0x178] ;  /* 0x0001780001f67983 */ /* 0x000f280000100800 */
[----:B------:R-:W4:Y:S01]  /*8a20*/  LDL R231, [R1+0x168] ;  /* 0x0001680001e77983 */ /* 0x000f220000100800 */
[----:B------:R-:W-:-:S03]  /*8a30*/  HFMA2 R5, R230, R225, R5 ;  /* 0x000000e1e6057231 */ /* 0x000fc60000000005 */
[----:B------:R-:W4:Y:S01]  /*8a40*/  LDL R230, [R1+0x158] ;  /* 0x0001580001e67983 */ /* 0x000f220000100800 */
[----:B------:R-:W-:Y:S02]  /*8a50*/  HADD2 R5, R6, R5 ;  /* 0x0000000506057230 */ /* 0x000fe40000000000 */
[----:B------:R-:W-:Y:S02]  /*8a60*/  HMUL2 R6, R229, R106 ;  /* 0x0000006ae5067232 */ /* 0x000fe40000000000 */
[----:B------:R-:W4:Y:S04]  /*8a70*/  LDL R229, [R1+0x148] ;  /* 0x0001480001e57983 */ /* 0x000f280000100800 */
[----:B------:R-:W-:Y:S02]  /*8a80*/  HFMA2.MMA R6, R228, R110, R6 ;  /* 0x0000006ee4067235 */ /* 0x000fe40000000006 */
[----:B------:R-:W4:Y:S08]  /*8a90*/  LDL R228, [R1+0x138] ;  /* 0x0001380001e47983 */ /* 0x000f300000100800 */
[----:B---3--:R-:W-:-:S02]  /*8aa0*/  HFMA2 R6, R18, R10, R6 ;  /* 0x0000000a12067231 */ /* 0x008fc40000000006 */
        /* <DEDUP_REMOVED lines=21> */
[----:B--2---:R-:W-:Y:S02]  /*8c00*/  HFMA2.MMA R6, R247, R154, R6 ;  /* 0x0000009af7067235 */ /* 0x004fe40000000006 */
[----:B------:R-:W2:Y:S08]  /*8c10*/  LDL R247, [R1+0x78] ;  /* 0x0000780001f77983 */ /* 0x000eb00000100800 */
[----:B----4-:R-:W-:-:S02]  /*8c20*/  HFMA2 R6, R246, R158, R6 ;  /* 0x0000009ef6067231 */ /* 0x010fc40000000006 */
[----:B------:R-:W4:Y:S04]  /*8c30*/  LDL R246, [R1+0x68] ;  /* 0x0000680001f67983 */ /* 0x000f280000100800 */
[----:B------:R-:W-:Y:S02]  /*8c40*/  HFMA2.MMA R6, R231, R162, R6 ;  /* 0x000000a2e7067235 */ /* 0x000fe40000000006 */
[----:B------:R-:W4:Y:S08]  /*8c50*/  LDL R231, [R1+0x25c] ;  /* 0x00025c0001e77983 */ /* 0x000f300000100800 */
[----:B------:R-:W-:-:S02]  /*8c60*/  HFMA2 R6, R230, R166, R6 ;  /* 0x000000a6e6067231 */ /* 0x000fc40000000006 */
[----:B------:R-:W4:Y:S04]  /*8c70*/  LDL R230, [R1+0x24c] ;  /* 0x00024c0001e67983 */ /* 0x000f280000100800 */
[----:B------:R-:W-:Y:S02]  /*8c80*/  HFMA2.MMA R6, R229, R170, R6 ;  /* 0x000000aae5067235 */ /* 0x000fe40000000006 */
[----:B------:R-:W4:Y:S08]  /*8c90*/  LDL R229, [R1+0x23c] ;  /* 0x00023c0001e57983 */ /* 0x000f300000100800 */
[----:B------:R-:W-:-:S02]  /*8ca0*/  HFMA2 R6, R228, R174, R6 ;  /* 0x000000aee4067231 */ /* 0x000fc40000000006 */
[----:B------:R-:W4:Y:S04]  /*8cb0*/  LDL R228, [R1+0x22c] ;  /* 0x00022c0001e47983 */ /* 0x000f280000100800 */
[----:B---3--:R-:W-:Y:S02]  /*8cc0*/  HFMA2.MMA R6, R18, R178, R6 ;  /* 0x000000b212067235 */ /* 0x008fe40000000006 */
        /* <DEDUP_REMOVED lines=21> */
[----:B--2---:R-:W-:-:S02]  /*8e20*/  HFMA2 R6, R247, R222, R6 ;  /* 0x000000def7067231 */ /* 0x004fc40000000006 */
[----:B------:R-:W2:Y:S04]  /*8e30*/  LDL R247, [R1+0xcc] ;  /* 0x0000cc0001f77983 */ /* 0x000ea80000100800 */
[----:B----4-:R-:W-:Y:S02]  /*8e40*/  HFMA2.MMA R6, R246, R226, R6 ;  /* 0x000000e2f6067235 */ /* 0x010fe40000000006 */
[----:B------:R-:W4:Y:S08]  /*8e50*/  LDL R246, [R1+0xbc] ;  /* 0x0000bc0001f67983 */ /* 0x000f300000100800 */
[----:B------:R-:W-:-:S02]  /*8e60*/  HADD2 R5, R5, R6 ;  /* 0x0000000605057230 */ /* 0x000fc40000000000 */
[----:B------:R-:W-:Y:S02]  /*8e70*/  HMUL2 R6, R231, R107 ;  /* 0x0000006be7067232 */ /* 0x000fe40000000000 */
[----:B------:R-:W2:Y:S02]  /*8e80*/  LDL R231, [R1+0xac] ;  /* 0x0000ac0001e77983 */ /* 0x000ea40000100800 */
[----:B------:R-:W-:Y:S02]  /*8e90*/  HFMA2 R6, R230, R111, R6 ;  /* 0x0000006fe6067231 */ /* 0x000fe40000000006 */
[----:B------:R-:W2:Y:S04]  /*8ea0*/  LDL R230, [R1+0x9c] ;  /* 0x00009c0001e67983 */ /* 0x000ea80000100800 */
[----:B------:R-:W-:-:S02]  /*8eb0*/  HFMA2.MMA R6, R229, R11, R6 ;  /* 0x0000000be5067235 */ /* 0x000fc40000000006 */
[----:B------:R-:W2:Y:S08]  /*8ec0*/  LDL R229, [R1+0x8c] ;  /* 0x00008c0001e57983 */ /* 0x000eb00000100800 */
[----:B------:R-:W-:Y:S02]  /*8ed0*/  HFMA2 R6, R228, R115, R6 ;  /* 0x00000073e4067231 */ /* 0x000fe40000000006 */
[----:B------:R-:W2:Y:S04]  /*8ee0*/  LDL R228, [R1+0x7c] ;  /* 0x00007c0001e47983 */ /* 0x000ea80000100800 */
[----:B---3--:R-:W-:-:S02]  /*8ef0*/  HFMA2.MMA R6, R18, R119, R6 ;  /* 0x0000007712067235 */ /* 0x008fc40000000006 */
[----:B------:R-:W3:Y:S08]  /*8f00*/  LDL R18, [R1+0x16c] ;  /* 0x00016c0001127983 */ /* 0x000ef00000100800 */
[----:B------:R-:W-:Y:S02]  /*8f10*/  HFMA2 R6, R17, R123, R6 ;  /* 0x0000007b11067231 */ /* 0x000fe40000000006 */
[----:B------:R-:W2:Y:S04]  /*8f20*/  LDL R17, [R1+0x15c] ;  /* 0x00015c0001117983 */ /* 0x000ea80000100800 */
[----:B------:R-:W-:-:S02]  /*8f30*/  HFMA2.MMA R6, R16, R127, R6 ;  /* 0x0000007f10067235 */ /* 0x000fc40000000006 */
[----:B------:R-:W4:Y:S08]  /*8f40*/  LDL R16, [R1+0x14c] ;  /* 0x00014c0001107983 */ /* 0x000f300000100800 */
[----:B------:R-:W-:Y:S02]  /*8f50*/  HFMA2 R6, R15, R131, R6 ;  /* 0x000000830f067231 */ /* 0x000fe40000000006 */
[----:B------:R-:W4:Y:S04]  /*8f60*/  LDL R15, [R1+0x13c] ;  /* 0x00013c00010f7983 */ /* 0x000f280000100800 */
        /* <DEDUP_REMOVED lines=13> */
[----:B------:R-:W4:Y:S01]  /*9040*/  LDL R0, [R1+0xdc] ;  /* 0x0000dc0001007983 */ /* 0x000f220000100800 */
[----:B------:R-:W-:-:S04]  /*9050*/  ISETP.NE.U32.AND P1, PT, RZ, c[0x0][0x218], PT ;  /* 0x00008600ff007a0c */ /* 0x000fc80003f25070 */
[----:B------:R-:W-:-:S03]  /*9060*/  ISETP.NE.AND.EX P3, PT, RZ, c[0x0][0x21c], PT, P1 ;  /* 0x00008700ff007a0c */ /* 0x000fc60003f65310 */
[----:B---3--:R-:W-:Y:S02]  /*9070*/  HFMA2 R6, R18, R163, R6 ;  /* 0x000000a312067231 */ /* 0x008fe40000000006 */
[----:B------:R0:W5:Y:S04]  /*9080*/  LDL.LU R18, [R1+0x29c] ;  /* 0x00029c0001127983 */ /* 0x0001680000300800 */
[----:B--2---:R-:W-:Y:S02]  /*9090*/  HFMA2.MMA R6, R17, R167, R6 ;  /* 0x000000a711067235 */ /* 0x004fe40000000006 */
[----:B------:R0:W5:Y:S08]  /*90a0*/  LDL.LU R17, [R1+0x298] ;  /* 0x0002980001117983 */ /* 0x0001700000300800 */
[----:B----4-:R-:W-:-:S02]  /*90b0*/  HFMA2 R6, R16, R171, R6 ;  /* 0x000000ab10067231 */ /* 0x010fc40000000006 */
[----:B------:R0:W5:Y:S04]  /*90c0*/  LDL.LU R16, [R1+0x294] ;  /* 0x0002940001107983 */ /* 0x0001680000300800 */
[----:B------:R-:W-:Y:S02]  /*90d0*/  HFMA2.MMA R6, R15, R175, R6 ;  /* 0x000000af0f067235 */ /* 0x000fe40000000006 */
[----:B------:R0:W5:Y:S08]  /*90e0*/  LDL.LU R15, [R1+0x290] ;  /* 0x00029000010f7983 */ /* 0x0001700000300800 */
[----:B------:R-:W-:-:S02]  /*90f0*/  HFMA2 R6, R14, R179, R6 ;  /* 0x000000b30e067231 */ /* 0x000fc40000000006 */
        /* <DEDUP_REMOVED lines=11> */
[----:B------:R-:W-:-:S06]  /*91b0*/  HFMA2 R6, R247, R203, R6 ;  /* 0x000000cbf7067231 */ /* 0x000fcc0000000006 */
[----:B------:R-:W-:Y:S02]  /*91c0*/  HFMA2.MMA R6, R246, R207, R6 ;  /* 0x000000cff6067235 */ /* 0x000fe40000000006 */
[----:B------:R-:W2:Y:S08]  /*91d0*/  LDL R246, [R1+0x260] ;  /* 0x0002600001f67983 */ /* 0x000eb00000100800 */
[----:B------:R-:W-:-:S06]  /*91e0*/  HFMA2 R6, R231, R211, R6 ;  /* 0x000000d3e7067231 */ /* 0x000fcc0000000006 */
[----:B------:R-:W-:Y:S02]  /*91f0*/  HFMA2.MMA R6, R230, R215, R6 ;  /* 0x000000d7e6067235 */ /* 0x000fe40000000006 */
[----:B------:R-:W1:Y:S08]  /*9200*/  S2R R230, SR_CTAID.X ;  /* 0x0000000000e67919 */ /* 0x000e700000002500 */
[----:B------:R-:W-:Y:S01]  /*9210*/  HFMA2 R6, R229, R219, R6 ;  /* 0x000000dbe5067231 */ /* 0x000fe20000000006 */
[----:B------:R-:W-:Y:S01]  /*9220*/  IMAD.MOV.U32 R231, RZ, RZ, 0x2 ;  /* 0x00000002ffe77424 */ /* 0x000fe200078e00ff */
[----:B------:R-:W-:Y:S01]  /*9230*/  ISETP.NE.U32.AND P1, PT, RZ, c[0x0][0x228], PT ;  /* 0x00008a00ff007a0c */ /* 0x000fe20003f25070 */
[----:B------:R-:W-:Y:S01]  /*9240*/  IMAD.MOV.U32 R247, RZ, RZ, c[0x0][0x1e8] ;  /* 0x00007a00fff77624 */ /* 0x000fe200078e00ff */
[----:B------:R-:W3:Y:S02]  /*9250*/  LDL R229, [R1+0x18] ;  /* 0x0000180001e57983 */ /* 0x000ee40000100800 */
[----:B------:R-:W-:-:S10]  /*9260*/  HFMA2.MMA R6, R228, R223, R6 ;  /* 0x000000dfe4067235 */ /* 0x000fd40000000006 */
        /* <DEDUP_REMOVED lines=22> */
[----:B------:R-:W-:-:S04]  /*93d0*/  IADD3 R230, R252, -c[0x0][0x1d4], RZ ;  /* 0x80007500fce67a10 */ /* 0x000fc80007ffe0ff */
[----:B------:R-:W-:Y:S01]  /*93e0*/  IMNMX R230, RZ, R230, !PT ;  /* 0x000000e6ffe67217 */ /* 0x000fe20007800200 */
[----:B--2---:R-:W-:-:S05]  /*93f0*/  @P1 HADD2.F32 R6, -RZ, R6.H0_H0 ;  /* 0x20000006ff061230 */ /* 0x004fca0000004100 */
[----:B-1----:R-:W-:Y:S02]  /*9400*/  @P1 FFMA.FTZ R5, R7, R6, R5 ;  /* 0x0000000607051223 */ /* 0x002fe40000010005 */
[----:B------:R-:W-:-:S03]  /*9410*/  IMAD.IADD R6, R3, 0x1, -R230 ;  /* 0x0000000103067824 */ /* 0x000fc600078e0ae6 */
[----:B---3--:R-:W-:Y:S02]  /*9420*/  @!P0 FMNMX.FTZ R229, R229, R5, !PT ;  /* 0x00000005e5e58209 */ /* 0x008fe40007810000 */
[----:B------:R0:W-:Y:S04]  /*9430*/  STS [R6.X4+0x440], R5 ;  /* 0x0004400506007388 */ /* 0x0001e80000004800 */
[----:B------:R0:W-:Y:S02]  /*9440*/  @!P0 STL [R1+0x18], R229 ;  /* 0x000018e501008387 */ /* 0x0001e40000100800 */
.L_x_608:
[----:B------:R-:W-:Y:S05]  /*9450*/  BSYNC B1 ;  /* 0x0000000000017941 */ /* 0x000fea0003800000 */
.L_x_607:
[----:B0-----:R-:W2:Y:S01]  /*9460*/  LDL R5, [R1+0x264] ;  /* 0x0002640001057983 */ /* 0x001ea20000100800 */
[----:B-----5:R-:W-:-:S04]  /*9470*/  IADD3 R3, R3, 0x100, RZ ;  /* 0x0000010003037810 */ /* 0x020fc80007ffe0ff */
[----:B--2---:R-:W-:-:S13]  /*9480*/  ISETP.GE.AND P0, PT, R3, R5, PT ;  /* 0x000000050300720c */ /* 0x004fda0003f06270 */
[----:B------:R-:W-:Y:S01]  /*9490*/  @P0 CALL.REL.NOINC `(.L_x_542) ;  /* 0x0000001000000944 */ /* 0x000fe20003c00000 */
[----:B------:R-:W-:Y:S05]  /*94a0*/  BRA `(.L_x_609) ;  /* 0xffffa51000007947 */ /* 0x000fea000383ffff */
.L_x_542:
[----:B------:R-:W-:Y:S05]  /*94b0*/  BSYNC B0 ;  /* 0x0000000000007941 */ /* 0x000fea0003800000 */
.L_x_541:
[----:B------:R-:W3:Y:S01]  /*94c0*/  LDL.LU R5, [R1+0x18] ;  /* 0x0000180001057983 */ /* 0x000ee20000300800 */
[----:B------:R-:W-:Y:S01]  /*94d0*/  IADD3 R229, R252, -c[0x0][0x1d4], RZ ;  /* 0x80007500fce57a10 */ /* 0x000fe20007ffe0ff */
[----:B------:R-:W-:Y:S02]  /*94e0*/  BSSY B0, `(.L_x_610) ;  /* 0x0000094000007945 */ /* 0x000fe40003800000 */
[----:B------:R-:W0:Y:S01]  /*94f0*/  S2R R228, SR_TID.X ;  /* 0x0000000000e47919 */ /* 0x000e220000002100 */
[----:B------:R-:W-:Y:S02]  /*9500*/  IMNMX R229, RZ, R229, !PT ;  /* 0x000000e5ffe57217 */ /* 0x000fe40007800200 */
[----:B0-----:R-:W-:-:S03]  /*9510*/  SHF.R.S32.HI R7, RZ, 0x1f, R228 ;  /* 0x0000001fff077819 */ /* 0x001fc600000114e4 */
[----:B------:R-:W-:Y:S01]  /*9520*/  IMAD.IADD R9, R228, 0x1, R229 ;  /* 0x00000001e4097824 */ /* 0x000fe200078e02e5 */
[----:B------:R-:W-:Y:S01]  /*9530*/  LEA.HI R15, R7, R228, RZ, 0x5 ;  /* 0x000000e4070f7211 */ /* 0x000fe200078f28ff */
[----:B---3--:R-:W0:Y:S02]  /*9540*/  SHFL.BFLY PT, R0, R5, 0x10, 0x1f ;  /* 0x0e001f0005007f89 */ /* 0x008e2400000e0000 */
[----:B0-----:R-:W-:-:S05]  /*9550*/  FMNMX.FTZ R3, R0, R5, !PT ;  /* 0x0000000500037209 */ /* 0x001fca0007810000 */
[----:B------:R-:W0:Y:S02]  /*9560*/  SHFL.BFLY PT, R0, R3, 0x8, 0x1f ;  /* 0x0d001f0003007f89 */ /* 0x000e2400000e0000 */
[----:B0-2---:R-:W-:-:S05]  /*9570*/  FMNMX.FTZ R4, R3, R0, !PT ;  /* 0x0000000003047209 */ /* 0x005fca0007810000 */
        /* <DEDUP_REMOVED lines=35> */
[----:B------:R-:W-:Y:S02]  /*97b0*/  ISETP.NE.AND.EX P0, PT, RZ, c[0x0][0x204], PT, P0 ;  /* 0x00008100ff007a0c */ /* 0x000fe40003f05300 */
.L_x_617:
[----:B0-----:R-:W-:Y:S01]  /*97c0*/  IADD3 R4, R252, -c[0x0][0x1d4], RZ ;  /* 0x80007500fc047a10 */ /* 0x001fe20007ffe0ff */
[----:B------:R-:W-:Y:S01]  /*97d0*/  BSSY B2, `(.L_x_614) ;  /* 0x0000015000027945 */ /* 0x000fe20003800000 */
[----:B------:R-:W-:Y:S02]  /*97e0*/  IADD3 R7, R7, -0x1, RZ ;  /* 0xffffffff07077810 */ /* 0x000fe40007ffe0ff */
[----:B------:R-:W-:Y:S02]  /*97f0*/  IMNMX R4, RZ, R4, !PT ;  /* 0x00000004ff047217 */ /* 0x000fe40007800200 */
[----:B------:R-:W-:-:S03]  /*9800*/  ISETP.NE.AND P3, PT, R7, RZ, PT ;  /* 0x000000ff0700720c */ /* 0x000fc60003f65270 */
[----:B------:R-:W-:-:S05]  /*9810*/  IMAD.IADD R4, R9, 0x1, -R4 ;  /* 0x0000000109047824 */ /* 0x000fca00078e0a04 */
        /* <DEDUP_REMOVED lines=12> */
.L_x_615:
[----:B------:R-:W0:Y:S02]  /*98e0*/  LDS R4, [R11] ;  /* 0x000000000b047984 */ /* 0x000e240000000800 */
[----:B01----:R-:W-:-:S04]  /*98f0*/  FADD.FTZ R4, -R10, R4 ;  /* 0x000000040a047221 */ /* 0x003fc80000010100 */
[----:B------:R-:W-:-:S04]  /*9900*/  FMUL.FTZ R4, R4, 1.4426950216293334961 ;  /* 0x3fb8aa3b04047820 */ /* 0x000fc80000410000 */
[----:B------:R0:W1:Y:S03]  /*9910*/  MUFU.EX2 R8, R4 ;  /* 0x0000000400087308 */ /* 0x0000660000000800 */
.L_x_616:
[----:B------:R-:W-:Y:S05]  /*9920*/  BSYNC B2 ;  /* 0x0000000000027941 */ /* 0x000fea0003800000 */
.L_x_614:
[----:B-1----:R1:W-:Y:S01]  /*9930*/  STS [R11], R8 ;  /* 0x000000080b007388 */ /* 0x0023e20000000800 */
[----:B------:R-:W-:Y:S01]  /*9940*/  FADD.FTZ R3, R8, R3 ;  /* 0x0000000308037221 */ /* 0x000fe20000010000 */
[----:B------:R-:W-:Y:S01]  /*9950*/  IADD3 R9, R9, 0x100, RZ ;  /* 0x0000010009097810 */ /* 0x000fe20007ffe0ff */
[----:B------:R-:W-:Y:S05]  /*9960*/  @P3 BRA `(.L_x_617) ;  /* 0xfffffe5000003947 */ /* 0x000fea000383ffff */
.L_x_613:
[----:B------:R-:W-:Y:S05]  /*9970*/  BSYNC B1 ;  /* 0x0000000000017941 */ /* 0x000fea0003800000 */
.L_x_612:
[----:B------:R-:W-:-:S13]  /*9980*/  ISETP.GE.U32.AND P0, PT, R6, 0x300, PT ;  /* 0x000003000600780c */ /* 0x000fda0003f06070 */
[----:B------:R-:W-:Y:S05]  /*9990*/  @!P0 BRA `(.L_x_611) ;  /* 0x0000048000008947 */ /* 0x000fea0003800000 */
[----:B0-----:R-:W0:Y:S01]  /*99a0*/  S2R R4, SR_CTAID.Y ;  /* 0x0000000000047919 */ /* 0x001e220000002600 */
[----:B-1----:R-:W-:Y:S02]  /*99b0*/  IADD3 R11, R252, -c[0x0][0x1d4], RZ ;  /* 0x80007500fc0b7a10 */ /* 0x002fe40007ffe0ff */
[----:B------:R-:W-:Y:S02]  /*99c0*/  SHF.R.S32.HI R5, RZ, 0x1f, R9 ;  /* 0x0000001fff057819 */ /* 0x000fe40000011409 */
[----:B------:R-:W-:Y:S02]  /*99d0*/  IMNMX R11, RZ, R11, !PT ;  /* 0x0000000bff0b7217 */ /* 0x000fe40007800200 */
[----:B------:R-:W-:-:S04]  /*99e0*/  ISETP.NE.U32.AND P0, PT, RZ, c[0x0][0x200], PT ;  /* 0x00008000ff007a0c */ /* 0x000fc80003f05070 */
[----:B------:R-:W-:Y:S01]  /*99f0*/  ISETP.NE.AND.EX P0, PT, RZ, c[0x0][0x204], PT, P0 ;  /* 0x00008100ff007a0c */ /* 0x000fe20003f05300 */
[----:B0-----:R-:W-:Y:S01]  /*9a00*/  IMAD R8, R4, c[0x0][0x1d4], RZ ;  /* 0x0000750004087a24 */ /* 0x001fe200078e02ff */
[----:B------:R-:W-:-:S04]  /*9a10*/  LEA R4, R9, 0x800, 0x2 ;  /* 0x0000080009047811 */ /* 0x000fc800078e10ff */
[----:B------:R-:W-:Y:S01]  /*9a20*/  SHF.R.S32.HI R6, RZ, 0x1f, R8 ;  /* 0x0000001fff067819 */ /* 0x000fe20000011408 */
[----:B------:R-:W-:Y:S01]  /*9a30*/  IMAD R4, R11, -0x4, R4 ;  /* 0xfffffffc0b047824 */ /* 0x000fe200078e0204 */
[----:B------:R-:W-:-:S04]  /*9a40*/  IADD3 R8, P3, P4, R9, c[0x0][0x200], R8 ;  /* 0x0000800009087a10 */ /* 0x000fc80007c7e008 */
[----:B------:R-:W-:Y:S02]  /*9a50*/  IADD3.X R5, R5, c[0x0][0x204], R6, P3, P4 ;  /* 0x0000810005057a10 */ /* 0x000fe40001fe8406 */
[----:B------:R-:W-:Y:S02]  /*9a60*/  IADD3 R6, R4, 0x440, RZ ;  /* 0x0000044004067810 */ /* 0x000fe40007ffe0ff */
.L_x_630:
[----:B------:R-:W-:Y:S01]  /*9a70*/  BSSY B1, `(.L_x_618) ;  /* 0x000000b000017945 */ /* 0x000fe20003800000 */
[----:B------:R-:W-:Y:S01]  /*9a80*/  IMAD.MOV.U32 R4, RZ, RZ, R8 ;  /* 0x000000ffff047224 */ /* 0x000fe200078e0008 */
[----:B------:R-:W-:Y:S05]  /*9a90*/  @!P0 BRA `(.L_x_619) ;  /* 0x0000004000008947 */ /* 0x000fea0003800000 */
[----:B------:R-:W2:Y:S02]  /*9aa0*/  LDG.E.U8 R7, [R4.64] ;  /* 0x0000002404077981 */ /* 0x000ea4000c1e1100 */
[----:B--2---:R-:W-:-:S13]  /*9ab0*/  ISETP.NE.AND P3, PT, R7, RZ, PT ;  /* 0x000000ff0700720c */ /* 0x004fda0003f65270 */
[----:B------:R-:W-:Y:S01]  /*9ac0*/  @P3 IMAD.MOV.U32 R7, RZ, RZ, RZ ;  /* 0x000000ffff073224 */ /* 0x000fe200078e00ff */
[----:B------:R-:W-:Y:S05]  /*9ad0*/  @P3 BRA `(.L_x_620) ;  /* 0x0000004000003947 */ /* 0x000fea0003800000 */
.L_x_619:
[----:B------:R-:W0:Y:S02]  /*9ae0*/  LDS R7, [R6+-0x800] ;  /* 0xfff8000006077984 */ /* 0x000e240000000800 */
[----:B0-----:R-:W-:-:S04]  /*9af0*/  FADD.FTZ R7, -R10, R7 ;  /* 0x000000070a077221 */ /* 0x001fc80000010100 */
[----:B------:R-:W-:-:S06]  /*9b00*/  FMUL.FTZ R7, R7, 1.4426950216293334961 ;  /* 0x3fb8aa3b07077820 */ /* 0x000fcc0000410000 */
[----:B------:R-:W0:Y:S02]  /*9b10*/  MUFU.EX2 R7, R7 ;  /* 0x0000000700077308 */ /* 0x000e240000000800 */
.L_x_620:
[----:B------:R-:W-:Y:S05]  /*9b20*/  BSYNC B1 ;  /* 0x0000000000017941 */ /* 0x000fea0003800000 */
.L_x_618:
[----:B0-----:R0:W-:Y:S01]  /*9b30*/  STS [R6+-0x800], R7 ;  /* 0xfff8000706007388 */ /* 0x0011e20000000800 */
[----:B------:R-:W-:Y:S01]  /*9b40*/  BSSY B1, `(.L_x_621) ;  /* 0x000000b000017945 */ /* 0x000fe20003800000 */
[----:B------:R-:W-:Y:S01]  /*9b50*/  FADD.FTZ R8, R7, R3 ;  /* 0x0000000307087221 */ /* 0x000fe20000010000 */
[----:B------:R-:W-:Y:S05]  /*9b60*/  @!P0 BRA `(.L_x_622) ;  /* 0x0000004000008947 */ /* 0x000fea0003800000 */
[----:B------:R-:W2:Y:S02]  /*9b70*/  LDG.E.U8 R3, [R4.64+0x100] ;  /* 0x0001002404037981 */ /* 0x000ea4000c1e1100 */
[----:B--2---:R-:W-:-:S13]  /*9b80*/  ISETP.NE.AND P3, PT, R3, RZ, PT ;  /* 0x000000ff0300720c */ /* 0x004fda0003f65270 */
[----:B------:R-:W-:Y:S01]  /*9b90*/  @P3 IMAD.MOV.U32 R3, RZ, RZ, RZ ;  /* 0x000000ffff033224 */ /* 0x000fe200078e00ff */
[----:B------:R-:W-:Y:S05]  /*9ba0*/  @P3 BRA `(.L_x_623) ;  /* 0x0000004000003947 */ /* 0x000fea0003800000 */
.L_x_622:
[----:B------:R-:W1:Y:S02]  /*9bb0*/  LDS R3, [R6+-0x400] ;  /* 0xfffc000006037984 */ /* 0x000e640000000800 */
[----:B-1----:R-:W-:-:S04]  /*9bc0*/  FADD.FTZ R3, -R10, R3 ;  /* 0x000000030a037221 */ /* 0x002fc80000010100 */
[----:B------:R-:W-:-:S06]  /*9bd0*/  FMUL.FTZ R3, R3, 1.4426950216293334961 ;  /* 0x3fb8aa3b03037820 */ /* 0x000fcc0000410000 */
[----:B------:R-:W1:Y:S02]  /*9be0*/  MUFU.EX2 R3, R3 ;  /* 0x0000000300037308 */ /* 0x000e640000000800 */
.L_x_623:
[----:B------:R-:W-:Y:S05]  /*9bf0*/  BSYNC B1 ;  /* 0x0000000000017941 */ /* 0x000fea0003800000 */
.L_x_621:
[----:B-1----:R1:W-:Y:S01]  /*9c00*/  STS [R6+-0x400], R3 ;  /* 0xfffc000306007388 */ /* 0x0023e20000000800 */
[----:B------:R-:W-:Y:S01]  /*9c10*/  BSSY B1, `(.L_x_624) ;  /* 0x000000b000017945 */ /* 0x000fe20003800000 */
[----:B------:R-:W-:Y:S01]  /*9c20*/  FADD.FTZ R8, R8, R3 ;  /* 0x0000000308087221 */ /* 0x000fe20000010000 */
[----:B------:R-:W-:Y:S05]  /*9c30*/  @!P0 BRA `(.L_x_625) ;  /* 0x0000004000008947 */ /* 0x000fea0003800000 */
[----:B-1----:R-:W2:Y:S02]  /*9c40*/  LDG.E.U8 R3, [R4.64+0x200] ;  /* 0x0002002404037981 */ /* 0x002ea4000c1e1100 */
[----:B--2---:R-:W-:Y:S01]  /*9c50*/  ISETP.NE.AND P3, PT, R3, RZ, PT ;  /* 0x000000ff0300720c */ /* 0x004fe20003f65270 */
[----:B------:R-:W-:-:S12]  /*9c60*/  IMAD.MOV.U32 R3, RZ, RZ, RZ ;  /* 0x000000ffff037224 */ /* 0x000fd800078e00ff */
[----:B------:R-:W-:Y:S05]  /*9c70*/  @P3 BRA `(.L_x_626) ;  /* 0x0000004000003947 */ /* 0x000fea0003800000 */
.L_x_625:
[----:B-1----:R-:W1:Y:S02]  /*9c80*/  LDS R3, [R6] ;  /* 0x0000000006037984 */ /* 0x002e640000000800 */
[----:B-1----:R-:W-:-:S04]  /*9c90*/  FADD.FTZ R3, -R10, R3 ;  /* 0x000000030a037221 */ /* 0x002fc80000010100 */
[----:B------:R-:W-:-:S06]  /*9ca0*/  FMUL.FTZ R3, R3, 1.4426950216293334961 ;  /* 0x3fb8aa3b03037820 */ /* 0x000fcc0000410000 */
[----:B------:R-:W1:Y:S02]  /*9cb0*/  MUFU.EX2 R3, R3 ;  /* 0x0000000300037308 */ /* 0x000e640000000800 */
.L_x_626:
[----:B------:R-:W-:Y:S05]  /*9cc0*/  BSYNC B1 ;  /* 0x0000000000017941 */ /* 0x000fea0003800000 */
.L_x_624:
[----:B-1----:R1:W-:Y:S01]  /*9cd0*/  STS [R6], R3 ;  /* 0x0000000306007388 */ /* 0x0023e20000000800 */
[----:B------:R-:W-:Y:S01]  /*9ce0*/  BSSY B1, `(.L_x_627) ;  /* 0x000000b000017945 */ /* 0x000fe20003800000 */
[----:B------:R-:W-:Y:S01]  /*9cf0*/  FADD.FTZ R12, R8, R3 ;  /* 0x00000003080c7221 */ /* 0x000fe20000010000 */
[----:B------:R-:W-:Y:S05]  /*9d00*/  @!P0 BRA `(.L_x_628) ;  /* 0x0000004000008947 */ /* 0x000fea0003800000 */
[----:B-1----:R-:W2:Y:S02]  /*9d10*/  LDG.E.U8 R3, [R4.64+0x300] ;  /* 0x0003002404037981 */ /* 0x002ea4000c1e1100 */
[----:B--2---:R-:W-:-:S13]  /*9d20*/  ISETP.NE.AND P3, PT, R3, RZ, PT ;  /* 0x000000ff0300720c */ /* 0x004fda0003f65270 */
[----:B0-----:R-:W-:Y:S01]  /*9d30*/  @P3 IMAD.MOV.U32 R7, RZ, RZ, RZ ;  /* 0x000000ffff073224 */ /* 0x001fe200078e00ff */
[----:B------:R-:W-:Y:S05]  /*9d40*/  @P3 BRA `(.L_x_629) ;  /* 0x0000004000003947 */ /* 0x000fea0003800000 */
.L_x_628:
[----:B-1----:R-:W1:Y:S02]  /*9d50*/  LDS R3, [R6+0x400] ;  /* 0x0004000006037984 */ /* 0x002e640000000800 */
[----:B-1----:R-:W-:-:S04]  /*9d60*/  FADD.FTZ R3, -R10, R3 ;  /* 0x000000030a037221 */ /* 0x002fc80000010100 */
[----:B------:R-:W-:-:S04]  /*9d70*/  FMUL.FTZ R3, R3, 1.4426950216293334961 ;  /* 0x3fb8aa3b03037820 */ /* 0x000fc80000410000 */
[----:B0-----:R0:W1:Y:S03]  /*9d80*/  MUFU.EX2 R7, R3 ;  /* 0x0000000300077308 */ /* 0x0010660000000800 */
.L_x_629:
[----:B------:R-:W-:Y:S05]  /*9d90*/  BSYNC B1 ;  /* 0x0000000000017941 */ /* 0x000fea0003800000 */
.L_x_627:
[----:B------:R-:W-:Y:S01]  /*9da0*/  IADD3 R9, R9, 0x400, RZ ;  /* 0x0000040009097810 */ /* 0x000fe20007ffe0ff */
[----:B-1----:R1:W-:Y:S01]  /*9db0*/  STS [R6+0x400], R7 ;  /* 0x0004000706007388 */ /* 0x0023e20000000800 */
[----:B------:R-:W-:Y:S01]  /*9dc0*/  IADD3 R8, P4, R4, 0x400, RZ ;  /* 0x0000040004087810 */ /* 0x000fe20007f9e0ff */
[----:B0-----:R-:W-:Y:S01]  /*9dd0*/  FADD.FTZ R3, R12, R7 ;  /* 0x000000070c037221 */ /* 0x001fe20000010000 */
[----:B------:R-:W-:-:S03]  /*9de0*/  ISETP.GE.AND P3, PT, R9, R252, PT ;  /* 0x000000fc0900720c */ /* 0x000fc60003f66270 */
[----:B------:R-:W-:Y:S01]  /*9df0*/  IMAD.X R5, RZ, RZ, R5, P4 ;  /* 0x000000ffff057224 */ /* 0x000fe200020e0605 */
[----:B-1----:R-:W-:-:S09]  /*9e00*/  IADD3 R6, R6, 0x1000, RZ ;  /* 0x0000100006067810 */ /* 0x002fd20007ffe0ff */
[----:B------:R-:W-:Y:S05]  /*9e10*/  @!P3 BRA `(.L_x_630) ;  /* 0xfffffc500000b947 */ /* 0x000fea000383ffff */
.L_x_611:
[----:B------:R-:W-:Y:S05]  /*9e20*/  BSYNC B0 ;  /* 0x0000000000007941 */ /* 0x000fea0003800000 */
.L_x_610:
[----:B0-----:R-:W0:Y:S04]  /*9e30*/  SHFL.BFLY PT, R4, R3, 0x10, 0x1f ;  /* 0x0e001f0003047f89 */ /* 0x001e2800000e0000 */
[----:B------:R-:W2:Y:S01]  /*9e40*/  S2R R14, SR_TID.X ;  /* 0x00000000000e7919 */ /* 0x000ea20000002100 */
[----:B0-----:R-:W-:Y:S01]  /*9e50*/  FADD.FTZ R4, R4, R3 ;  /* 0x0000000304047221 */ /* 0x001fe20000010000 */
[----:B--2---:R-:W-:-:S04]  /*9e60*/  LOP3.LUT P0, R9, R14, 0x1f, RZ, 0xc0, !PT ;  /* 0x0000001f0e097812 */ /* 0x004fc8000780c0ff */
[----:B------:R-:W0:Y:S01]  /*9e70*/  SHFL.BFLY PT, R5, R4, 0x8, 0x1f ;  /* 0x0d001f0004057f89 */ /* 0x000e2200000e0000 */
[----:B------:R-:W-:-:S08]  /*9e80*/  ISETP.GT.U32.AND P3, PT, R9, 0x7, PT ;  /* 0x000000070900780c */ /* 0x000fd00003f64070 */
[----:B------:R-:W-:-:S04]  /*9e90*/  @!P0 SHF.R.U32.HI R3, RZ, 0x3, R14 ;  /* 0x00000003ff038819 */ /* 0x000fc8000001160e */
[----:B------:R-:W-:Y:S01]  /*9ea0*/  @!P0 LOP3.LUT R3, R3, 0x1ffffffc, RZ, 0xc0, !PT ;  /* 0x1ffffffc03038812 */ /* 0x000fe200078ec0ff */
[----:B0-----:R-:W-:-:S05]  /*9eb0*/  FADD.FTZ R5, R4, R5 ;  /* 0x0000000504057221 */ /* 0x001fca0000010000 */
[----:B------:R-:W0:Y:S02]  /*9ec0*/  SHFL.BFLY PT, R6, R5, 0x4, 0x1f ;  /* 0x0c801f0005067f89 */ /* 0x000e2400000e0000 */
[----:B0-----:R-:W-:-:S05]  /*9ed0*/  FADD.FTZ R6, R5, R6 ;  /* 0x0000000605067221 */ /* 0x001fca0000010000 */
[----:B------:R-:W0:Y:S02]  /*9ee0*/  SHFL.BFLY PT, R7, R6, 0x2, 0x1f ;  /* 0x0c401f0006077f89 */ /* 0x000e2400000e0000 */
[----:B0-----:R-:W-:-:S05]  /*9ef0*/  FADD.FTZ R7, R6, R7 ;  /* 0x0000000706077221 */ /* 0x001fca0000010000 */
[----:B-1----:R-:W0:Y:S02]  /*9f00*/  SHFL.BFLY PT, R8, R7, 0x1, 0x1f ;  /* 0x0c201f0007087f89 */ /* 0x002e2400000e0000 */
[----:B0-----:R-:W-:-:S05]  /*9f10*/  FADD.FTZ R8, R7, R8 ;  /* 0x0000000807087221 */ /* 0x001fca0000010000 */
[----:B------:R-:W-:Y:S04]  /*9f20*/  @!P0 STS [R3+0x20], R8 ;  /* 0x0000200803008388 */ /* 0x000fe80000000800 */
[----:B------:R-:W-:Y:S06]  /*9f30*/  BAR.SYNC.DEFER_BLOCKING 0x0 ;  /* 0x0000000000007b1d */ /* 0x000fec0000010000 */
[----:B------:R-:W0:Y:S04]  /*9f40*/  @!P3 LDS R8, [R9.X4+0x20] ;  /* 0x000020000908b984 */ /* 0x000e280000004800 */
[----:B0-----:R-:W0:Y:S02]  /*9f50*/  SHFL.BFLY PT, R5, R8, 0x4, 0x1f ;  /* 0x0c801f0008057f89 */ /* 0x001e2400000e0000 */
[----:B0-----:R-:W-:-:S05]  /*9f60*/  FADD.FTZ R5, R5, R8 ;  /* 0x0000000805057221 */ /* 0x001fca0000010000 */
[----:B------:R-:W0:Y:S02]  /*9f70*/  SHFL.BFLY PT, R4, R5, 0x2, 0x1f ;  /* 0x0c401f0005047f89 */ /* 0x000e2400000e0000 */
[----:B0-----:R-:W-:-:S05]  /*9f80*/  FADD.FTZ R4, R5, R4 ;  /* 0x0000000405047221 */ /* 0x001fca0000010000 */
[----:B------:R-:W0:Y:S02]  /*9f90*/  SHFL.BFLY PT, R7, R4, 0x1, 0x1f ;  /* 0x0c201f0004077f89 */ /* 0x000e2400000e0000 */
[----:B0-----:R-:W-:-:S06]  /*9fa0*/  FADD.FTZ R7, R4, R7 ;  /* 0x0000000704077221 */ /* 0x001fcc0000010000 */
[----:B------:R-:W0:Y:S01]  /*9fb0*/  SHFL.IDX PT, R7, R7, RZ, 0x1f ;  /* 0x00001fff07077589 */ /* 0x000e2200000e0000 */
[----:B------:R-:W-:Y:S05]  /*9fc0*/  @P1 BRA.U `(.L_x_631) ;  /* 0x0000065100001947 */ /* 0x000fea0003800000 */
[----:B------:R-:W1:Y:S01]  /*9fd0*/  LDC.U8 R16, c[0x0][0x26c] ;  /* 0x00009b00ff107b82 */ /* 0x000e620000000000 */
[----:B------:R-:W2:Y:S01]  /*9fe0*/  S2R R11, SR_CTAID.Y ;  /* 0x00000000000b7919 */ /* 0x000ea20000002600 */
[----:B------:R-:W-:Y:S03]  /*9ff0*/  BSSY B0, `(.L_x_631) ;  /* 0x0000062000007945 */ /* 0x000fe60003800000 */
[----:B------:R-:W2:Y:S01]  /*a000*/  S2R R12, SR_CTAID.X ;  /* 0x00000000000c7919 */ /* 0x000ea20000002500 */
[----:B-1----:R-:W-:-:S13]  /*a010*/  ISETP.NE.AND P0, PT, R16, RZ, PT ;  /* 0x000000ff1000720c */ /* 0x002fda0003f05270 */
[----:B------:R-:W-:Y:S02]  /*a020*/  @P0 IMAD.MOV.U32 R3, RZ, RZ, c[0x0][0x268] ;  /* 0x00009a00ff030624 */ /* 0x000fe400078e00ff */
[----:B--2---:R-:W-:-:S04]  /*a030*/  @P0 IMAD R4, R11, c[0x0][0x1d8], R12 ;  /* 0x000076000b040a24 */ /* 0x004fc800078e020c */
[----:B------:R-:W-:Y:S02]  /*a040*/  @P0 IMAD R3, R4, R3, c[0x0][0x1ec] ;  /* 0x00007b0004030624 */ /* 0x000fe400078e0203 */
[----:B------:R-:W-:Y:S02]  /*a050*/  CS2R R4, SRZ ;  /* 0x0000000000047805 */ /* 0x000fe4000001ff00 */
[----:B------:R-:W-:-:S04]  /*a060*/  @P0 IMAD R3, R3, c[0x0][0x1d4], RZ ;  /* 0x0000750003030a24 */ /* 0x000fc800078e02ff */
[--C-:B------:R-:W-:Y:S01]  /*a070*/  @P0 IMAD.MOV.U32 R4, RZ, RZ, R3.reuse ;  /* 0x000000ffff040224 */ /* 0x100fe200078e0003 */
[----:B------:R-:W-:Y:S01]  /*a080*/  @P0 SHF.R.S32.HI R5, RZ, 0x1f, R3 ;  /* 0x0000001fff050819 */ /* 0x000fe20000011403 */
[----:B------:R-:W-:Y:S05]  /*a090*/  @P1 BRA `(.L_x_632) ;  /* 0x0000057000001947 */ /* 0x000fea0003800000 */
[----:B------:R-:W-:Y:S01]  /*a0a0*/  IADD3 R11, R252, -c[0x0][0x1d4], RZ ;  /* 0x80007500fc0b7a10 */ /* 0x000fe20007ffe0ff */
[----:B0-----:R-:W-:Y:S01]  /*a0b0*/  FADD.FTZ R7, R7, 9.9999999747524270788e-07 ;  /* 0x358637bd07077421 */ /* 0x001fe20000010000 */
[----:B------:R-:W-:Y:S02]  /*a0c0*/  BSSY B1, `(.L_x_633) ;  /* 0x0000024000017945 */ /* 0x000fe40003800000 */
[----:B------:R-:W-:Y:S01]  /*a0d0*/  IMNMX R11, RZ, R11, !PT ;  /* 0x0000000bff0b7217 */ /* 0x000fe20007800200 */
[----:B------:R0:W1:Y:S03]  /*a0e0*/  MUFU.RCP R13, R7 ;  /* 0x00000007000d7308 */ /* 0x0000660000001000 */
[----:B------:R-:W-:Y:S01]  /*a0f0*/  LOP3.LUT R3, RZ, R11, RZ, 0x33, !PT ;  /* 0x0000000bff037212 */ /* 0x000fe200078e33ff */
[----:B------:R-:W-:-:S03]  /*a100*/  IMAD.IADD R9, R14, 0x1, R11 ;  /* 0x000000010e097824 */ /* 0x000fc600078e020b */
[----:B------:R-:W-:-:S04]  /*a110*/  IADD3 R3, -R14, R252, R3 ;  /* 0x000000fc0e037210 */ /* 0x000fc80007ffe103 */
[C---:B------:R-:W-:Y:S02]  /*a120*/  LEA.HI R6, R3.reuse, 0x1, RZ, 0x18 ;  /* 0x0000000103067811 */ /* 0x040fe400078fc0ff */
[----:B------:R-:W-:Y:S01]  /*a130*/  ISETP.GE.U32.AND P1, PT, R3, 0x300, PT ;  /* 0x000003000300780c */ /* 0x000fe20003f26070 */
[----:B------:R-:W-:Y:S01]  /*a140*/  IMAD.MOV.U32 R3, RZ, RZ, R9 ;  /* 0x000000ffff037224 */ /* 0x000fe200078e0009 */
[----:B------:R-:W-:-:S13]  /*a150*/  LOP3.LUT P3, R8, R6, 0x3, RZ, 0xc0, !PT ;  /* 0x0000000306087812 */ /* 0x000fda000786c0ff */
[----:B------:R-:W-:Y:S05]  /*a160*/  @!P3 BRA `(.L_x_634) ;  /* 0x000001900000b947 */ /* 0x000fea0003800000 */
[----:B01----:R-:W2:Y:S01]  /*a170*/  LDL R17, [R1+0x270] ;  /* 0x0002700001117983 */ /* 0x003ea20000100800 */
[C---:B------:R-:W-:Y:S02]  /*a180*/  IADD3 R12, P3, R9.reuse, R4, RZ ;  /* 0x00000004090c7210 */ /* 0x040fe40007f7e0ff */
[----:B------:R-:W-:Y:S02]  /*a190*/  LEA R10, R14, 0x440, 0x2 ;  /* 0x000004400e0a7811 */ /* 0x000fe400078e10ff */
[----:B------:R-:W-:Y:S02]  /*a1a0*/  LEA.HI.X.SX32 R3, R9, R5, 0x1, P3 ;  /* 0x0000000509037211 */ /* 0x000fe400018f0eff */
[----:B------:R-:W-:-:S04]  /*a1b0*/  LEA R11, P3, R12, c[0x0][0x260], 0x2 ;  /* 0x000098000c0b7a11 */ /* 0x000fc800078610ff */
[----:B------:R-:W-:Y:S01]  /*a1c0*/  LEA.HI.X R12, R12, c[0x0][0x264], R3, 0x2, P3 ;  /* 0x000099000c0c7a11 */ /* 0x000fe200018f1403 */
[----:B------:R-:W-:Y:S02]  /*a1d0*/  IMAD.MOV.U32 R3, RZ, RZ, R9 ;  /* 0x000000ffff037224 */ /* 0x000fe400078e0009 */
[----:B--2---:R-:W-:-:S05]  /*a1e0*/  IMAD R6, R14, 0x2, R17 ;  /* 0x000000020e067824 */ /* 0x004fca00078e0211 */
[----:B------:R-:W-:Y:S02]  /*a1f0*/  IADD3 R9, R6, 0x440, RZ ;  /* 0x0000044006097810 */ /* 0x000fe40007ffe0ff */
.L_x_635:
[----:B-1----:R0:W1:Y:S01]  /*a200*/  LDS R6, [R10] ;  /* 0x000000000a067984 */ /* 0x0020620000000800 */
[----:B------:R-:W-:Y:S01]  /*a210*/  @P0 IMAD.MOV.U32 R7, RZ, RZ, R12 ;  /* 0x000000ffff070224 */ /* 0x000fe200078e000c */
[----:B------:R-:W-:Y:S02]  /*a220*/  IADD3 R8, R8, -0x1, RZ ;  /* 0xffffffff08087810 */ /* 0x000fe40007ffe0ff */
[----:B------:R-:W-:Y:S02]  /*a230*/  IADD3 R3, R3, 0x100, RZ ;  /* 0x0000010003037810 */ /* 0x000fe40007ffe0ff */
[----:B------:R-:W-:Y:S02]  /*a240*/  ISETP.NE.AND P3, PT, R8, RZ, PT ;  /* 0x000000ff0800720c */ /* 0x000fe40003f65270 */
[----:B0-----:R-:W-:Y:S01]  /*a250*/  IADD3 R10, R10, 0x400, RZ ;  /* 0x000004000a0a7810 */ /* 0x001fe20007ffe0ff */
[----:B-1----:R-:W-:-:S05]  /*a260*/  FMUL.FTZ R17, R6, R13 ;  /* 0x0000000d06117220 */ /* 0x002fca0000410000 */
[----:B------:R-:W-:-:S04]  /*a270*/  F2FP.PACK_AB R6, RZ, R17 ;  /* 0x00000011ff06723e */ /* 0x000fc800000000ff */
[----:B------:R-:W-:Y:S01]  /*a280*/  PRMT R14, R6, 0x7610, R14 ;  /* 0x00007610060e7816 */ /* 0x000fe2000000000e */
[----:B------:R-:W-:Y:S01]  /*a290*/  @P0 IMAD.MOV.U32 R6, RZ, RZ, R11 ;  /* 0x000000ffff060224 */ /* 0x000fe200078e000b */
[----:B------:R-:W-:-:S03]  /*a2a0*/  IADD3 R11, P4, R11, 0x400, RZ ;  /* 0x000004000b0b7810 */ /* 0x000fc60007f9e0ff */
[----:B------:R0:W-:Y:S02]  /*a2b0*/  STS.U16 [R9], R14 ;  /* 0x0000000e09007388 */ /* 0x0001e40000000400 */
[----:B------:R-:W-:Y:S02]  /*a2c0*/  IMAD.X R12, RZ, RZ, R12, P4 ;  /* 0x000000ffff0c7224 */ /* 0x000fe400020e060c */
[----:B------:R1:W-:Y:S01]  /*a2d0*/  @P0 STG.E [R6.64], R17 ;  /* 0x0000001106000986 */ /* 0x0003e2000c101924 */
[----:B0-----:R-:W-:Y:S01]  /*a2e0*/  IADD3 R9, R9, 0x200, RZ ;  /* 0x0000020009097810 */ /* 0x001fe20007ffe0ff */
[----:B------:R-:W-:Y:S05]  /*a2f0*/  @P3 BRA `(.L_x_635) ;  /* 0xffffff0000003947 */ /* 0x000fea000383ffff */
.L_x_634:
[----:B01----:R-:W-:Y:S05]  /*a300*/  BSYNC B1 ;  /* 0x0000000000017941 */ /* 0x003fea0003800000 */
.L_x_633:
[----:B------:R-:W-:Y:S05]  /*a310*/  @!P1 BRA `(.L_x_632) ;  /* 0x000002f000009947 */ /* 0x000fea0003800000 */
[----:B------:R-:W2:Y:S01]  /*a320*/  LDL.LU R6, [R1+0x270] ;  /* 0x0002700001067983 */ /* 0x000ea20000300800 */
[----:B------:R-:W-:Y:S02]  /*a330*/  IADD3 R7, R252, -c[0x0][0x1d4], RZ ;  /* 0x80007500fc077a10 */ /* 0x000fe40007ffe0ff */
[C---:B------:R-:W-:Y:S02]  /*a340*/  IADD3 R10, P0, R3.reuse, R4, RZ ;  /* 0x00000004030a7210 */ /* 0x040fe40007f1e0ff */
[----:B------:R-:W-:-:S02]  /*a350*/  LEA R4, R3, 0x800, 0x2 ;  /* 0x0000080003047811 */ /* 0x000fc400078e10ff */
[----:B------:R-:W-:Y:S02]  /*a360*/  IMNMX R7, RZ, R7, !PT ;  /* 0x00000007ff077217 */ /* 0x000fe40007800200 */
[----:B------:R-:W-:Y:S02]  /*a370*/  LEA.HI.X.SX32 R5, R3, R5, 0x1, P0 ;  /* 0x0000000503057211 */ /* 0x000fe400000f0eff */
[----:B------:R-:W-:Y:S01]  /*a380*/  LEA R9, P0, R10, c[0x0][0x260], 0x2 ;  /* 0x000098000a097a11 */ /* 0x000fe200078010ff */
[----:B------:R-:W-:Y:S01]  /*a390*/  IMAD R4, R7, -0x4, R4 ;  /* 0xfffffffc07047824 */ /* 0x000fe200078e0204 */
[----:B------:R-:W-:Y:S02]  /*a3a0*/  ISETP.NE.AND P3, PT, R16, RZ, PT ;  /* 0x000000ff1000720c */ /* 0x000fe40003f65270 */
[----:B------:R-:W-:Y:S01]  /*a3b0*/  LEA.HI.X R10, R10, c[0x0][0x264], R5, 0x2, P0 ;  /* 0x000099000a0a7a11 */ /* 0x000fe200000f1405 */
[----:B--2---:R-:W-:-:S05]  /*a3c0*/  IMAD R6, R3, 0x2, R6 ;  /* 0x0000000203067824 */ /* 0x004fca00078e0206 */
[----:B------:R-:W-:-:S05]  /*a3d0*/  IADD3 R6, R6, 0x400, RZ ;  /* 0x0000040006067810 */ /* 0x000fca0007ffe0ff */
[----:B------:R-:W-:Y:S01]  /*a3e0*/  IMAD R6, R7, -0x2, R6 ;  /* 0xfffffffe07067824 */ /* 0x000fe200078e0206 */
[----:B------:R-:W-:-:S04]  /*a3f0*/  IADD3 R7, R4, 0x440, RZ ;  /* 0x0000044004077810 */ /* 0x000fc80007ffe0ff */
[----:B------:R-:W-:Y:S02]  /*a400*/  IADD3 R6, R6, 0x440, RZ ;  /* 0x0000044006067810 */ /* 0x000fe40007ffe0ff */
.L_x_636:
        /* <DEDUP_REMOVED lines=32> */
.L_x_632:
[----:B------:R-:W-:Y:S05]  /*a610*/  BSYNC B0 ;  /* 0x0000000000007941 */ /* 0x000fea0003800000 */
.L_x_631:
[----:B------:R-:W2:Y:S01]  /*a620*/  LDL.LU R5, [R1+0x274] ;  /* 0x0002740001057983 */ /* 0x000ea20000300800 */
[----:B------:R-:W-:Y:S01]  /*a630*/  IADD3 R9, R252, -0x1, RZ ;  /* 0xfffffffffc097810 */ /* 0x000fe20007ffe0ff */
[----:B------:R-:W-:Y:S01]  /*a640*/  UMOV UR4, 0x4 ;  /* 0x0000000400047882 */ /* 0x000fe20000000000 */
[----:B------:R-:W-:Y:S01]  /*a650*/  SHF.R.S32.HI R15, RZ, 0x5, R15 ;  /* 0x00000005ff0f7819 */ /* 0x000fe2000001140f */
[----:B------:R-:W-:Y:S01]  /*a660*/  ULDC UR5, c[0x0][0x1d4] ;  /* 0x0000750000057ab9 */ /* 0x000fe20000000800 */
[----:B------:R-:W-:Y:S01]  /*a670*/  SHF.R.S32.HI R3, RZ, 0x1f, R9 ;  /* 0x0000001fff037819 */ /* 0x000fe20000011409 */
[----:B------:R-:W-:Y:S01]  /*a680*/  UIADD3 UR4, UR4, UR5, URZ ;  /* 0x0000000504047290 */ /* 0x000fe2000fffe03f */
[----:B------:R-:W-:Y:S01]  /*a690*/  IMAD.SHL.U32 R8, R0, 0x8, RZ ;  /* 0x0000000800087824 */ /* 0x000fe200078e00ff */
[----:B------:R-:W-:Y:S01]  /*a6a0*/  BSSY B0, `(.L_x_637) ;  /* 0x000001c000007945 */ /* 0x000fe20003800000 */
[----:B------:R-:W-:Y:S01]  /*a6b0*/  LEA.HI R3, R3, R9, RZ, 0x3 ;  /* 0x0000000903037211 */ /* 0x000fe200078f18ff */
[----:B------:R-:W-:Y:S01]  /*a6c0*/  USHF.R.S32.HI UR5, URZ, 0x1f, UR4 ;  /* 0x0000001f3f057899 */ /* 0x000fe20008011404 */
[----:B------:R-:W-:Y:S01]  /*a6d0*/  IMAD R18, R245, c[0x0][0x1d4], R8 ;  /* 0x00007500f5127a24 */ /* 0x000fe200078e0208 */
[----:B0-----:R-:W-:Y:S01]  /*a6e0*/  CS2R R6, SRZ ;  /* 0x0000000000067805 */ /* 0x001fe2000001ff00 */
[----:B------:R-:W-:Y:S01]  /*a6f0*/  LOP3.LUT R3, R3, 0xfffffff8, RZ, 0xc0, !PT ;  /* 0xfffffff803037812 */ /* 0x000fe200078ec0ff */
[----:B------:R-:W-:-:S02]  /*a700*/  ULEA.HI UR5, UR5, UR4, URZ, 0x2 ;  /* 0x0000000405057291 */ /* 0x000fc4000f8f103f */
[----:B------:R-:W-:Y:S02]  /*a710*/  SHF.R.S32.HI R17, RZ, 0x1f, R18 ;  /* 0x0000001fff117819 */ /* 0x000fe40000011412 */
[----:B------:R-:W-:Y:S01]  /*a720*/  IMAD.IADD R4, R9, 0x1, -R3 ;  /* 0x0000000109047824 */ /* 0x000fe200078e0a03 */
[----:B------:R-:W-:-:S04]  /*a730*/  USHF.L.U32 UR5, UR5, 0x2, URZ ;  /* 0x0000000205057899 */ /* 0x000fc8000800063f */
[----:B------:R-:W-:Y:S01]  /*a740*/  ISETP.NE.AND P1, PT, R15, R4, PT ;  /* 0x000000040f00720c */ /* 0x000fe20003f25270 */
[----:B------:R-:W-:-:S03]  /*a750*/  ULOP3.LUT UR5, UR5, 0xfffffff0, URZ, 0xc0, !UPT ;  /* 0xfffffff005057892 */ /* 0x000fc6000f8ec03f */
[----:B------:R-:W-:Y:S01]  /*a760*/  ISETP.NE.OR P0, PT, RZ, c[0x0][0x1ec], P1 ;  /* 0x00007b00ff007a0c */ /* 0x000fe20000f05670 */
[----:B------:R-:W-:Y:S01]  /*a770*/  UIADD3 UR6, UR5, 0x440, URZ ;  /* 0x0000044005067890 */ /* 0x000fe2000fffe03f */
[----:B--2---:R-:W-:Y:S02]  /*a780*/  IMAD R19, R5, c[0x0][0x1d4], R8 ;  /* 0x0000750005137a24 */ /* 0x004fe400078e0208 */
[----:B------:R-:W-:-:S03]  /*a790*/  CS2R R4, SRZ ;  /* 0x0000000000047805 */ /* 0x000fc6000001ff00 */
[----:B------:R-:W-:-:S06]  /*a7a0*/  SHF.R.S32.HI R26, RZ, 0x1f, R19 ;  /* 0x0000001fff1a7819 */ /* 0x000fcc0000011413 */
        /* <DEDUP_REMOVED lines=10> */
.L_x_639:
[----:B-----5:R0:W-:Y:S02]  /*a850*/  STS.128 [R0.X16+0x240], R4 ;  /* 0x0002400400007388 */ /* 0x0201e4000000cc00 */
.L_x_638:
[----:B------:R-:W-:Y:S05]  /*a860*/  BSYNC B0 ;  /* 0x0000000000007941 */ /* 0x000fea0003800000 */
.L_x_637:
[----:B------:R-:W-:Y:S01]  /*a870*/  IADD3 R28, R252, -c[0x0][0x1d4], RZ ;  /* 0x80007500fc1c7a10 */ /* 0x000fe20007ffe0ff */
[----:B------:R-:W-:Y:S01]  /*a880*/  BAR.SYNC.DEFER_BLOCKING 0x0 ;  /* 0x0000000000007b1d */ /* 0x000fe20000010000 */
[----:B------:R-:W-:Y:S01]  /*a890*/  IMNMX R32, R9, c[0x0][0x1d4], PT ;  /* 0x0000750009207a17 */ /* 0x000fe20003800200 */
[----:B------:R-:W-:Y:S01]  /*a8a0*/  CS2R R12, SRZ ;  /* 0x00000000000c7805 */ /* 0x000fe2000001ff00 */
[----:B------:R-:W-:Y:S01]  /*a8b0*/  IMNMX R28, RZ, R28, !PT ;  /* 0x0000001cff1c7217 */ /* 0x000fe20007800200 */
[----:B------:R-:W-:Y:S01]  /*a8c0*/  IMAD.MOV.U32 R9, RZ, RZ, RZ ;  /* 0x000000ffff097224 */ /* 0x000fe200078e00ff */
[C---:B------:R-:W-:Y:S01]  /*a8d0*/  LEA R33, R15.reuse, UR6, 0x1 ;  /* 0x000000060f217c11 */ /* 0x040fe2000f8e08ff */
[----:B------:R-:W-:Y:S01]  /*a8e0*/  BSSY B0, `(.L_x_640) ;  /* 0x00000a3000007945 */ /* 0x000fe20003800000 */
[----:B------:R-:W-:Y:S02]  /*a8f0*/  IMAD.MOV.U32 R14, RZ, RZ, RZ ;  /* 0x000000ffff0e7224 */ /* 0x000fe400078e00ff */
[----:B------:R-:W-:-:S02]  /*a900*/  IMAD.IADD R27, R15, 0x1, R28 ;  /* 0x000000010f1b7824 */ /* 0x000fc400078e021c */
[----:B------:R-:W-:Y:S02]  /*a910*/  IMAD.MOV.U32 R16, RZ, RZ, RZ ;  /* 0x000000ffff107224 */ /* 0x000fe400078e00ff */
[----:B------:R-:W-:-:S05]  /*a920*/  IMAD.SHL.U32 R20, R27, 0x100, RZ ;  /* 0x000001001b147824 */ /* 0x000fca00078e00ff */
[----:B------:R-:W-:Y:S02]  /*a930*/  SHF.R.S32.HI R22, RZ, 0x1f, R20 ;  /* 0x0000001fff167819 */ /* 0x000fe40000011414 */
[----:B------:R-:W-:-:S05]  /*a940*/  IADD3 R3, P0, R18, R20, RZ ;  /* 0x0000001412037210 */ /* 0x000fca0007f1e0ff */
[----:B------:R-:W-:Y:S01]  /*a950*/  IMAD.X R10, R17, 0x1, R22, P0 ;  /* 0x00000001110a7824 */ /* 0x000fe200000e0616 */
[----:B------:R-:W-:-:S04]  /*a960*/  LEA R24, P0, R3, c[0x0][0x1a0], 0x1 ;  /* 0x0000680003187a11 */ /* 0x000fc800078008ff */
[----:B------:R-:W-:Y:S01]  /*a970*/  LEA.HI.X R25, R3, c[0x0][0x1a4], R10, 0x1, P0 ;  /* 0x0000690003197a11 */ /* 0x000fe200000f0c0a */
[----:B------:R-:W-:Y:S01]  /*a980*/  IMAD.MOV.U32 R3, RZ, RZ, RZ ;  /* 0x000000ffff037224 */ /* 0x000fe200078e00ff */
[----:B------:R-:W-:Y:S01]  /*a990*/  ISETP.GE.AND P0, PT, R27, R32, PT ;  /* 0x000000201b00720c */ /* 0x000fe20003f06270 */
[----:B------:R-:W-:-:S12]  /*a9a0*/  CS2R R10, SRZ ;  /* 0x00000000000a7805 */ /* 0x000fd8000001ff00 */
[----:B------:R-:W-:Y:S05]  /*a9b0*/  @P0 BRA `(.L_x_641) ;  /* 0x0000095000000947 */ /* 0x000fea0003800000 */
[----:B------:R-:W2:Y:S01]  /*a9c0*/  LDL R21, [R1+0x14] ;  /* 0x0000140001157983 */ /* 0x000ea20000100800 */
[----:B------:R-:W-:Y:S01]  /*a9d0*/  ULDC UR4, c[0x0][0x1d4] ;  /* 0x0000750000047ab9 */ /* 0x000fe20000000800 */
[----:B------:R-:W-:Y:S01]  /*a9e0*/  IMAD.MOV R10, RZ, RZ, -R252 ;  /* 0x000000ffff0a7224 */ /* 0x000fe200078e0afc */
[----:B------:R-:W-:Y:S01]  /*a9f0*/  ULOP3.LUT UR4, URZ, UR4, URZ, 0x33, !UPT ;  /* 0x000000043f047292 */ /* 0x000fe2000f8e333f */
[----:B------:R-:W2:Y:S01]  /*aa00*/  S2R R23, SR_CTAID.X ;  /* 0x0000000000177919 */ /* 0x000ea20000002500 */
[----:B------:R-:W-:Y:S01]  /*aa10*/  IADD3 R3, -R28, -0x2, -R15 ;  /* 0xfffffffe1c037810 */ /* 0x000fe20007ffe90f */
[----:B------:R-:W-:Y:S01]  /*aa20*/  IMAD.MOV.U32 R29, RZ, RZ, 0x2 ;  /* 0x00000002ff1d7424 */ /* 0x000fe200078e00ff */
[----:B------:R-:W-:Y:S01]  /*aa30*/  BSSY B1, `(.L_x_642) ;  /* 0x0000037000017945 */ /* 0x000fe20003800000 */
[----:B------:R-:W-:Y:S01]  /*aa40*/  IMAD.MOV.U32 R16, RZ, RZ, RZ ;  /* 0x000000ffff107224 */ /* 0x000fe200078e00ff */
[----:B------:R-:W-:Y:S01]  /*aa50*/  IMNMX R10, R10, UR4, !PT ;  /* 0x000000040a0a7c17 */ /* 0x000fe2000f800200 */
[----:B------:R-:W-:Y:S01]  /*aa60*/  IMAD.MOV.U32 R35, RZ, RZ, R27 ;  /* 0x000000ffff237224 */ /* 0x000fe200078e001b */
[----:B------:R-:W-:Y:S01]  /*aa70*/  CS2R R12, SRZ ;  /* 0x00000000000c7805 */ /* 0x000fe2000001ff00 */
[----:B------:R-:W-:-:S02]  /*aa80*/  IMAD.MOV.U32 R14, RZ, RZ, RZ ;  /* 0x000000ffff0e7224 */ /* 0x000fc400078e00ff */
[----:B------:R-:W-:Y:S02]  /*aa90*/  IMAD.MOV.U32 R9, RZ, RZ, RZ ;  /* 0x000000ffff097224 */ /* 0x000fe400078e00ff */
[----:B--2---:R-:W-:Y:S02]  /*aaa0*/  IMAD R11, R21, c[0x0][0x1d8], R23 ;  /* 0x00007600150b7a24 */ /* 0x004fe400078e0217 */
[----:B------:R-:W-:Y:S02]  /*aab0*/  IMAD.IADD R21, R3, 0x1, -R10 ;  /* 0x0000000103157824 */ /* 0x000fe400078e0a0a */
[----:B------:R-:W-:Y:S02]  /*aac0*/  IMAD R28, R11, 0x100, R8 ;  /* 0x000001000b1c7824 */ /* 0x000fe400078e0208 */
[----:B------:R-:W-:Y:S01]  /*aad0*/  CS2R R10, SRZ ;  /* 0x00000000000a7805 */ /* 0x000fe2000001ff00 */
[----:B------:R-:W-:Y:S01]  /*aae0*/  LOP3.LUT P0, RZ, R21, 0x8, RZ, 0xc0, !PT ;  /* 0x0000000815ff7812 */ /* 0x000fe2000780c0ff */
[----:B------:R-:W-:-:S02]  /*aaf0*/  IMAD.MOV.U32 R3, RZ, RZ, RZ ;  /* 0x000000ffff037224 */ /* 0x000fc400078e00ff */
[----:B------:R-:W-:-:S10]  /*ab00*/  IMAD.WIDE R28, R28, R29, c[0x0][0x238] ;  /* 0x00008e001c1c7625 */ /* 0x000fd400078e021d */
[----:B------:R-:W-:Y:S05]  /*ab10*/  @P0 BRA `(.L_x_643) ;  /* 0x0000028000000947 */ /* 0x000fea0003800000 */
[----:B------:R-:W-:-:S05]  /*ab20*/  IADD3 R20, P0, R19, R20, RZ ;  /* 0x0000001413147210 */ /* 0x000fca0007f1e0ff */
[----:B------:R-:W-:Y:S01]  /*ab30*/  IMAD.X R3, R26, 0x1, R22, P0 ;  /* 0x000000011a037824 */ /* 0x000fe200000e0616 */
        /* <DEDUP_REMOVED lines=21> */
.L_x_644:
[----:B--2--5:R-:W-:Y:S01]  /*ac90*/  HADD2.F32 R16, -RZ, R36.H0_H0 ;  /* 0x20000024ff107230 */ /* 0x024fe20000004100 */
[----:B------:R-:W-:Y:S01]  /*aca0*/  IADD3 R35, R27, 0x8, RZ ;  /* 0x000000081b237810 */ /* 0x000fe20007ffe0ff */
[--C-:B------:R-:W-:Y:S02]  /*acb0*/  HADD2.F32 R10, -RZ, R37.reuse.H1_H1 ;  /* 0x30000025ff0a7230 */ /* 0x100fe40000004100 */
[----:B------:R-:W-:Y:S01]  /*acc0*/  HADD2.F32 R12, -RZ, R38.H0_H0 ;  /* 0x20000026ff0c7230 */ /* 0x000fe20000004100 */
[C---:B------:R-:W-:Y:S01]  /*acd0*/  FFMA.FTZ R16, R3.reuse, R16, RZ ;  /* 0x0000001003107223 */ /* 0x040fe200000100ff */
[----:B-1----:R-:W-:Y:S01]  /*ace0*/  HADD2.F32 R36, -RZ, R36.H1_H1 ;  /* 0x30000024ff247230 */ /* 0x002fe20000004100 */
[C---:B------:R-:W-:Y:S01]  /*acf0*/  FFMA.FTZ R9, R3.reuse, R10, RZ ;  /* 0x0000000a03097223 */ /* 0x040fe200000100ff */
[----:B------:R-:W-:Y:S01]  /*ad00*/  HADD2.F32 R14, -RZ, R37.H0_H0 ;  /* 0x20000025ff0e7230 */ /* 0x000fe20000004100 */
        /* <DEDUP_REMOVED lines=9> */
.L_x_643:
[----:B------:R-:W-:Y:S05]  /*ada0*/  BSYNC B1 ;  /* 0x0000000000017941 */ /* 0x000fea0003800000 */
.L_x_642:
[----:B------:R-:W-:-:S13]  /*adb0*/  LOP3.LUT P0, RZ, R21, 0xfffffff8, RZ, 0xc0, !PT ;  /* 0xfffffff815ff7812 */ /* 0x000fda000780c0ff */
[----:B------:R-:W-:Y:S05]  /*adc0*/  @!P0 BRA `(.L_x_641) ;  /* 0x0000054000008947 */ /* 0x000fea0003800000 */
[----:B------:R-:W-:Y:S02]  /*add0*/  ULDC UR4, c[0x0][0x1ec] ;  /* 0x00007b0000047ab9 */ /* 0x000fe40000000800 */
[----:B------:R-:W-:-:S06]  /*ade0*/  UISETP.NE.AND UP0, UPT, URZ, UR4, UPT ;  /* 0x000000043f00728c */ /* 0x000fcc000bf05270 */
[----:B------:R-:W-:Y:S02]  /*adf0*/  PLOP3.LUT P2, PT, PT, PT, UP0, 0x80, 0x0 ;  /* 0x000000000000781c */ /* 0x000fe40003f4f008 */
.L_x_647:
[----:B------:R-:W-:Y:S01]  /*ae00*/  IMAD.SHL.U32 R20, R35, 0x100, RZ ;  /* 0x0000010023147824 */ /* 0x000fe200078e00ff */
[----:B------:R-:W-:-:S04]  /*ae10*/  ISETP.NE.AND P4, PT, R2, RZ, PT ;  /* 0x000000ff0200720c */ /* 0x000fc80003f85270 */
[----:B------:R-:W-:Y:S02]  /*ae20*/  SHF.R.S32.HI R21, RZ, 0x1f, R20 ;  /* 0x0000001fff157819 */ /* 0x000fe40000011414 */
[-C--:B------:R-:W-:Y:S02]  /*ae30*/  IADD3 R31, P0, R19, R20.reuse, RZ ;  /* 0x00000014131f7210 */ /* 0x080fe40007f1e0ff */
[----:B------:R-:W-:-:S03]  /*ae40*/  IADD3 R22, P3, R18, R20, RZ ;  /* 0x0000001412167210 */ /* 0x000fc60007f7e0ff */
[--C-:B------:R-:W-:Y:S01]  /*ae50*/  IMAD.X R34, R26, 0x1, R21.reuse, P0 ;  /* 0x000000011a227824 */ /* 0x100fe200000e0615 */
[----:B------:R-:W-:Y:S01]  /*ae60*/  LEA R20, P0, R31, c[0x0][0x1a0], 0x1 ;  /* 0x000068001f147a11 */ /* 0x000fe200078008ff */
[----:B------:R-:W-:Y:S01]  /*ae70*/  IMAD.X R23, R17, 0x1, R21, P3 ;  /* 0x0000000111177824 */ /* 0x000fe200018e0615 */
[C---:B------:R-:W-:Y:S02]  /*ae80*/  LEA R30, P3, R22.reuse, c[0x0][0x1a0], 0x1 ;  /* 0x00006800161e7a11 */ /* 0x040fe400078608ff */
[----:B------:R-:W-:Y:S02]  /*ae90*/  LEA.HI.X R21, R31, c[0x0][0x1a4], R34, 0x1, P0 ;  /* 0x000069001f157a11 */ /* 0x000fe400000f0c22 */
[----:B------:R-:W-:-:S03]  /*aea0*/  LEA.HI.X R31, R22, c[0x0][0x1a4], R23, 0x1, P3 ;  /* 0x00006900161f7a11 */ /* 0x000fc600018f0c17 */
[----:B------:R1:W5:Y:S01]  /*aeb0*/  LDG.E.128 R36, [R20.64] ;  /* 0x0000002414247981 */ /* 0x000362000c1e1d00 */
[----:B------:R-:W-:Y:S05]  /*aec0*/  @P2 BRA `(.L_x_645) ;  /* 0x000000b000002947 */ /* 0x000fea0003800000 */
[----:B------:R-:W2:Y:S04]  /*aed0*/  @P4 LDG.E.128 R44, [R28.64] ;  /* 0x000000241c2c4981 */ /* 0x000ea8000c1e1d00 */
[----:B------:R-:W3:Y:S02]  /*aee0*/  LDS.128 R40, [R0.X16+0x240] ;  /* 0x0002400000287984 */ /* 0x000ee4000000cc00 */
[----:B---3-5:R-:W-:Y:S01]  /*aef0*/  HFMA2.MMA R36, R36, 1, 1, R40 ;  /* 0x3c003c0024247835 */ /* 0x028fe20000000028 */
        /* <DEDUP_REMOVED lines=8> */
.L_x_645:
[----:B-1----:R-:W5:Y:S01]  /*af80*/  LDG.E.128 R20, [R20.64+0x1000] ;  /* 0x0010002414147981 */ /* 0x002f62000c1e1d00 */
[----:B------:R-:W-:-:S04]  /*af90*/  IADD3 R34, R252, -c[0x0][0x1d4], RZ ;  /* 0x80007500fc227a10 */ /* 0x000fc80007ffe0ff */
[----:B------:R-:W-:-:S05]  /*afa0*/  IMNMX R34, RZ, R34, !PT ;  /* 0x00000022ff227217 */ /* 0x000fca0007800200 */
[----:B------:R-:W-:-:S05]  /*afb0*/  IMAD.IADD R34, R35, 0x1, -R34 ;  /* 0x0000000123227824 */ /* 0x000fca00078e0a22 */
[----:B------:R-:W-:-:S05]  /*afc0*/  LEA R44, R34, UR5, 0x1 ;  /* 0x00000005222c7c11 */ /* 0x000fca000f8e08ff */
[----:B------:R-:W1:Y:S01]  /*afd0*/  LDS.U16 R40, [R44+0x440] ;  /* 0x000440002c287984 */ /* 0x000e620000000400 */
[--C-:B-----5:R-:W-:Y:S02]  /*afe0*/  HADD2.F32 R41, -RZ, R36.reuse.H0_H0 ;  /* 0x20000024ff297230 */ /* 0x120fe40000004100 */
[--C-:B------:R-:W-:Y:S02]  /*aff0*/  HADD2.F32 R43, -RZ, R37.reuse.H0_H0 ;  /* 0x20000025ff2b7230 */ /* 0x100fe40000004100 */
[----:B--2---:R-:W-:Y:S02]  /*b000*/  HADD2.F32 R36, -RZ, R36.H1_H1 ;  /* 0x30000024ff247230 */ /* 0x004fe40000004100 */
[----:B------:R-:W-:Y:S02]  /*b010*/  HADD2.F32 R37, -RZ, R37.H1_H1 ;  /* 0x30000025ff257230 */ /* 0x000fe40000004100 */
[--C-:B------:R-:W-:Y:S02]  /*b020*/  HADD2.F32 R42, -RZ, R38.reuse.H0_H0 ;  /* 0x20000026ff2a7230 */ /* 0x100fe40000004100 */
[----:B------:R-:W-:-:S02]  /*b030*/  HADD2.F32 R45, -RZ, R38.H1_H1 ;  /* 0x30000026ff2d7230 */ /* 0x000fc40000004100 */
[--C-:B------:R-:W-:Y:S02]  /*b040*/  HADD2.F32 R47, -RZ, R39.reuse.H0_H0 ;  /* 0x20000027ff2f7230 */ /* 0x100fe40000004100 */
[----:B------:R-:W-:Y:S02]  /*b050*/  HADD2.F32 R39, -RZ, R39.H1_H1 ;  /* 0x30000027ff277230 */ /* 0x000fe40000004100 */
[----:B-1----:R-:W-:-:S05]  /*b060*/  HADD2.F32 R40, -RZ, R40.H0_H0 ;  /* 0x20000028ff287230 */ /* 0x002fca0000004100 */
[C---:B------:R-:W-:Y:S02]  /*b070*/  FFMA.FTZ R41, R40.reuse, R41, R16 ;  /* 0x0000002928297223 */ /* 0x040fe40000010010 */
[C---:B------:R-:W-:Y:S02]  /*b080*/  FFMA.FTZ R13, R40.reuse, R36, R13 ;  /* 0x00000024280d7223 */ /* 0x040fe4000001000d */
[C---:B------:R-:W-:Y:S02]  /*b090*/  FFMA.FTZ R43, R40.reuse, R43, R14 ;  /* 0x0000002b282b7223 */ /* 0x040fe4000001000e */
[----:B------:R-:W-:Y:S01]  /*b0a0*/  FFMA.FTZ R44, R40, R37, R9 ;  /* 0x00000025282c7223 */ /* 0x000fe20000010009 */
[----:B------:R-:W-:Y:S01]  /*b0b0*/  LEA R9, R34, UR6, 0x1 ;  /* 0x0000000622097c11 */ /* 0x000fe2000f8e08ff */
[C---:B------:R-:W-:Y:S02]  /*b0c0*/  FFMA.FTZ R11, R40.reuse, R42, R11 ;  /* 0x0000002a280b7223 */ /* 0x040fe4000001000b */
[----:B------:R-:W-:-:S02]  /*b0d0*/  FFMA.FTZ R45, R40, R45, R10 ;  /* 0x0000002d282d7223 */ /* 0x000fc4000001000a */
        /* <DEDUP_REMOVED lines=14> */
.L_x_646:
[----:B------:R-:W2:Y:S01]  /*b1c0*/  LDS.U16 R3, [R9+0x10] ;  /* 0x0000100009037984 */ /* 0x000ea20000000400 */
[----:B------:R-:W-:Y:S01]  /*b1d0*/  IADD3 R35, R35, 0x10, RZ ;  /* 0x0000001023237810 */ /* 0x000fe20007ffe0ff */
[----:B------:R-:W-:Y:S02]  /*b1e0*/  HADD2.F32 R16, -RZ, R20.H0_H0 ;  /* 0x20000014ff107230 */ /* 0x000fe40000004100 */
[--C-:B------:R-:W-:Y:S01]  /*b1f0*/  HADD2.F32 R10, -RZ, R21.reuse.H1_H1 ;  /* 0x30000015ff0a7230 */ /* 0x100fe20000004100 */
[----:B------:R-:W-:Y:S01]  /*b200*/  ISETP.GE.AND P0, PT, R35, R32, PT ;  /* 0x000000202300720c */ /* 0x000fe20003f06270 */
[----:B------:R-:W-:Y:S02]  /*b210*/  HADD2.F32 R12, -RZ, R22.H0_H0 ;  /* 0x20000016ff0c7230 */ /* 0x000fe40000004100 */
        /* <DEDUP_REMOVED lines=15> */
.L_x_641:
[----:B------:R-:W-:Y:S05]  /*b310*/  BSYNC B0 ;  /* 0x0000000000007941 */ /* 0x000fea0003800000 */
.L_x_640:
[----:B------:R-:W-:Y:S01]  /*b320*/  IADD3 R20, R252, -0x1, RZ ;  /* 0xfffffffffc147810 */ /* 0x000fe20007ffe0ff */
[----:B------:R-:W-:Y:S03]  /*b330*/  BSSY B0, `(.L_x_648) ;  /* 0x00000eb000007945 */ /* 0x000fe60003800000 */
[----:B------:R-:W-:-:S13]  /*b340*/  ISETP.GE.AND P0, PT, R27, R20, PT ;  /* 0x000000141b00720c */ /* 0x000fda0003f06270 */
[----:B------:R-:W-:Y:S05]  /*b350*/  @P0 BRA `(.L_x_649) ;  /* 0x00000e8000000947 */ /* 0x000fea0003800000 */
[----:B------:R-:W2:Y:S01]  /*b360*/  LDL R20, [R1+0x14] ;  /* 0x0000140001147983 */ /* 0x000ea20000100800 */
[----:B------:R-:W-:Y:S01]  /*b370*/  IADD3 R37, R252, -c[0x0][0x1d4], RZ ;  /* 0x80007500fc257a10 */ /* 0x000fe20007ffe0ff */
[----:B------:R-:W-:Y:S01]  /*b380*/  BSSY B1, `(.L_x_650) ;  /* 0x000004e000017945 */ /* 0x000fe20003800000 */
[----:B------:R-:W-:Y:S01]  /*b390*/  IADD3 R252, -R15, -0x2, R252 ;  /* 0xfffffffe0ffc7810 */ /* 0x000fe20007ffe1fc */
[----:B------:R-:W2:Y:S01]  /*b3a0*/  S2R R21, SR_CTAID.X ;  /* 0x0000000000157919 */ /* 0x000ea20000002500 */
[----:B------:R-:W-:-:S05]  /*b3b0*/  IMNMX R37, RZ, R37, !PT ;  /* 0x00000025ff257217 */ /* 0x000fca0007800200 */
[----:B------:R-:W-:-:S05]  /*b3c0*/  IMAD.IADD R252, R252, 0x1, -R37 ;  /* 0x00000001fcfc7824 */ /* 0x000fca00078e0a25 */
[----:B------:R-:W-:Y:S01]  /*b3d0*/  LOP3.LUT P0, RZ, R252, 0x8, RZ, 0xc0, !PT ;  /* 0x00000008fcff7812 */ /* 0x000fe2000780c0ff */
[----:B--2---:R-:W-:Y:S02]  /*b3e0*/  IMAD R21, R20, c[0x0][0x1d8], R21 ;  /* 0x0000760014157a24 */ /* 0x004fe400078e0215 */
[----:B------:R-:W-:Y:S02]  /*b3f0*/  IMAD.MOV.U32 R20, RZ, RZ, 0x2 ;  /* 0x00000002ff147424 */ /* 0x000fe400078e00ff */
[----:B------:R-:W-:-:S04]  /*b400*/  IMAD R21, R21, 0x100, R8 ;  /* 0x0000010015157824 */ /* 0x000fc800078e0208 */
[----:B------:R-:W-:-:S04]  /*b410*/  IMAD.WIDE R20, R21, R20, c[0x0][0x238] ;  /* 0x00008e0015147625 */ /* 0x000fc800078e0214 */
        /* <DEDUP_REMOVED lines=24> */
[----:B------:R-:W-:-:S04]  /*b5a0*/  @!P0 IMAD.IADD R22, R22, 0x1, -R29 ;  /* 0x0000000116168824 */ /* 0x000fc800078e0a1d */
[----:B------:R-:W-:Y:S01]  /*b5b0*/  @!P2 IMAD.MOV R22, RZ, RZ, -R22 ;  /* 0x000000ffff16a224 */ /* 0x000fe200078e0a16 */
[----:B------:R-:W-:-:S05]  /*b5c0*/  @!P3 LOP3.LUT R22, RZ, c[0x0][0x1d4], RZ, 0x33, !PT ;  /* 0x00007500ff16ba12 */ /* 0x000fca00078e33ff */
        /* <DEDUP_REMOVED lines=23> */
.L_x_654:
[--C-:B--2--5:R-:W-:Y:S02]  /*b740*/  HADD2.F32 R23, -RZ, R28.reuse.H0_H0 ;  /* 0x2000001cff177230 */ /* 0x124fe40000004100 */
[----:B-1----:R-:W-:Y:S02]  /*b750*/  HADD2.F32 R25, -RZ, R29.H0_H0 ;  /* 0x2000001dff197230 */ /* 0x002fe40000004100 */
[----:B------:R-:W-:Y:S01]  /*b760*/  HADD2.F32 R35, -RZ, R31.H0_H0 ;  /* 0x2000001fff237230 */ /* 0x000fe20000004100 */
        /* <DEDUP_REMOVED lines=13> */
.L_x_653:
[----:B------:R-:W-:Y:S05]  /*b840*/  BSYNC B2 ;  /* 0x0000000000027941 */ /* 0x000fea0003800000 */
.L_x_652:
[----:B------:R-:W-:Y:S02]  /*b850*/  IADD3 R27, R27, 0x8, RZ ;  /* 0x000000081b1b7810 */ /* 0x000fe40007ffe0ff */
.L_x_651:
[----:B------:R-:W-:Y:S05]  /*b860*/  BSYNC B1 ;  /* 0x0000000000017941 */ /* 0x000fea0003800000 */
.L_x_650:
[----:B------:R-:W-:-:S13]  /*b870*/  LOP3.LUT P0, RZ, R252, 0xfffffff8, RZ, 0xc0, !PT ;  /* 0xfffffff8fcff7812 */ /* 0x000fda000780c0ff */
[----:B------:R-:W-:Y:S05]  /*b880*/  @!P0 BRA `(.L_x_649) ;  /* 0x0000095000008947 */ /* 0x000fea0003800000 */
[C---:B------:R-:W-:Y:S01]  /*b890*/  LEA R22, R27.reuse, UR5, 0x1 ;  /* 0x000000051b167c11 */ /* 0x040fe2000f8e08ff */
[----:B------:R-:W-:Y:S01]  /*b8a0*/  IMAD.MOV.U32 R28, RZ, RZ, RZ ;  /* 0x000000ffff1c7224 */ /* 0x000fe200078e00ff */
[----:B------:R-:W-:-:S03]  /*b8b0*/  LEA R46, R27, 0x800, 0x8 ;  /* 0x000008001b2e7811 */ /* 0x000fc600078e40ff */
[----:B------:R-:W-:Y:S02]  /*b8c0*/  IMAD R45, R37, -0x2, R22 ;  /* 0xfffffffe252d7824 */ /* 0x000fe400078e0216 */
.L_x_661:
        /* <DEDUP_REMOVED lines=29> */
[----:B------:R-:W1:Y:S02]  /*baa0*/  LDS.U16 R29, [R44+0x440] ;  /* 0x000440002c1d7984 */ /* 0x000e640000000400 */
        /* <DEDUP_REMOVED lines=25> */
.L_x_657:
[----:B--2--5:R-:W-:Y:S02]  /*bc40*/  HADD2.F32 R22, -RZ, R32.H0_H0 ;  /* 0x20000020ff167230 */ /* 0x024fe40000004100 */
[----:B------:R-:W-:Y:S02]  /*bc50*/  HADD2.F32 R36, -RZ, R34.H0_H0 ;  /* 0x20000022ff247230 */ /* 0x000fe40000004100 */
[----:B-1----:R-:W-:Y:S01]  /*bc60*/  HADD2.F32 R32, -RZ, R32.H1_H1 ;  /* 0x30000020ff207230 */ /* 0x002fe20000004100 */
[C---:B------:R-:W-:Y:S01]  /*bc70*/  FFMA.FTZ R16, R29.reuse, R22, R16 ;  /* 0x000000161d107223 */ /* 0x040fe20000010010 */
        /* <DEDUP_REMOVED lines=9> */
[----:B------:R-:W-:-:S02]  /*bd10*/  FFMA.FTZ R10, R29, R34, R10 ;  /* 0x000000221d0a7223 */ /* 0x000fc4000001000a */
[C---:B------:R-:W-:Y:S02]  /*bd20*/  FFMA.FTZ R12, R29.reuse, R31, R12 ;  /* 0x0000001f1d0c7223 */ /* 0x040fe4000001000c */
[----:B------:R-:W-:Y:S02]  /*bd30*/  FFMA.FTZ R3, R29, R38, R3 ;  /* 0x000000261d037223 */ /* 0x000fe40000010003 */
.L_x_656:
[----:B------:R-:W-:Y:S05]  /*bd40*/  BSYNC B1 ;  /* 0x0000000000017941 */ /* 0x000fea0003800000 */
.L_x_655:
        /* <DEDUP_REMOVED lines=50> */
.L_x_660:
        /* <DEDUP_REMOVED lines=16> */
.L_x_659:
[----:B------:R-:W-:Y:S05]  /*c170*/  BSYNC B1 ;  /* 0x0000000000017941 */ /* 0x000fea0003800000 */
.L_x_658:
[----:B------:R-:W2:Y:S01]  /*c180*/  LDL R22, [R1+0x1c] ;  /* 0x00001c0001167983 */ /* 0x000ea20000100800 */
[----:B------:R-:W-:Y:S02]  /*c190*/  IADD3 R27, R27, 0x10, RZ ;  /* 0x000000101b1b7810 */ /* 0x000fe40007ffe0ff */
[----:B------:R-:W-:Y:S02]  /*c1a0*/  IADD3 R28, R28, 0x20, RZ ;  /* 0x000000201c1c7810 */ /* 0x000fe40007ffe0ff */
[----:B------:R-:W-:Y:S02]  /*c1b0*/  IADD3 R46, R46, 0x1000, RZ ;  /* 0x000010002e2e7810 */ /* 0x000fe40007ffe0ff */
[----:B--2---:R-:W-:-:S13]  /*c1c0*/  ISETP.GE.AND P0, PT, R27, R22, PT ;  /* 0x000000161b00720c */ /* 0x004fda0003f06270 */
[----:B------:R-:W-:Y:S05]  /*c1d0*/  @!P0 BRA `(.L_x_661) ;  /* 0xfffff6f000008947 */ /* 0x000fea000383ffff */
.L_x_649:
[----:B------:R-:W-:Y:S05]  /*c1e0*/  BSYNC B0 ;  /* 0x0000000000007941 */ /* 0x000fea0003800000 */
.L_x_648:
[----:B------:R-:W-:Y:S01]  /*c1f0*/  BSSY B0, `(.L_x_662) ;  /* 0x0000038000007945 */ /* 0x000fe20003800000 */
[----:B------:R-:W-:Y:S05]  /*c200*/  @P1 BRA `(.L_x_663) ;  /* 0x0000036000001947 */ /* 0x000fea0003800000 */
[----:B------:R-:W2:Y:S04]  /*c210*/  LDL.LU R22, [R1+0x1c] ;  /* 0x00001c0001167983 */ /* 0x000ea80000300800 */
[----:B------:R-:W3:Y:S01]  /*c220*/  LDL.LU R23, [R1+0x10] ;  /* 0x0000100001177983 */ /* 0x000ee20000300800 */
[----:B0-2---:R-:W-:-:S05]  /*c230*/  IMAD.SHL.U32 R0, R22, 0x100, RZ ;  /* 0x0000010016007824 */ /* 0x005fca00078e00ff */
[----:B------:R-:W-:-:S04]  /*c240*/  IADD3 R19, P0, R18, R0, RZ ;  /* 0x0000000012137210 */ /* 0x000fc80007f1e0ff */
[----:B------:R-:W-:Y:S02]  /*c250*/  LEA.HI.X.SX32 R0, R0, R17, 0x1, P0 ;  /* 0x0000001100007211 */ /* 0x000fe400000f0eff */
[----:B------:R-:W-:-:S04]  /*c260*/  LEA R20, P0, R19, c[0x0][0x1a0], 0x1 ;  /* 0x0000680013147a11 */ /* 0x000fc800078008ff */
[----:B------:R-:W-:-:S05]  /*c270*/  LEA.HI.X R21, R19, c[0x0][0x1a4], R0, 0x1, P0 ;  /* 0x0000690013157a11 */ /* 0x000fca00000f0c00 */
[----:B------:R0:W5:Y:S01]  /*c280*/  LDG.E.128 R24, [R20.64] ;  /* 0x0000002414187981 */ /* 0x000162000c1e1d00 */
[----:B---3--:R-:W-:Y:S01]  /*c290*/  IMAD.IADD R0, R22, 0x1, -R23 ;  /* 0x0000000116007824 */ /* 0x008fe200078e0a17 */
        /* <DEDUP_REMOVED lines=28> */
.L_x_665:
[----:B0-----:R-:W-:Y:S05]  /*c460*/  BSYNC B1 ;  /* 0x0000000000017941 */ /* 0x001fea0003800000 */
.L_x_664:
[----:B-----5:R-:W-:Y:S02]  /*c470*/  HADD2.F32 R0, -RZ, R24.H0_H0 ;  /* 0x20000018ff007230 */ /* 0x020fe40000004100 */
[----:B------:R-:W-:Y:S02]  /*c480*/  HADD2.F32 R6, -RZ, R26.H0_H0 ;  /* 0x2000001aff067230 */ /* 0x000fe40000004100 */
[----:B------:R-:W-:Y:S01]  /*c490*/  HADD2.F32 R24, -RZ, R24.H1_H1 ;  /* 0x30000018ff187230 */ /* 0x000fe20000004100 */
        /* <DEDUP_REMOVED lines=13> */
.L_x_663:
[----:B------:R-:W-:Y:S05]  /*c570*/  BSYNC B0 ;  /* 0x0000000000007941 */ /* 0x000fea0003800000 */
.L_x_662:
        /* <DEDUP_REMOVED lines=22> */
.L_x_667:
[----:B------:R-:W-:Y:S05]  /*c6e0*/  BSYNC B0 ;  /* 0x0000000000007941 */ /* 0x000fea0003800000 */
.L_x_666:
[----:B------:R-:W-:Y:S06]  /*c6f0*/  BAR.SYNC.DEFER_BLOCKING 0x0 ;  /* 0x0000000000007b1d */ /* 0x000fec0000010000 */
[----:B------:R-:W-:Y:S01]  /*c700*/  BSSY B0, `(.L_x_668) ;  /* 0x0000013000007945 */ /* 0x000fe20003800000 */
[----:B------:R-:W-:Y:S05]  /*c710*/  @P1 BRA `(.L_x_669) ;  /* 0x0000011000001947 */ /* 0x000fea0003800000 */
[----:B0-----:R-:W0:Y:S02]  /*c720*/  LDS.128 R4, [R15] ;  /* 0x000000000f047984 */ /* 0x001e240000000c00 */
[--C-:B0-----:R-:W-:Y:S02]  /*c730*/  HADD2.F32 R19, -RZ, R5.reuse.H0_H0 ;  /* 0x20000005ff137230 */ /* 0x101fe40000004100 */
[----:B------:R-:W-:-:S02]  /*c740*/  HADD2.F32 R0, -RZ, R5.H1_H1 ;  /* 0x30000005ff007230 */ /* 0x000fc40000004100 */
[----:B------:R-:W-:Y:S01]  /*c750*/  HADD2.F32 R17, -RZ, R4.H0_H0 ;  /* 0x20000004ff117230 */ /* 0x000fe20000004100 */
[----:B------:R-:W-:Y:S01]  /*c760*/  FADD.FTZ R14, R14, R19 ;  /* 0x000000130e0e7221 */ /* 0x000fe20000010000 */
[--C-:B------:R-:W-:Y:S01]  /*c770*/  HADD2.F32 R2, -RZ, R6.reuse.H0_H0 ;  /* 0x20000006ff027230 */ /* 0x100fe20000004100 */
[----:B------:R-:W-:Y:S01]  /*c780*/  FADD.FTZ R9, R9, R0 ;  /* 0x0000000009097221 */ /* 0x000fe20000010000 */
[----:B------:R-:W-:Y:S01]  /*c790*/  HADD2.F32 R5, -RZ, R6.H1_H1 ;  /* 0x30000006ff057230 */ /* 0x000fe20000004100 */
[----:B------:R-:W-:Y:S01]  /*c7a0*/  FADD.FTZ R16, R16, R17 ;  /* 0x0000001110107221 */ /* 0x000fe20000010000 */
[----:B------:R-:W-:Y:S01]  /*c7b0*/  HADD2.F32 R4, -RZ, R4.H1_H1 ;  /* 0x30000004ff047230 */ /* 0x000fe20000004100 */
[----:B------:R-:W-:Y:S01]  /*c7c0*/  FADD.FTZ R11, R11, R2 ;  /* 0x000000020b0b7221 */ /* 0x000fe20000010000 */
[--C-:B------:R-:W-:Y:S01]  /*c7d0*/  HADD2.F32 R21, -RZ, R7.reuse.H0_H0 ;  /* 0x20000007ff157230 */ /* 0x100fe20000004100 */
[----:B------:R-:W-:Y:S01]  /*c7e0*/  FADD.FTZ R10, R10, R5 ;  /* 0x000000050a0a7221 */ /* 0x000fe20000010000 */
[----:B------:R-:W-:Y:S01]  /*c7f0*/  HADD2.F32 R6, -RZ, R7.H1_H1 ;  /* 0x30000007ff067230 */ /* 0x000fe20000004100 */
[----:B------:R-:W-:-:S02]  /*c800*/  FADD.FTZ R13, R13, R4 ;  /* 0x000000040d0d7221 */ /* 0x000fc40000010000 */
[----:B------:R-:W-:Y:S02]  /*c810*/  FADD.FTZ R12, R12, R21 ;  /* 0x000000150c0c7221 */ /* 0x000fe40000010000 */
[----:B------:R-:W-:Y:S02]  /*c820*/  FADD.FTZ R3, R3, R6 ;  /* 0x0000000603037221 */ /* 0x000fe40000010000 */
.L_x_669:
[----:B------:R-:W-:Y:S05]  /*c830*/  BSYNC B0 ;  /* 0x0000000000007941 */ /* 0x000fea0003800000 */
.L_x_668:
        /* <DEDUP_REMOVED lines=8> */
.L_x_671:
[----:B------:R-:W-:Y:S05]  /*c8c0*/  BSYNC B0 ;  /* 0x0000000000007941 */ /* 0x000fea0003800000 */
.L_x_670:
        /* <DEDUP_REMOVED lines=20> */
.L_x_673:
[----:B------:R-:W-:Y:S05]  /*ca10*/  BSYNC B0 ;  /* 0x0000000000007941 */ /* 0x000fea0003800000 */
.L_x_672:
        /* <DEDUP_REMOVED lines=8> */
.L_x_675:
[----:B------:R-:W-:Y:S05]  /*caa0*/  BSYNC B0 ;  /* 0x0000000000007941 */ /* 0x000fea0003800000 */
.L_x_674:
        /* <DEDUP_REMOVED lines=20> */
.L_x_677:
[----:B------:R-:W-:Y:S05]  /*cbf0*/  BSYNC B0 ;  /* 0x0000000000007941 */ /* 0x000fea0003800000 */
.L_x_676:
        /* <DEDUP_REMOVED lines=16> */
.L_x_678:
        /* <DEDUP_REMOVED lines=29> */
[C---:B------:R-:W-:Y:S01]  /*ced0*/  SHF.L.U64.HI R2, R7.reuse, 0x10, RZ ;  /* 0x0000001007027819 */ /* 0x040fe200000102ff */
[----:B------:R-:W-:Y:S01]  /*cee0*/  IMAD.U32 R7, R7, 0x10000, RZ ;  /* 0x0001000007077824 */ /* 0x000fe200078e00ff */
        /* <DEDUP_REMOVED lines=15> */
[----:B------:R-:W-:Y:S02]  /*cfe0*/  LOP3.LUT R5, R5, 0xffff00ff, R4, 0xf8, !PT ;  /* 0xffff00ff05057812 */ /* 0x000fe400078ef804 */
        /* <DEDUP_REMOVED lines=11> */
.L_x_536:
[----:B------:R-:W-:Y:S01]  /*d0a0*/  IMAD.MOV.U32 R3, RZ, RZ, 0x10 ;  /* 0x00000010ff037424 */ /* 0x000fe200078e00ff */
[----:B------:R-:W-:Y:S01]  /*d0b0*/  MOV R4, 0xd0f0 ;  /* 0x0000d0f000047802 */ /* 0x000fe20000000f00 */
[----:B------:R-:W-:Y:S02]  /*d0c0*/  IMAD.MOV.U32 R0, RZ, RZ, 0x1f ;  /* 0x0000001fff007424 */ /* 0x000fe400078e00ff */
[----:B------:R-:W-:Y:S02]  /*d0d0*/  IMAD.MOV.U32 R7, RZ, RZ, -0x1 ;  /* 0xffffffffff077424 */ /* 0x000fe400078e00ff */
[----:B------:R-:W-:Y:S05]  /*d0e0*/  CALL.REL.NOINC `($__internal_3_$__cuda_sm70_shflsync_bfly_p) ;  /* 0x000001b000007944 */ /* 0x000fea0003c00000 */
[----:B01----:R-:W-:Y:S05]  /*d0f0*/  BRA `(.L_x_679) ;  /* 0xffff5b9000007947 */ /* 0x003fea000383ffff */
.L_x_537:
[----:B0-----:R-:W-:Y:S01]  /*d100*/  IMAD.MOV.U32 R6, RZ, RZ, R9 ;  /* 0x000000ffff067224 */ /* 0x001fe200078e0009 */
[----:B------:R-:W-:Y:S01]  /*d110*/  MOV R4, 0xd160 ;  /* 0x0000d16000047802 */ /* 0x000fe20000000f00 */
[----:B------:R-:W-:Y:S02]  /*d120*/  IMAD.MOV.U32 R3, RZ, RZ, 0x8 ;  /* 0x00000008ff037424 */ /* 0x000fe400078e00ff */
[----:B------:R-:W-:Y:S02]  /*d130*/  IMAD.MOV.U32 R0, RZ, RZ, 0x1f ;  /* 0x0000001fff007424 */ /* 0x000fe400078e00ff */
[----:B------:R-:W-:-:S02]  /*d140*/  IMAD.MOV.U32 R7, RZ, RZ, -0x1 ;  /* 0xffffffffff077424 */ /* 0x000fc400078e00ff */
[----:B------:R-:W-:Y:S05]  /*d150*/  CALL.REL.NOINC `($__internal_3_$__cuda_sm70_shflsync_bfly_p) ;  /* 0x0000014000007944 */ /* 0x000fea0003c00000 */
[----:B01----:R-:W-:Y:S01]  /*d160*/  FADD.FTZ R6, R9, R0 ;  /* 0x0000000009067221 */ /* 0x003fe20000010000 */
[----:B------:R-:W-:Y:S01]  /*d170*/  MOV R4, 0xd1c0 ;  /* 0x0000d1c000047802 */ /* 0x000fe20000000f00 */
[----:B------:R-:W-:-:S02]  /*d180*/  IMAD.MOV.U32 R3, RZ, RZ, 0x4 ;  /* 0x00000004ff037424 */ /* 0x000fc400078e00ff */
[----:B------:R-:W-:Y:S02]  /*d190*/  IMAD.MOV.U32 R0, RZ, RZ, 0x1f ;  /* 0x0000001fff007424 */ /* 0x000fe400078e00ff */
[----:B------:R-:W-:Y:S02]  /*d1a0*/  IMAD.MOV.U32 R7, RZ, RZ, -0x1 ;  /* 0xffffffffff077424 */ /* 0x000fe400078e00ff */
[----:B------:R-:W-:Y:S05]  /*d1b0*/  CALL.REL.NOINC `($__internal_3_$__cuda_sm70_shflsync_bfly_p) ;  /* 0x000000e000007944 */ /* 0x000fea0003c00000 */
[----:B01----:R-:W-:Y:S01]  /*d1c0*/  FADD.FTZ R6, R6, R0 ;  /* 0x0000000006067221 */ /* 0x003fe20000010000 */
[----:B------:R-:W-:Y:S01]  /*d1d0*/  MOV R4, 0xd220 ;  /* 0x0000d22000047802 */ /* 0x000fe20000000f00 */
[----:B------:R-:W-:Y:S02]  /*d1e0*/  IMAD.MOV.U32 R3, RZ, RZ, 0x2 ;  /* 0x00000002ff037424 */ /* 0x000fe400078e00ff */
[----:B------:R-:W-:Y:S02]  /*d1f0*/  IMAD.MOV.U32 R0, RZ, RZ, 0x1f ;  /* 0x0000001fff007424 */ /* 0x000fe400078e00ff */
[----:B------:R-:W-:Y:S02]  /*d200*/  IMAD.MOV.U32 R7, RZ, RZ, -0x1 ;  /* 0xffffffffff077424 */ /* 0x000fe400078e00ff */
[----:B------:R-:W-:Y:S05]  /*d210*/  CALL.REL.NOINC `($__internal_3_$__cuda_sm70_shflsync_bfly_p) ;  /* 0x0000008000007944 */ /* 0x000fea0003c00000 */
[----:B01----:R-:W-:Y:S01]  /*d220*/  FADD.FTZ R6, R6, R0 ;  /* 0x0000000006067221 */ /* 0x003fe20000010000 */
[----:B------:R-:W-:Y:S01]  /*d230*/  MOV R4, 0xd280 ;  /* 0x0000d28000047802 */ /* 0x000fe20000000f00 */
[----:B------:R-:W-:-:S02]  /*d240*/  IMAD.MOV.U32 R3, RZ, RZ, 0x1 ;  /* 0x00000001ff037424 */ /* 0x000fc400078e00ff */
[----:B------:R-:W-:Y:S02]  /*d250*/  IMAD.MOV.U32 R0, RZ, RZ, 0x1f ;  /* 0x0000001fff007424 */ /* 0x000fe400078e00ff */
[----:B------:R-:W-:Y:S02]  /*d260*/  IMAD.MOV.U32 R7, RZ, RZ, -0x1 ;  /* 0xffffffffff077424 */ /* 0x000fe400078e00ff */
[----:B------:R-:W-:Y:S05]  /*d270*/  CALL.REL.NOINC `($__internal_3_$__cuda_sm70_shflsync_bfly_p) ;  /* 0x0000002000007944 */ /* 0x000fea0003c00000 */
[----:B-1----:R-:W-:Y:S01]  /*d280*/  IMAD.MOV.U32 R5, RZ, RZ, R0 ;  /* 0x000000ffff057224 */ /* 0x002fe200078e0000 */
[----:B0-----:R-:W-:Y:S05]  /*d290*/  BRA `(.L_x_680) ;  /* 0xffff5a8000007947 */ /* 0x001fea000383ffff */
        .weak           $__internal_3_$__cuda_sm70_shflsync_bfly_p
        .type           $__internal_3_$__cuda_sm70_shflsync_bfly_p,@function
        .size           $__internal_3_$__cuda_sm70_shflsync_bfly_p,(.L_x_3174 - $__internal_3_$__cuda_sm70_shflsync_bfly_p)
$__internal_3_$__cuda_sm70_shflsync_bfly_p:
[----:B------:R-:W-:Y:S01]  /*d2a0*/  IMAD.MOV.U32 R5, RZ, RZ, 0x0 ;  /* 0x00000000ff057424 */ /* 0x000fe200078e00ff */
[----:B------:R-:W-:Y:S04]  /*d2b0*/  WARPSYNC R7 ;  /* 0x0000000700007348 */ /* 0x000fe80003800000 */
[----:B------:R0:W1:Y:S01]  /*d2c0*/  SHFL.BFLY PT, R0, R6, R3, R0 ;  /* 0x0c00000306007389 */ /* 0x00006200000e0000 */
[----:B------:R-:W-:Y:S05]  /*d2d0*/  RET.REL.NODEC R4 `(_ZN4mmha33masked_multihead_attention_kernelItLi256ELi256ELi1ELi32ELi256ELb1ELb0EEEv26Multihead_attention_paramsIT_XT5_EE) ;  /* 0xffff2d2004007950 */ /* 0x000fea0003c3ffff */
.L_x_681:
        /* <DEDUP_REMOVED lines=10> */
.L_x_3174:


//--------------------- .text._ZN4mmha33masked_multihead_attention_kernelItLi256ELi256ELi2ELi32ELi128ELb1ELb0EEEv26Multihead_attention_paramsIT_XT5_EE --------------------------
	.section	.text._ZN4mmha33masked_multihead_attention_kernelItLi256ELi256ELi2ELi32ELi128ELb1ELb0EEEv26Multihead_attention_paramsIT_XT5_EE,"ax",@progbits
	.sectioninfo	@"SHI_REGISTERS=229"
	.align	128
        .global         _ZN4mmha33masked_multihead_attention_kernelItLi256ELi256ELi2ELi32ELi128ELb1ELb0EEEv26Multihead_attention_paramsIT_XT5_EE
        .type           _ZN4mmha33masked_multihead_attention_kernelItLi256ELi256ELi2ELi32ELi128ELb1ELb0EEEv26Multihead_attention_paramsIT_XT5_EE,@function
        .size           _ZN4mmha33masked_multihead_attention_kernelItLi256ELi256ELi2ELi32ELi128ELb1ELb0EEEv26Multihead_attention_paramsIT_XT5_EE,(.L_x_3175 - _ZN4mmha33masked_multihead_attention_kernelItLi256ELi256ELi2ELi32ELi128ELb1ELb0EEEv26Multihead_attention_paramsIT_XT5_EE)
        .other          _ZN4mmha33masked_multihead_attention_kernelItLi256ELi256ELi2ELi32ELi128ELb1ELb0EEEv26Multihead_attention_paramsIT_XT5_EE,@"STO_CUDA_ENTRY STV_DEFAULT"
_ZN4mmha33masked_multihead_attention_kernelItLi256ELi256ELi2ELi32ELi128ELb1ELb0EEEv26Multihead_attention_paramsIT_XT5_EE:
.text._ZN4mmha33masked_multihead_attention_kernelItLi256ELi256ELi2ELi32ELi128ELb1ELb0EEEv26Multihead_attention_paramsIT_XT5_EE:
        /* <DEDUP_REMOVED lines=11> */
.L_x_682:
[----:B------:R-:W-:Y:S01]  /*00b0*/  IABS R5, c[0x0][0x1d0] ;  /* 0x0000740000057a13 */ /* 0x000fe20000000000 */
[----:B------:R-:W-:Y:S01]  /*00c0*/  IMAD.MOV.U32 R33, RZ, RZ, 0x4 ;  /* 0x00000004ff217424 */ /* 0x000fe200078e00ff */
        /* <DEDUP_REMOVED lines=8> */
[----:B0-----:R-:W-:Y:S02]  /*0150*/  SHF.R.S32.HI R9, RZ, 0x1f, R24 ;  /* 0x0000001fff097819 */ /* 0x001fe40000011418 */
[----:B------:R-:W-:-:S02]  /*0160*/  IABS R35, c[0x0][0x1d4] ;  /* 0x0000750000237a13 */ /* 0x000fc40000000000 */
[----:B------:R-:W-:Y:S01]  /*0170*/  ISETP.EQ.U32.AND P0, PT, RZ, c[0x0][0x170], PT ;  /* 0x00005c00ff007a0c */ /* 0x000fe20003f02070 */
[----:B------:R-:W-:Y:S01]  /*0180*/  IMAD.MOV.U32 R16, RZ, RZ, RZ ;  /* 0x000000ffff107224 */ /* 0x000fe200078e00ff */
[----:B------:R-:W-:Y:S01]  /*0190*/  CS2R R28, SRZ ;  /* 0x00000000001c7805 */ /* 0x000fe2000001ff00 */
[----:B------:R-:W-:Y:S01]  /*01a0*/  CS2R R30, SRZ ;  /* 0x00000000001e7805 */ /* 0x000fe2000001ff00 */
[----:B------:R-:W-:Y:S01]  /*01b0*/  BSSY B0, `(.L_x_683) ;  /* 0x0000080000007945 */ /* 0x000fe20003800000 */
[----:B-1----:R-:W-:Y:S01]  /*01c0*/  IADD3 R2, R0, 0xffffffe, RZ ;  /* 0x0ffffffe00027810 */ /* 0x002fe20007ffe0ff */
[----:B------:R-:W-:Y:S01]  /*01d0*/  CS2R R46, SRZ ;  /* 0x00000000002e7805 */ /* 0x000fe2000001ff00 */
        /* <DEDUP_REMOVED lines=9> */
[----:B------:R-:W-:-:S05]  /*0270*/  IMAD R0, R5, R0, R4 ;  /* 0x0000000005007224 */ /* 0x000fca00078e0204 */
        /* <DEDUP_REMOVED lines=12> */
[----:B------:R0:W4:Y:S04]  /*0340*/  LDG.E R19, [R2.64] ;  /* 0x0000002402137981 */ /* 0x000128000c1e1900 */
[----:B------:R-:W-:-:S05]  /*0350*/  @P4 IMAD.WIDE R4, R208, R33, c[0x0][0x240] ;  /* 0x00009000d0044625 */ /* 0x000fca00078e0221 */
[----:B------:R1:W4:Y:S01]  /*0360*/  @P4 LDG.E R22, [R4.64] ;  /* 0x0000002404164981 */ /* 0x000322000c1e1900 */
[----:B------:R-:W-:Y:S01]  /*0370*/  ISETP.NE.U32.AND P1, PT, RZ, c[0x0][0x1f8], PT ;  /* 0x00007e00ff007a0c */ /* 0x000fe20003f25070 */
[C---:B--2---:R-:W-:Y:S01]  /*0380*/  IMAD.SHL.U32 R42, R18.reuse, 0x8, RZ ;  /* 0x00000008122a7824 */ /* 0x044fe200078e00ff */
[----:B------:R-:W-:Y:S01]  /*0390*/  ISETP.LT.AND P2, PT, R18, 0x20, P4 ;  /* 0x000000201200780c */ /* 0x000fe20002741270 */
[----:B---3--:R-:W-:Y:S01]  /*03a0*/  IMAD.SHL.U32 R27, R17, 0x100, RZ ;  /* 0x00000100111b7824 */ /* 0x008fe200078e00ff */
[----:B------:R-:W-:Y:S01]  /*03b0*/  ISETP.NE.AND.EX P1, PT, RZ, c[0x0][0x1fc], PT, P1 ;  /* 0x00007f00ff007a0c */ /* 0x000fe20003f25310 */
[----:B------:R-:W-:Y:S01]  /*03c0*/  IMAD R23, R24, c[0x0][0x1d8], R17 ;  /* 0x0000760018177a24 */ /* 0x000fe200078e0211 */
[----:B------:R-:W-:Y:S01]  /*03d0*/  ISETP.GT.AND P5, PT, R18, 0x1f, PT ;  /* 0x0000001f1200780c */ /* 0x000fe20003fa4270 */
[----:B------:R-:W-:Y:S01]  /*03e0*/  IMAD.IADD R36, R27, 0x1, R42 ;  /* 0x000000011b247824 */ /* 0x000fe200078e022a */
[----:B-1----:R-:W-:Y:S02]  /*03f0*/  CS2R R4, SRZ ;  /* 0x0000000000047805 */ /* 0x002fe4000001ff00 */
[----:B------:R-:W-:Y:S01]  /*0400*/  P2R R0, PR, RZ, 0x20 ;  /* 0x00000020ff007803 */ /* 0x000fe20000000000 */
[----:B------:R-:W-:Y:S01]  /*0410*/  IMAD.SHL.U32 R23, R23, 0x100, RZ ;  /* 0x0000010017177824 */ /* 0x000fe200078e00ff */
[----:B------:R-:W-:-:S03]  /*0420*/  ISETP.EQ.OR.EX P0, PT, RZ, c[0x0][0x174], P5, P0 ;  /* 0x00005d00ff007a0c */ /* 0x000fc60002f02700 */
[----:B------:R-:W-:Y:S02]  /*0430*/  @P2 IMAD.MOV.U32 R11, RZ, RZ, 0x2 ;  /* 0x00000002ff0b2424 */ /* 0x000fe400078e00ff */
[C---:B------:R-:W-:Y:S01]  /*0440*/  @P1 LEA R14, P3, R24.reuse, c[0x0][0x1f8], 0x2 ;  /* 0x00007e00180e1a11 */ /* 0x040fe200078610ff */
[----:B------:R-:W1:Y:S01]  /*0450*/  I2F.RP R0, R35 ;  /* 0x0000002300007306 */ /* 0x000e620000209400 */
[----:B------:R-:W-:Y:S02]  /*0460*/  IMAD.IADD R40, R23, 0x1, R42 ;  /* 0x0000000117287824 */ /* 0x000fe400078e022a */
[----:B------:R-:W-:Y:S01]  /*0470*/  @P1 LEA.HI.X R15, R24, c[0x0][0x1fc], R9, 0x2, P3 ;  /* 0x00007f00180f1a11 */ /* 0x000fe200018f1409 */
[----:B0-----:R-:W-:-:S03]  /*0480*/  @!P5 IMAD.MOV.U32 R2, RZ, RZ, 0x2 ;  /* 0x00000002ff02d424 */ /* 0x001fc600078e00ff */
[----:B------:R-:W-:Y:S01]  /*0490*/  @!P0 IMAD.MOV.U32 R13, RZ, RZ, 0x2 ;  /* 0x00000002ff0d8424 */ /* 0x000fe200078e00ff */
[----:B------:R0:W5:Y:S03]  /*04a0*/  @P1 LDG.E R16, [R14.64] ;  /* 0x000000240e101981 */ /* 0x000166000c1e1900 */
[----:B------:R-:W-:Y:S01]  /*04b0*/  @!P0 IMAD.WIDE R12, R36, R13, c[0x0][0x170] ;  /* 0x00005c00240c8625 */ /* 0x000fe200078e020d */
[----:B-1----:R-:W1:Y:S02]  /*04c0*/  MUFU.RCP R0, R0 ;  /* 0x0000000000007308 */ /* 0x002e640000001000 */
[----:B-1----:R-:W-:-:S06]  /*04d0*/  IADD3 R20, R0, 0xffffffe, RZ ;  /* 0x0ffffffe00147810 */ /* 0x002fcc0007ffe0ff */
[----:B------:R-:W0:Y:S01]  /*04e0*/  F2I.FTZ.U32.TRUNC.NTZ R21, R20 ;  /* 0x0000001400157305 */ /* 0x000e22000021f000 */
[----:B------:R-:W-:Y:S01]  /*04f0*/  CS2R R44, SRZ ;  /* 0x00000000002c7805 */ /* 0x000fe2000001ff00 */
[----:B----4-:R-:W-:Y:S01]  /*0500*/  IADD3 R25, R19, -0x1, RZ ;  /* 0xffffffff13197810 */ /* 0x010fe20007ffe0ff */
[----:B------:R-:W-:Y:S02]  /*0510*/  @P2 IMAD R7, R22, c[0x0][0x1d8], R17 ;  /* 0x0000760016072a24 */ /* 0x000fe400078e0211 */
[----:B0-----:R-:W-:Y:S02]  /*0520*/  IMAD.MOV R14, RZ, RZ, -R21 ;  /* 0x000000ffff0e7224 */ /* 0x001fe400078e0a15 */
[----:B------:R-:W-:Y:S02]  /*0530*/  @P2 IMAD R8, R7, 0x100, R42 ;  /* 0x0000010007082824 */ /* 0x000fe400078e022a */
[----:B------:R-:W-:Y:S01]  /*0540*/  CS2R R6, SRZ ;  /* 0x0000000000067805 */ /* 0x000fe2000001ff00 */
[----:B------:R-:W-:-:S02]  /*0550*/  IMAD.MOV.U32 R20, RZ, RZ, RZ ;  /* 0x000000ffff147224 */ /* 0x000fc400078e00ff */
[----:B------:R-:W-:-:S03]  /*0560*/  @P2 IMAD.WIDE R8, R8, R11, c[0x0][0x230] ;  /* 0x00008c0008082625 */ /* 0x000fc600078e020b */
[----:B------:R0:W5:Y:S01]  /*0570*/  @!P0 LDG.E.128 R4, [R12.64] ;  /* 0x000000240c048981 */ /* 0x000162000c1e1d00 */
[----:B------:R-:W-:Y:S01]  /*0580*/  IABS R26, R25 ;  /* 0x00000019001a7213 */ /* 0x000fe20000000000 */
[----:B------:R-:W-:Y:S02]  /*0590*/  @!P5 IMAD.SHL.U32 R3, R25, 0x8, RZ ;  /* 0x000000081903d824 */ /* 0x000fe400078e00ff */
[----:B------:R-:W5:Y:S02]  /*05a0*/  @P2 LDG.E.128 R8, [R8.64] ;  /* 0x0000002408082981 */ /* 0x000f64000c1e1d00 */
[----:B------:R-:W-:Y:S02]  /*05b0*/  @!P5 IMAD R3, R40, c[0x0][0x1d4], R3 ;  /* 0x000075002803da24 */ /* 0x000fe400078e0203 */
[----:B0-----:R-:W-:Y:S02]  /*05c0*/  IMAD R13, R14, R35, RZ ;  /* 0x000000230e0d7224 */ /* 0x001fe400078e02ff */
[----:B------:R-:W-:-:S04]  /*05d0*/  @!P5 IMAD.WIDE R2, R3, R2, c[0x0][0x198] ;  /* 0x000066000302d625 */ /* 0x000fc800078e0202 */
[----:B------:R-:W-:Y:S01]  /*05e0*/  IMAD.HI.U32 R21, R21, R13, R20 ;  /* 0x0000000d15157227 */ /* 0x000fe200078e0014 */
[----:B------:R-:W-:Y:S01]  /*05f0*/  IADD3 R0, R33, c[0x0][0x1d4], RZ ;  /* 0x0000750021007a10 */ /* 0x000fe20007ffe0ff */
[----:B------:R0:W5:Y:S04]  /*0600*/  @!P5 LDG.E.128 R28, [R2.64] ;  /* 0x00000024021cd981 */ /* 0x000168000c1e1d00 */
[----:B------:R-:W-:-:S04]  /*0610*/  IMAD.HI.U32 R21, R21, R26, RZ ;  /* 0x0000001a15157227 */ /* 0x000fc800078e00ff */
[----:B------:R-:W-:-:S04]  /*0620*/  IMAD.MOV R21, RZ, RZ, -R21 ;  /* 0x000000ffff157224 */ /* 0x000fc800078e0a15 */
[----:B------:R-:W-:-:S05]  /*0630*/  IMAD R26, R35, R21, R26 ;  /* 0x00000015231a7224 */ /* 0x000fca00078e021a */
[----:B------:R-:W-:-:S13]  /*0640*/  ISETP.GT.U32.AND P0, PT, R35, R26, PT ;  /* 0x0000001a2300720c */ /* 0x000fda0003f04070 */
[----:B------:R-:W-:-:S05]  /*0650*/  @!P0 IMAD.IADD R26, R26, 0x1, -R35 ;  /* 0x000000011a1a8824 */ /* 0x000fca00078e0a23 */
[----:B------:R-:W-:Y:S01]  /*0660*/  ISETP.GT.U32.AND P0, PT, R35, R26, PT ;  /* 0x0000001a2300720c */ /* 0x000fe20003f04070 */
[----:B0-----:R-:W-:Y:S01]  /*0670*/  IMAD R2, R24, c[0x0][0x1c8], R27 ;  /* 0x0000720018027a24 */ /* 0x001fe200078e021b */
[----:B------:R-:W-:Y:S02]  /*0680*/  SHF.R.S32.HI R3, RZ, 0x1f, R0 ;  /* 0x0000001fff037819 */ /* 0x000fe40000011400 */
[----:B------:R-:W-:Y:S02]  /*0690*/  ISETP.NE.AND P1, PT, RZ, c[0x0][0x1d4], PT ;  /* 0x00007500ff007a0c */ /* 0x000fe40003f25270 */
[----:B------:R-:W-:Y:S02]  /*06a0*/  ISETP.NE.AND P4, PT, RZ, c[0x0][0x1ec], PT ;  /* 0x00007b00ff007a0c */ /* 0x000fe40003f85270 */
[----:B------:R-:W-:-:S05]  /*06b0*/  ISETP.GE.AND P3, PT, R25, RZ, PT ;  /* 0x000000ff1900720c */ /* 0x000fca0003f66270 */
[----:B------:R-:W-:Y:S01]  /*06c0*/  @!P0 IMAD.IADD R26, R26, 0x1, -R35 ;  /* 0x000000011a1a8824 */ /* 0x000fe200078e0a23 */
[----:B------:R-:W-:Y:S02]  /*06d0*/  ISETP.NE.AND P0, PT, RZ, c[0x0][0x1c8], PT ;  /* 0x00007200ff007a0c */ /* 0x000fe40003f05270 */
[----:B------:R-:W-:Y:S02]  /*06e0*/  LEA.HI R0, R3, R0, RZ, 0x2 ;  /* 0x0000000003007211 */ /* 0x000fe400078f10ff */
[----:B------:R-:W-:Y:S01]  /*06f0*/  SEL R2, R23, R2, !P0 ;  /* 0x0000000217027207 */ /* 0x000fe20004000000 */
[----:B------:R-:W-:Y:S05]  /*0700*/  @P5 BRA `(.L_x_684) ;  /* 0x000002a000005947 */ /* 0x000fea0003800000 */
[----:B------:R-:W-:Y:S02]  /*0710*/  IMAD.MOV.U32 R12, RZ, RZ, 0x2 ;  /* 0x00000002ff0c7424 */ /* 0x000fe400078e00ff */
        /* <DEDUP_REMOVED lines=11> */
[C---:B--2---:R-:W-:Y:S01]  /*07d0*/  PRMT R13, R34.reuse, 0x9910, RZ ;  /* 0x00009910220d7816 */ /* 0x044fe200000000ff */
[----:B------:R-:W3:Y:S01]  /*07e0*/  I2F.S8 R15, R35 ;  /* 0x00000023000f7306 */ /* 0x000ee20000001400 */
[----:B0-----:R-:W-:Y:S02]  /*07f0*/  PRMT R3, R35, 0x9910, RZ ;  /* 0x0000991023037816 */ /* 0x001fe400000000ff */
[----:B------:R-:W-:Y:S02]  /*0800*/  SHF.R.U64 R32, R34, 0x10, R35 ;  /* 0x0000001022207819 */ /* 0x000fe40000001223 */
[----:B------:R-:W-:Y:S01]  /*0810*/  SHF.R.S32.HI R2, RZ, 0x8, R13 ;  /* 0x00000008ff027819 */ /* 0x000fe2000001140d */
[----:B------:R-:W-:Y:S01]  /*0820*/  IMAD.MOV.U32 R13, RZ, RZ, R3 ;  /* 0x000000ffff0d7224 */ /* 0x000fe200078e0003 */
[----:B------:R-:W-:Y:S01]  /*0830*/  PRMT R3, R32, 0x9910, RZ ;  /* 0x0000991020037816 */ /* 0x000fe200000000ff */
[----:B------:R-:W0:Y:S01]  /*0840*/  I2F.S8 R14, R34 ;  /* 0x00000022000e7306 */ /* 0x000e220000001400 */
[----:B------:R-:W-:-:S02]  /*0850*/  SHF.R.S32.HI R21, RZ, 0x18, R35 ;  /* 0x00000018ff157819 */ /* 0x000fc40000011423 */
[----:B------:R-:W-:Y:S02]  /*0860*/  SHF.R.U32.HI R20, RZ, 0x10, R35 ;  /* 0x00000010ff147819 */ /* 0x000fe40000011623 */
[----:B------:R-:W-:Y:S02]  /*0870*/  SHF.R.S32.HI R13, RZ, 0x8, R13 ;  /* 0x00000008ff0d7819 */ /* 0x000fe4000001140d */
[----:B------:R-:W-:Y:S01]  /*0880*/  SHF.R.S32.HI R3, RZ, 0x8, R3 ;  /* 0x00000008ff037819 */ /* 0x000fe20000011403 */
[----:B------:R-:W1:Y:S01]  /*0890*/  I2F.S16 R21, R21 ;  /* 0x0000001500157306 */ /* 0x000e620000101400 */
[----:B---3-5:R-:W-:-:S07]  /*08a0*/  FMUL.FTZ R46, R15, R27 ;  /* 0x0000001b0f2e7220 */ /* 0x028fce0000410000 */
[----:B------:R-:W2:Y:S01]  /*08b0*/  I2F.S8 R20, R20 ;  /* 0x0000001400147306 */ /* 0x000ea20000001400 */
[----:B0-----:R-:W-:-:S07]  /*08c0*/  FMUL.FTZ R14, R14, R27 ;  /* 0x0000001b0e0e7220 */ /* 0x001fce0000410000 */
[----:B------:R-:W0:Y:S01]  /*08d0*/  I2F.S8 R12, R32 ;  /* 0x00000020000c7306 */ /* 0x000e220000001400 */
[----:B-1----:R-:W-:-:S07]  /*08e0*/  FMUL.FTZ R47, R21, R27 ;  /* 0x0000001b152f7220 */ /* 0x002fce0000410000 */
[----:B------:R-:W1:Y:S01]  /*08f0*/  I2F.S16 R2, R2 ;  /* 0x0000000200027306 */ /* 0x000e620000101400 */
[----:B--2---:R-:W-:-:S05]  /*0900*/  FMUL.FTZ R20, R20, R27 ;  /* 0x0000001b14147220 */ /* 0x004fca0000410000 */
[----:B------:R-:W-:Y:S02]  /*0910*/  F2FP.PACK_AB R47, R47, R20 ;  /* 0x000000142f2f723e */ /* 0x000fe400000000ff */
        /* <DEDUP_REMOVED lines=9> */
.L_x_684:
[----:B------:R-:W-:Y:S05]  /*09b0*/  BSYNC B0 ;  /* 0x0000000000007941 */ /* 0x000fea0003800000 */
.L_x_683:
        /* <DEDUP_REMOVED lines=12> */
.L_x_686:
[----:B------:R-:W-:Y:S05]  /*0a80*/  BSYNC B0 ;  /* 0x0000000000007941 */ /* 0x000fea0003800000 */
.L_x_685:
[----:B-----5:R-:W-:Y:S01]  /*0a90*/  HFMA2.MMA R36, R44, 1, 1, R4 ;  /* 0x3c003c002c247835 */ /* 0x020fe20000000004 */
[----:B------:R-:W-:Y:S01]  /*0aa0*/  HADD2 R37, R45, R5 ;  /* 0x000000052d257230 */ /* 0x000fe20000000000 */
[----:B------:R-:W-:Y:S05]  /*0ab0*/  @P4 BRA `(.L_x_687) ;  /* 0x0000004000004947 */ /* 0x000fea0003800000 */
[----:B------:R-:W-:Y:S01]  /*0ac0*/  HFMA2.MMA R28, R28, 1, 1, R32 ;  /* 0x3c003c001c1c7835 */ /* 0x000fe20000000020 */
[----:B------:R-:W-:Y:S01]  /*0ad0*/  HADD2 R29, R29, R33 ;  /* 0x000000211d1d7230 */ /* 0x000fe20000000000 */
[----:B------:R-:W-:Y:S01]  /*0ae0*/  HFMA2.MMA R30, R30, 1, 1, R34 ;  /* 0x3c003c001e1e7835 */ /* 0x000fe20000000022 */
[----:B------:R-:W-:-:S05]  /*0af0*/  HADD2 R31, R31, R35 ;  /* 0x000000231f1f7230 */ /* 0x000fca0000000000 */
.L_x_687:
[----:B------:R-:W-:Y:S01]  /*0b00*/  @!P3 IMAD.MOV R26, RZ, RZ, -R26 ;  /* 0x000000ffff1ab224 */ /* 0x000fe200078e0a1a */
[----:B------:R-:W-:Y:S01]  /*0b10*/  ULDC.U8 UR4, c[0x0][0x1e4] ;  /* 0x0000790000047ab9 */ /* 0x000fe20000000000 */
[----:B------:R-:W-:Y:S01]  /*0b20*/  @P2 HMUL2 R28, R28, R8 ;  /* 0x000000081c1c2232 */ /* 0x000fe20000000000 */
[----:B------:R-:W-:Y:S01]  /*0b30*/  @P2 HFMA2.MMA R29, R29, R9, -RZ ;  /* 0x000000091d1d2235 */ /* 0x000fe200001000ff */
[----:B------:R-:W-:Y:S01]  /*0b40*/  @P2 HMUL2 R30, R30, R10 ;  /* 0x0000000a1e1e2232 */ /* 0x000fe20000000000 */
[----:B------:R-:W-:Y:S01]  /*0b50*/  @P2 HFMA2.MMA R31, R31, R11, -RZ ;  /* 0x0000000b1f1f2235 */ /* 0x000fe200001000ff */
[----:B------:R-:W-:Y:S01]  /*0b60*/  @!P1 LOP3.LUT R26, RZ, c[0x0][0x1d4], RZ, 0x33, !PT ;  /* 0x00007500ff1a9a12 */ /* 0x000fe200078e33ff */
[----:B------:R-:W-:Y:S01]  /*0b70*/  IMAD.SHL.U32 R0, R0, 0x4, RZ ;  /* 0x0000000400007824 */ /* 0x000fe200078e00ff */
[----:B------:R-:W-:Y:S01]  /*0b80*/  ISETP.LT.AND P2, PT, RZ, c[0x0][0x1e0], PT ;  /* 0x00007800ff007a0c */ /* 0x000fe20003f41270 */
[----:B------:R-:W-:Y:S01]  /*0b90*/  IMAD R208, R208, c[0x0][0x1d8], RZ ;  /* 0x00007600d0d07a24 */ /* 0x000fe200078e02ff */
[----:B------:R-:W-:Y:S01]  /*0ba0*/  ISETP.NE.AND P1, PT, RZ, UR4, PT ;  /* 0x00000004ff007c0c */ /* 0x000fe2000bf25270 */
[----:B------:R-:W-:Y:S01]  /*0bb0*/  HFMA2.MMA R39, R47, 1, 1, R7 ;  /* 0x3c003c002f277835 */ /* 0x000fe20000000007 */
[----:B------:R-:W-:Y:S01]  /*0bc0*/  ISETP.GE.AND P0, PT, R18, 0x20, PT ;  /* 0x000000201200780c */ /* 0x000fe20003f06270 */
[----:B------:R-:W-:Y:S01]  /*0bd0*/  HADD2 R38, R46, R6 ;  /* 0x000000062e267230 */ /* 0x000fe20000000000 */
[----:B------:R-:W-:Y:S01]  /*0be0*/  LOP3.LUT R27, R0, 0xfffffff0, RZ, 0xc0, !PT ;  /* 0xfffffff0001b7812 */ /* 0x000fe200078ec0ff */
[----:B------:R-:W-:-:S08]  /*0bf0*/  IMAD R208, R208, c[0x0][0x1d0], R17 ;  /* 0x00007400d0d07a24 */ /* 0x000fd000078e0211 */
        /* <DEDUP_REMOVED lines=57> */
.L_x_690:
        /* <DEDUP_REMOVED lines=9> */
.L_x_691:
        /* <DEDUP_REMOVED lines=55> */
[----:B------:R2:W3:Y:S01]  /*1390*/  MUFU.EX2 R8, -R9 ;  /* 0x8000000900087308 */ /* 0x0004e20000000800 */
[----:B0-----:R-:W-:-:S04]  /*13a0*/  FMUL.FTZ R4, R3, R12 ;  /* 0x0000000c03047220 */ /* 0x001fc80000410000 */
[----:B------:R-:W-:-:S03]  /*13b0*/  FMUL.RZ R13, R4, 0.15915493667125701904 ;  /* 0x3e22f983040d7820 */ /* 0x000fc6000040c000 */
[----:B------:R-:W0:Y:S01]  /*13c0*/  MUFU.EX2 R10, -R10 ;  /* 0x8000000a000a7308 */ /* 0x000e220000000800 */
[C---:B-1----:R-:W-:Y:S01]  /*13d0*/  FMUL.FTZ R6, R3.reuse, R6 ;  /* 0x0000000603067220 */ /* 0x042fe20000410000 */
[--C-:B--2---:R-:W-:Y:S02]  /*13e0*/  HADD2.F32 R9, -RZ, R37.reuse.H1_H1 ;  /* 0x30000025ff097230 */ /* 0x104fe40000004100 */
[----:B------:R-:W-:Y:S01]  /*13f0*/  HADD2.F32 R37, -RZ, R37.H0_H0 ;  /* 0x20000025ff257230 */ /* 0x000fe20000004100 */
[----:B------:R-:W-:Y:S02]  /*1400*/  FMUL.RZ R14, R6, 0.15915493667125701904 ;  /* 0x3e22f983060e7820 */ /* 0x000fe4000040c000 */
[----:B---3--:R-:W-:Y:S01]  /*1410*/  FMUL.FTZ R7, R3, R8 ;  /* 0x0000000803077220 */ /* 0x008fe20000410000 */
[----:B------:R-:W-:Y:S03]  /*1420*/  MUFU.SIN R5, R13 ;  /* 0x0000000d00057308 */ /* 0x000fe60000000400 */
[----:B------:R-:W-:-:S02]  /*1430*/  FMUL.RZ R7, R7, 0.15915493667125701904 ;  /* 0x3e22f98307077820 */ /* 0x000fc4000040c000 */
[----:B0-----:R-:W-:-:S03]  /*1440*/  FMUL.FTZ R3, R3, R10 ;  /* 0x0000000a03037220 */ /* 0x001fc60000410000 */
[----:B------:R0:W-:Y:S01]  /*1450*/  MUFU.COS R4, R13 ;  /* 0x0000000d00047308 */ /* 0x0001e20000000000 */
[----:B------:R-:W-:Y:S01]  /*1460*/  FMUL.RZ R21, R3, 0.15915493667125701904 ;  /* 0x3e22f98303157820 */ /* 0x000fe2000040c000 */
[--C-:B------:R-:W-:Y:S02]  /*1470*/  HADD2.F32 R3, -RZ, R36.reuse.H1_H1 ;  /* 0x30000024ff037230 */ /* 0x100fe40000004100 */
[----:B------:R-:W-:-:S04]  /*1480*/  HADD2.F32 R36, -RZ, R36.H0_H0 ;  /* 0x20000024ff247230 */ /* 0x000fc80000004100 */
[----:B------:R-:W-:Y:S01]  /*1490*/  MUFU.COS R6, R14 ;  /* 0x0000000e00067308 */ /* 0x000fe20000000000 */
[--C-:B0-----:R-:W-:Y:S02]  /*14a0*/  HADD2.F32 R13, -RZ, R38.reuse.H1_H1 ;  /* 0x30000026ff0d7230 */ /* 0x101fe40000004100 */
[----:B------:R-:W-:-:S05]  /*14b0*/  HADD2.F32 R38, -RZ, R38.H0_H0 ;  /* 0x20000026ff267230 */ /* 0x000fca0000004100 */
[----:B------:R-:W0:Y:S08]  /*14c0*/  MUFU.SIN R8, R14 ;  /* 0x0000000e00087308 */ /* 0x000e300000000400 */
[----:B------:R-:W1:Y:S08]  /*14d0*/  MUFU.SIN R12, R7 ;  /* 0x00000007000c7308 */ /* 0x000e700000000400 */
[----:B------:R-:W2:Y:S01]  /*14e0*/  MUFU.SIN R15, R21 ;  /* 0x00000015000f7308 */ /* 0x000ea20000000400 */
[----:B0-----:R-:W-:-:S02]  /*14f0*/  FMUL.FTZ R10, R8, R9 ;  /* 0x00000009080a7220 */ /* 0x001fc40000410000 */
[C---:B------:R-:W-:Y:S02]  /*1500*/  FMUL.FTZ R9, R6.reuse, R9 ;  /* 0x0000000906097220 */ /* 0x040fe40000410000 */
[-C--:B------:R-:W-:Y:S02]  /*1510*/  FFMA.FTZ R10, R6, R37.reuse, -R10 ;  /* 0x00000025060a7223 */ /* 0x080fe4000001080a */
[----:B------:R-:W-:Y:S01]  /*1520*/  FFMA.FTZ R37, R8, R37, R9 ;  /* 0x0000002508257223 */ /* 0x000fe20000010009 */
[----:B------:R0:W3:Y:S04]  /*1530*/  MUFU.COS R11, R7 ;  /* 0x00000007000b7308 */ /* 0x0000e80000000000 */
[----:B------:R-:W-:-:S04]  /*1540*/  F2FP.PACK_AB R37, R37, R10 ;  /* 0x0000000a2525723e */ /* 0x000fc800000000ff */
[----:B------:R-:W4:Y:S01]  /*1550*/  MUFU.COS R14, R21 ;  /* 0x00000015000e7308 */ /* 0x000f220000000000 */
[CC--:B0-----:R-:W-:Y:S02]  /*1560*/  FMUL.FTZ R7, R5.reuse, R3.reuse ;  /* 0x0000000305077220 */ /* 0x0c1fe40000410000 */
[C---:B------:R-:W-:Y:S02]  /*1570*/  FMUL.FTZ R3, R4.reuse, R3 ;  /* 0x0000000304037220 */ /* 0x040fe40000410000 */
[-C--:B------:R-:W-:Y:S02]  /*1580*/  FFMA.FTZ R7, R4, R36.reuse, -R7 ;  /* 0x0000002404077223 */ /* 0x080fe40000010807 */
[----:B------:R-:W-:Y:S02]  /*1590*/  FFMA.FTZ R36, R5, R36, R3 ;  /* 0x0000002405247223 */ /* 0x000fe40000010003 */
[----:B-1----:R-:W-:Y:S02]  /*15a0*/  FMUL.FTZ R3, R12, R13 ;  /* 0x0000000d0c037220 */ /* 0x002fe40000410000 */
[----:B--2---:R-:W-:Y:S01]  /*15b0*/  FMUL.FTZ R4, R15, R20 ;  /* 0x000000140f047220 */ /* 0x004fe20000410000 */
[----:B------:R-:W-:Y:S01]  /*15c0*/  F2FP.PACK_AB R36, R36, R7 ;  /* 0x000000072424723e */ /* 0x000fe200000000ff */
[----:B---3--:R-:W-:-:S02]  /*15d0*/  FMUL.FTZ R13, R11, R13 ;  /* 0x0000000d0b0d7220 */ /* 0x008fc40000410000 */
[----:B------:R-:W-:Y:S02]  /*15e0*/  FFMA.FTZ R3, R11, R38, -R3 ;  /* 0x000000260b037223 */ /* 0x000fe40000010803 */
[C---:B----4-:R-:W-:Y:S02]  /*15f0*/  FMUL.FTZ R20, R14.reuse, R20 ;  /* 0x000000140e147220 */ /* 0x050fe40000410000 */
[-C--:B------:R-:W-:Y:S02]  /*1600*/  FFMA.FTZ R4, R14, R39.reuse, -R4 ;  /* 0x000000270e047223 */ /* 0x080fe40000010804 */
[----:B------:R-:W-:Y:S02]  /*1610*/  FFMA.FTZ R38, R12, R38, R13 ;  /* 0x000000260c267223 */ /* 0x000fe4000001000d */
[----:B------:R-:W-:-:S03]  /*1620*/  FFMA.FTZ R39, R15, R39, R20 ;  /* 0x000000270f277223 */ /* 0x000fc60000010014 */
[----:B------:R-:W-:Y:S02]  /*1630*/  F2FP.PACK_AB R38, R38, R3 ;  /* 0x000000032626723e */ /* 0x000fe400000000ff */
[----:B------:R-:W-:Y:S01]  /*1640*/  F2FP.PACK_AB R39, R39, R4 ;  /* 0x000000042727723e */ /* 0x000fe200000000ff */
[----:B------:R-:W-:Y:S05]  /*1650*/  BRA `(.L_x_696) ;  /* 0x0000083000007947 */ /* 0x000fea0003800000 */
.L_x_695:
        /* <DEDUP_REMOVED lines=23> */
[--C-:B------:R-:W-:Y:S01]  /*17d0*/  HADD2.F32 R47, -RZ, R37.reuse.H1_H1 ;  /* 0x30000025ff2f7230 */ /* 0x100fe20000004100 */
[----:B------:R-:W-:Y:S01]  /*17e0*/  IADD3 R8, R9, 0x6, RZ ;  /* 0x0000000609087810 */ /* 0x000fe20007ffe0ff */
[----:B------:R-:W-:Y:S01]  /*17f0*/  HADD2.F32 R46, -RZ, R37.H0_H0 ;  /* 0x20000025ff2e7230 */ /* 0x000fe20000004100 */
        /* <DEDUP_REMOVED lines=12> */
[----:B------:R-:W-:Y:S01]  /*18c0*/  HADD2.F32 R31, -RZ, R31.H0_H0 ;  /* 0x2000001fff1f7230 */ /* 0x000fe20000004100 */
[----:B0-----:R-:W-:-:S06]  /*18d0*/  FMUL.FTZ R4, R4, R10 ;  /* 0x0000000a04047220 */ /* 0x001fcc0000410000 */
        /* <DEDUP_REMOVED lines=11> */
[----:B------:R-:W1:Y:S08]  /*1990*/  MUFU.EX2 R6, -R6 ;  /* 0x8000000600067308 */ /* 0x000e700000000800 */
[----:B------:R-:W2:Y:S01]  /*19a0*/  MUFU.EX2 R10, -R9 ;  /* 0x80000009000a7308 */ /* 0x000ea20000000800 */
[----:B0-----:R-:W-:-:S04]  /*19b0*/  FMUL.FTZ R5, R3, R4 ;  /* 0x0000000403057220 */ /* 0x001fc80000410000 */
[----:B------:R-:W-:-:S03]  /*19c0*/  FMUL.RZ R14, R5, 0.15915493667125701904 ;  /* 0x3e22f983050e7820 */ /* 0x000fc6000040c000 */
[----:B------:R0:W3:Y:S01]  /*19d0*/  MUFU.EX2 R12, -R11 ;  /* 0x8000000b000c7308 */ /* 0x0000e20000000800 */
[----:B-1----:R-:W-:-:S04]  /*19e0*/  FMUL.FTZ R7, R3, R6 ;  /* 0x0000000603077220 */ /* 0x002fc80000410000 */
[----:B------:R-:W-:-:S03]  /*19f0*/  FMUL.RZ R7, R7, 0.15915493667125701904 ;  /* 0x3e22f98307077820 */ /* 0x000fc6000040c000 */
[----:B------:R-:W1:Y:S01]  /*1a00*/  MUFU.COS R4, R14 ;  /* 0x0000000e00047308 */ /* 0x000e620000000000 */
[----:B--2---:R-:W-:Y:S01]  /*1a10*/  FMUL.FTZ R6, R3, R10 ;  /* 0x0000000a03067220 */ /* 0x004fe20000410000 */
[--C-:B0-----:R-:W-:Y:S02]  /*1a20*/  HADD2.F32 R11, -RZ, R29.reuse.H1_H1 ;  /* 0x3000001dff0b7230 */ /* 0x101fe40000004100 */
[----:B------:R-:W-:Y:S01]  /*1a30*/  HADD2.F32 R29, -RZ, R29.H0_H0 ;  /* 0x2000001dff1d7230 */ /* 0x000fe20000004100 */
[----:B------:R-:W-:-:S03]  /*1a40*/  FMUL.RZ R9, R6, 0.15915493667125701904 ;  /* 0x3e22f98306097820 */ /* 0x000fc6000040c000 */
[----:B------:R-:W0:Y:S01]  /*1a50*/  MUFU.SIN R5, R14 ;  /* 0x0000000e00057308 */ /* 0x000e220000000400 */
[----:B---3--:R-:W-:-:S04]  /*1a60*/  FMUL.FTZ R3, R3, R12 ;  /* 0x0000000c03037220 */ /* 0x008fc80000410000 */
[----:B------:R-:W-:-:S03]  /*1a70*/  FMUL.RZ R37, R3, 0.15915493667125701904 ;  /* 0x3e22f98303257820 */ /* 0x000fc6000040c000 */
[----:B------:R-:W2:Y:S01]  /*1a80*/  MUFU.SIN R10, R7 ;  /* 0x00000007000a7308 */ /* 0x000ea20000000400 */
[----:B-1----:R-:W-:-:S07]  /*1a90*/  FMUL.FTZ R6, R44, R4 ;  /* 0x000000042c067220 */ /* 0x002fce0000410000 */
[----:B------:R1:W3:Y:S01]  /*1aa0*/  MUFU.COS R8, R7 ;  /* 0x0000000700087308 */ /* 0x0002e20000000000 */
[-C--:B0-----:R-:W-:Y:S02]  /*1ab0*/  FMUL.FTZ R3, R44, R5.reuse ;  /* 0x000000052c037220 */ /* 0x081fe40000410000 */
[C---:B------:R-:W-:Y:S02]  /*1ac0*/  FFMA.FTZ R6, R21.reuse, R5, R6 ;  /* 0x0000000515067223 */ /* 0x040fe40000010006 */
[----:B------:R-:W-:-:S03]  /*1ad0*/  FFMA.FTZ R3, R21, R4, -R3 ;  /* 0x0000000415037223 */ /* 0x000fc60000010803 */
[----:B------:R-:W0:Y:S01]  /*1ae0*/  MUFU.SIN R14, R9 ;  /* 0x00000009000e7308 */ /* 0x000e220000000400 */
[--C-:B-1----:R-:W-:Y:S01]  /*1af0*/  HADD2.F32 R7, -RZ, R28.reuse.H1_H1 ;  /* 0x3000001cff077230 */ /* 0x102fe20000004100 */
[----:B--2---:R-:W-:Y:S01]  /*1b00*/  FMUL.FTZ R12, R10, R11 ;  /* 0x0000000b0a0c7220 */ /* 0x004fe20000410000 */
[----:B------:R-:W-:-:S05]  /*1b10*/  HADD2.F32 R28, -RZ, R28.H0_H0 ;  /* 0x2000001cff1c7230 */ /* 0x000fca0000004100 */
[----:B------:R1:W2:Y:S01]  /*1b20*/  MUFU.COS R13, R9 ;  /* 0x00000009000d7308 */ /* 0x0002a20000000000 */
[C---:B---3--:R-:W-:Y:S02]  /*1b30*/  FMUL.FTZ R11, R8.reuse, R11 ;  /* 0x0000000b080b7220 */ /* 0x048fe40000410000 */
[-C--:B------:R-:W-:Y:S02]  /*1b40*/  FFMA.FTZ R12, R8, R29.reuse, -R12 ;  /* 0x0000001d080c7223 */ /* 0x080fe4000001080c */
[----:B------:R-:W-:-:S03]  /*1b50*/  FFMA.FTZ R29, R10, R29, R11 ;  /* 0x0000001d0a1d7223 */ /* 0x000fc6000001000b */
[----:B------:R-:W3:Y:S01]  /*1b60*/  MUFU.SIN R21, R37 ;  /* 0x0000002500157308 */ /* 0x000ee20000000400 */
[-C--:B-1----:R-:W-:Y:S01]  /*1b70*/  FMUL.FTZ R9, R5, R7.reuse ;  /* 0x0000000705097220 */ /* 0x082fe20000410000 */
[----:B------:R-:W-:Y:S01]  /*1b80*/  F2FP.PACK_AB R29, R29, R12 ;  /* 0x0000000c1d1d723e */ /* 0x000fe200000000ff */
[C---:B------:R-:W-:Y:S02]  /*1b90*/  FMUL.FTZ R7, R4.reuse, R7 ;  /* 0x0000000704077220 */ /* 0x040fe40000410000 */
[-C--:B------:R-:W-:Y:S02]  /*1ba0*/  FFMA.FTZ R9, R4, R28.reuse, -R9 ;  /* 0x0000001c04097223 */ /* 0x080fe40000010809 */
[----:B------:R-:W-:Y:S01]  /*1bb0*/  FFMA.FTZ R28, R5, R28, R7 ;  /* 0x0000001c051c7223 */ /* 0x000fe20000010007 */
[----:B------:R1:W4:Y:S01]  /*1bc0*/  MUFU.COS R20, R37 ;  /* 0x0000002500147308 */ /* 0x0003220000000000 */
[C---:B------:R-:W-:Y:S02]  /*1bd0*/  FMUL.FTZ R5, R47.reuse, R10 ;  /* 0x0000000a2f057220 */ /* 0x040fe40000410000 */
[-C--:B------:R-:W-:Y:S01]  /*1be0*/  FMUL.FTZ R7, R47, R8.reuse ;  /* 0x000000082f077220 */ /* 0x080fe20000410000 */
[----:B------:R-:W-:Y:S01]  /*1bf0*/  F2FP.PACK_AB R28, R28, R9 ;  /* 0x000000091c1c723e */ /* 0x000fe200000000ff */
[----:B------:R-:W-:-:S02]  /*1c00*/  FFMA.FTZ R5, R46, R8, -R5 ;  /* 0x000000082e057223 */ /* 0x000fc40000010805 */
[----:B------:R-:W-:Y:S02]  /*1c10*/  FFMA.FTZ R4, R46, R10, R7 ;  /* 0x0000000a2e047223 */ /* 0x000fe40000010007 */
[----:B0-----:R-:W-:Y:S02]  /*1c20*/  FMUL.FTZ R8, R48, R14 ;  /* 0x0000000e30087220 */ /* 0x001fe40000410000 */
[----:B------:R-:W-:Y:S01]  /*1c30*/  FMUL.FTZ R10, R14, R15 ;  /* 0x0000000f0e0a7220 */ /* 0x000fe20000410000 */
[----:B-1----:R-:W-:Y:S01]  /*1c40*/  F2FP.PACK_AB R37, R4, R5 ;  /* 0x000000050425723e */ /* 0x002fe200000000ff */
[----:B--2---:R-:W-:Y:S02]  /*1c50*/  FMUL.FTZ R7, R48, R13 ;  /* 0x0000000d30077220 */ /* 0x004fe40000410000 */
[----:B------:R-:W-:Y:S02]  /*1c60*/  FMUL.FTZ R15, R13, R15 ;  /* 0x0000000f0d0f7220 */ /* 0x000fe40000410000 */
[----:B------:R-:W-:-:S02]  /*1c70*/  FFMA.FTZ R8, R38, R13, -R8 ;  /* 0x0000000d26087223 */ /* 0x000fc40000010808 */
[----:B------:R-:W-:Y:S02]  /*1c80*/  FFMA.FTZ R10, R13, R30, -R10 ;  /* 0x0000001e0d0a7223 */ /* 0x000fe4000001080a */
[----:B------:R-:W-:Y:S02]  /*1c90*/  FFMA.FTZ R7, R38, R14, R7 ;  /* 0x0000000e26077223 */ /* 0x000fe40000010007 */
[----:B------:R-:W-:Y:S02]  /*1ca0*/  FFMA.FTZ R15, R14, R30, R15 ;  /* 0x0000001e0e0f7223 */ /* 0x000fe4000001000f */
[----:B---3--:R-:W-:Y:S01]  /*1cb0*/  FMUL.FTZ R11, R49, R21 ;  /* 0x00000015310b7220 */ /* 0x008fe20000410000 */
[----:B------:R-:W-:Y:S01]  /*1cc0*/  F2FP.PACK_AB R38, R7, R8 ;  /* 0x000000080726723e */ /* 0x000fe200000000ff */
[----:B------:R-:W-:Y:S01]  /*1cd0*/  FMUL.FTZ R13, R21, R36 ;  /* 0x00000024150d7220 */ /* 0x000fe20000410000 */
[----:B------:R-:W-:Y:S01]  /*1ce0*/  F2FP.PACK_AB R30, R15, R10 ;  /* 0x0000000a0f1e723e */ /* 0x000fe200000000ff */
[----:B----4-:R-:W-:-:S02]  /*1cf0*/  FMUL.FTZ R14, R49, R20 ;  /* 0x00000014310e7220 */ /* 0x010fc40000410000 */
[C---:B------:R-:W-:Y:S02]  /*1d00*/  FMUL.FTZ R36, R20.reuse, R36 ;  /* 0x0000002414247220 */ /* 0x040fe40000410000 */
[C---:B------:R-:W-:Y:S02]  /*1d10*/  FFMA.FTZ R11, R39.reuse, R20, -R11 ;  /* 0x00000014270b7223 */ /* 0x040fe4000001080b */
[----:B------:R-:W-:Y:S02]  /*1d20*/  FFMA.FTZ R13, R20, R31, -R13 ;  /* 0x0000001f140d7223 */ /* 0x000fe4000001080d */
[----:B------:R-:W-:Y:S02]  /*1d30*/  FFMA.FTZ R14, R39, R21, R14 ;  /* 0x00000015270e7223 */ /* 0x000fe4000001000e */
[----:B------:R-:W-:Y:S01]  /*1d40*/  FFMA.FTZ R20, R21, R31, R36 ;  /* 0x0000001f15147223 */ /* 0x000fe20000010024 */
[----:B------:R-:W-:Y:S02]  /*1d50*/  F2FP.PACK_AB R36, R6, R3 ;  /* 0x000000030624723e */ /* 0x000fe400000000ff */
[----:B------:R-:W-:-:S02]  /*1d60*/  F2FP.PACK_AB R39, R14, R11 ;  /* 0x0000000b0e27723e */ /* 0x000fc400000000ff */
[----:B------:R-:W-:Y:S02]  /*1d70*/  F2FP.PACK_AB R31, R20, R13 ;  /* 0x0000000d141f723e */ /* 0x000fe400000000ff */
.L_x_698:
[----:B------:R-:W-:Y:S05]  /*1d80*/  BSYNC B2 ;  /* 0x0000000000027941 */ /* 0x000fea0003800000 */
.L_x_697:
        /* <DEDUP_REMOVED lines=16> */
.L_x_696:
[----:B------:R-:W-:Y:S05]  /*1e90*/  BSYNC B1 ;  /* 0x0000000000017941 */ /* 0x000fea0003800000 */
.L_x_694:
        /* <DEDUP_REMOVED lines=16> */
.L_x_693:
[----:B------:R-:W-:Y:S05]  /*1fa0*/  BSYNC B0 ;  /* 0x0000000000007941 */ /* 0x000fea0003800000 */
.L_x_692:
[----:B------:R-:W-:Y:S06]  /*1fb0*/  BAR.SYNC.DEFER_BLOCKING 0x0 ;  /* 0x0000000000007b1d */ /* 0x000fec0000010000 */
[----:B------:R-:W-:Y:S01]  /*1fc0*/  BSSY B0, `(.L_x_699) ;  /* 0x0000005000007945 */ /* 0x000fe20003800000 */
[----:B------:R-:W-:Y:S05]  /*1fd0*/  @!P6 BRA `(.L_x_700) ;  /* 0x000000300000e947 */ /* 0x000fea0003800000 */
[----:B------:R-:W-:Y:S01]  /*1fe0*/  ISETP.NE.AND P0, PT, RZ, c[0x0][0x1ec], PT ;  /* 0x00007b00ff007a0c */ /* 0x000fe20003f05270 */
[----:B0-----:R0:W1:-:S12]  /*1ff0*/  LDS.128 R36, [R0] ;  /* 0x0000000000247984 */ /* 0x0010580000000c00 */
[----:B------:R0:W2:Y:S02]  /*2000*/  @!P0 LDS.128 R28, [R2] ;  /* 0x00000000021c8984 */ /* 0x0000a40000000c00 */
.L_x_700:
[----:B------:R-:W-:Y:S05]  /*2010*/  BSYNC B0 ;  /* 0x0000000000007941 */ /* 0x000fea0003800000 */
.L_x_699:
[----:B------:R-:W-:Y:S06]  /*2020*/  BAR.SYNC.DEFER_BLOCKING 0x0 ;  /* 0x0000000000007b1d */ /* 0x000fec0000010000 */
[----:B------:R-:W-:Y:S05]  /*2030*/  BRA `(.L_x_689) ;  /* 0x00000aa000007947 */ /* 0x000fea0003800000 */
.L_x_688:
        /* <DEDUP_REMOVED lines=10> */
[--C-:B------:R-:W-:Y:S01]  /*20e0*/  HADD2.F32 R14, -RZ, R39.reuse.H1_H1 ;  /* 0x30000027ff0e7230 */ /* 0x100fe20000004100 */
[----:B------:R-:W-:Y:S01]  /*20f0*/  IADD3 R5, R42, 0x4, RZ ;  /* 0x000000042a057810 */ /* 0x000fe20007ffe0ff */
[----:B------:R-:W-:Y:S02]  /*2100*/  HADD2.F32 R38, -RZ, R38.H0_H0 ;  /* 0x20000026ff267230 */ /* 0x000fe40000004100 */
[----:B------:R-:W-:Y:S01]  /*2110*/  I2F R2, R42 ;  /* 0x0000002a00027306 */ /* 0x000fe20000201400 */
[----:B------:R-:W-:-:S07]  /*2120*/  HADD2.F32 R39, -RZ, R39.H0_H0 ;  /* 0x20000027ff277230 */ /* 0x000fce0000004100 */
[----:B-1----:R-:W0:Y:S08]  /*2130*/  MUFU.RCP R8, R6 ;  /* 0x0000000600087308 */ /* 0x002e300000001000 */
        /* <DEDUP_REMOVED lines=57> */
.L_x_701:
[----:B------:R-:W-:-:S13]  /*24d0*/  ISETP.GE.AND P0, PT, R42, c[0x0][0x1e0], PT ;  /* 0x000078002a007a0c */ /* 0x000fda0003f06270 */
[----:B------:R-:W-:Y:S05]  /*24e0*/  @P0 BRA `(.L_x_702) ;  /* 0x000005e000000947 */ /* 0x000fea0003800000 */
[----:B0-----:R-:W0:Y:S01]  /*24f0*/  I2F R2, c[0x0][0x1e0] ;  /* 0x0000780000027b06 */ /* 0x001e220000201400 */
[C---:B------:R-:W-:Y:S01]  /*2500*/  IADD3 R4, R42.reuse, 0x2, RZ ;  /* 0x000000022a047810 */ /* 0x040fe20007ffe0ff */
[----:B------:R-:W-:Y:S01]  /*2510*/  HADD2.F32 R41, -RZ, R39.H0_H0 ;  /* 0x20000027ff297230 */ /* 0x000fe20000004100 */
[C---:B------:R-:W-:Y:S01]  /*2520*/  IADD3 R7, R42.reuse, 0x4, RZ ;  /* 0x000000042a077810 */ /* 0x040fe20007ffe0ff */
[--C-:B------:R-:W-:Y:S01]  /*2530*/  HADD2.F32 R44, -RZ, R31.reuse.H1_H1 ;  /* 0x3000001fff2c7230 */ /* 0x100fe20000004100 */
[----:B------:R-:W-:Y:S01]  /*2540*/  IADD3 R10, R42, 0x6, RZ ;  /* 0x000000062a0a7810 */ /* 0x000fe20007ffe0ff */
[----:B------:R-:W-:Y:S02]  /*2550*/  HADD2.F32 R43, -RZ, R31.H0_H0 ;  /* 0x2000001fff2b7230 */ /* 0x000fe40000004100 */
[----:B------:R1:W-:Y:S01]  /*2560*/  I2F R3, R42 ;  /* 0x0000002a00037306 */ /* 0x0003e20000201400 */
[----:B------:R-:W-:Y:S02]  /*2570*/  HADD2.F32 R12, -RZ, R37.H1_H1 ;  /* 0x30000025ff0c7230 */ /* 0x000fe40000004100 */
[----:B------:R-:W-:-:S02]  /*2580*/  HADD2.F32 R14, -RZ, R29.H1_H1 ;  /* 0x3000001dff0e7230 */ /* 0x000fc40000004100 */
[--C-:B------:R-:W-:Y:S02]  /*2590*/  HADD2.F32 R15, -RZ, R38.reuse.H1_H1 ;  /* 0x30000026ff0f7230 */ /* 0x100fe40000004100 */
[----:B------:R-:W-:Y:S01]  /*25a0*/  HADD2.F32 R29, -RZ, R29.H0_H0 ;  /* 0x2000001dff1d7230 */ /* 0x000fe20000004100 */
[----:B0-----:R-:W0:Y:S01]  /*25b0*/  MUFU.RCP R2, R2 ;  /* 0x0000000200027308 */ /* 0x001e220000001000 */
[----:B-1----:R-:W-:Y:S02]  /*25c0*/  HADD2.F32 R42, -RZ, R39.H1_H1 ;  /* 0x30000027ff2a7230 */ /* 0x002fe40000004100 */
        /* <DEDUP_REMOVED lines=67> */
[----:B------:R-:W-:Y:S02]  /*2a00*/  FMUL.FTZ R7, R31, R44 ;  /* 0x0000002c1f077220 */ /* 0x000fe40000410000 */
[----:B------:R-:W-:Y:S02]  /*2a10*/  FFMA.FTZ R15, R20, R38, R15 ;  /* 0x00000026140f7223 */ /* 0x000fe4000001000f */
[----:B------:R-:W-:-:S02]  /*2a20*/  FFMA.FTZ R4, R13, R30, -R4 ;  /* 0x0000001e0d047223 */ /* 0x000fc40000010804 */
[----:B------:R-:W-:Y:S01]  /*2a30*/  FFMA.FTZ R5, R20, R30, R5 ;  /* 0x0000001e14057223 */ /* 0x000fe20000010005 */
[----:B------:R-:W-:Y:S01]  /*2a40*/  F2FP.PACK_AB R38, R15, R10 ;  /* 0x0000000a0f26723e */ /* 0x000fe200000000ff */
[-C--:B------:R-:W-:Y:S02]  /*2a50*/  FFMA.FTZ R14, R31, R41.reuse, -R14 ;  /* 0x000000291f0e7223 */ /* 0x080fe4000001080e */
[C---:B------:R-:W-:Y:S01]  /*2a60*/  FFMA.FTZ R39, R28.reuse, R41, R42 ;  /* 0x000000291c277223 */ /* 0x040fe2000001002a */
[----:B------:R-:W-:Y:S01]  /*2a70*/  F2FP.PACK_AB R30, R5, R4 ;  /* 0x00000004051e723e */ /* 0x000fe200000000ff */
[-C--:B------:R-:W-:Y:S02]  /*2a80*/  FFMA.FTZ R6, R31, R43.reuse, -R6 ;  /* 0x0000002b1f067223 */ /* 0x080fe40000010806 */
[----:B------:R-:W-:Y:S01]  /*2a90*/  FFMA.FTZ R7, R28, R43, R7 ;  /* 0x0000002b1c077223 */ /* 0x000fe20000010007 */
[----:B------:R-:W-:Y:S02]  /*2aa0*/  F2FP.PACK_AB R28, R3, R0 ;  /* 0x00000000031c723e */ /* 0x000fe400000000ff */
[----:B------:R-:W-:-:S02]  /*2ab0*/  F2FP.PACK_AB R39, R39, R14 ;  /* 0x0000000e2727723e */ /* 0x000fc400000000ff */
[----:B------:R-:W-:Y:S02]  /*2ac0*/  F2FP.PACK_AB R31, R7, R6 ;  /* 0x00000006071f723e */ /* 0x000fe400000000ff */
.L_x_702:
[----:B------:R-:W-:Y:S05]  /*2ad0*/  BSYNC B0 ;  /* 0x0000000000007941 */ /* 0x000fea0003800000 */
.L_x_689:
        /* <DEDUP_REMOVED lines=19> */
.L_x_705:
[----:B0-----:R-:W-:Y:S01]  /*2c10*/  FADD.FTZ R15, R0, R15 ;  /* 0x0000000f000f7221 */ /* 0x001fe20000010000 */
[----:B------:R-:W-:Y:S05]  /*2c20*/  BRA.DIV ~URZ, `(.L_x_706) ;  /* 0x00007da27f007947 */ /* 0x000fea000b800000 */
[----:B------:R0:W1:Y:S02]  /*2c30*/  SHFL.BFLY PT, R0, R15, 0x10, 0x1f ;  /* 0x0e001f000f007f89 */ /* 0x00006400000e0000 */
.L_x_848:
[----:B01----:R-:W-:Y:S01]  /*2c40*/  FADD.FTZ R15, R15, R0 ;  /* 0x000000000f0f7221 */ /* 0x003fe20000010000 */
[----:B------:R-:W-:Y:S05]  /*2c50*/  BRA.DIV ~URZ, `(.L_x_707) ;  /* 0x00007df27f007947 */ /* 0x000fea000b800000 */
[----:B------:R-:W0:Y:S02]  /*2c60*/  SHFL.BFLY PT, R0, R15, 0x8, 0x1f ;  /* 0x0d001f000f007f89 */ /* 0x000e2400000e0000 */
[----:B0-----:R-:W-:-:S05]  /*2c70*/  FADD.FTZ R0, R15, R0 ;  /* 0x000000000f007221 */ /* 0x001fca0000010000 */
[----:B------:R-:W0:Y:S02]  /*2c80*/  SHFL.BFLY PT, R3, R0, 0x4, 0x1f ;  /* 0x0c801f0000037f89 */ /* 0x000e2400000e0000 */
[----:B0-----:R-:W-:-:S05]  /*2c90*/  FADD.FTZ R3, R0, R3 ;  /* 0x0000000300037221 */ /* 0x001fca0000010000 */
[----:B------:R-:W0:Y:S02]  /*2ca0*/  SHFL.BFLY PT, R2, R3, 0x2, 0x1f ;  /* 0x0c401f0003027f89 */ /* 0x000e2400000e0000 */
[----:B0-----:R-:W-:-:S05]  /*2cb0*/  FADD.FTZ R2, R3, R2 ;  /* 0x0000000203027221 */ /* 0x001fca0000010000 */
[----:B------:R0:W1:Y:S02]  /*2cc0*/  SHFL.BFLY PT, R5, R2, 0x1, 0x1f ;  /* 0x0c201f0002057f89 */ /* 0x00006400000e0000 */
.L_x_849:
[----:B01----:R-:W-:Y:S02]  /*2cd0*/  FADD.FTZ R2, R5, R2 ;  /* 0x0000000205027221 */ /* 0x003fe40000010000 */
.L_x_704:
[----:B------:R-:W-:Y:S05]  /*2ce0*/  BSYNC B0 ;  /* 0x0000000000007941 */ /* 0x000fea0003800000 */
.L_x_703:
        /* <DEDUP_REMOVED lines=18> */
.L_x_709:
[----:B------:R0:W-:Y:S02]  /*2e10*/  STS [R6.X4+0x420], R209 ;  /* 0x000420d106007388 */ /* 0x0001e40000004800 */
.L_x_708:
[----:B------:R-:W-:Y:S01]  /*2e20*/  WARPSYNC 0xffffffff ;  /* 0xffffffff00007948 */ /* 0x000fe20003800000 */
[----:B------:R-:W-:Y:S01]  /*2e30*/  BAR.SYNC.DEFER_BLOCKING 0x0 ;  /* 0x0000000000007b1d */ /* 0x000fe20000010000 */
[C---:B------:R-:W-:Y:S02]  /*2e40*/  LEA.HI R77, R18.reuse, R18, RZ, 0x1 ;  /* 0x00000012124d7211 */ /* 0x040fe400078f08ff */
[----:B------:R-:W-:Y:S02]  /*2e50*/  IADD3 R76, R25, 0xf, -R0 ;  /* 0x0000000f194c7810 */ /* 0x000fe40007ffe800 */
[C---:B------:R-:W-:Y:S01]  /*2e60*/  LOP3.LUT R3, R77.reuse, 0xfffffffe, RZ, 0xc0, !PT ;  /* 0xfffffffe4d037812 */ /* 0x040fe200078ec0ff */
[----:B------:R-:W-:Y:S01]  /*2e70*/  ULDC UR4, c[0x0][0x1ec] ;  /* 0x00007b0000047ab9 */ /* 0x000fe20000000800 */
[----:B------:R-:W-:Y:S01]  /*2e80*/  SHF.R.S32.HI R79, RZ, 0x1f, R76 ;  /* 0x0000001fff4f7819 */ /* 0x000fe2000001144c */
[----:B------:R-:W-:Y:S01]  /*2e90*/  UISETP.NE.AND UP0, UPT, URZ, UR4, UPT ;  /* 0x000000043f00728c */ /* 0x000fe2000bf05270 */
[----:B------:R-:W-:Y:S01]  /*2ea0*/  LEA.HI.SX32 R213, R77, R0, 0x1f ;  /* 0x000000004dd57211 */ /* 0x000fe200078ffaff */
[----:B------:R-:W-:Y:S01]  /*2eb0*/  IMAD.IADD R140, R18, 0x1, -R3 ;  /* 0x00000001128c7824 */ /* 0x000fe200078e0a03 */
[----:B------:R-:W-:-:S03]  /*2ec0*/  LEA.HI R79, R79, R76, RZ, 0x4 ;  /* 0x0000004c4f4f7211 */ /* 0x000fc600078f20ff */
[----:B------:R-:W-:Y:S02]  /*2ed0*/  PLOP3.LUT P2, PT, PT, PT, UP0, 0x80, 0x0 ;  /* 0x000000000000781c */ /* 0x000fe40003f4f008 */
[----:B------:R-:W-:-:S05]  /*2ee0*/  LOP3.LUT R79, R79, 0xfffffff0, RZ, 0xc0, !PT ;  /* 0xfffffff04f4f7812 */ /* 0x000fca00078ec0ff */
[----:B------:R-:W-:Y:S01]  /*2ef0*/  IMAD.IADD R210, R79, 0x1, R0 ;  /* 0x000000014fd27824 */ /* 0x000fe200078e0200 */
[----:B------:R3:W4:Y:S04]  /*2f00*/  LDS.64 R2, [R140.X8+0x20] ;  /* 0x000020008c027984 */ /* 0x0007280000008a00 */
[----:B------:R-:W-:Y:S01]  /*2f10*/  ISETP.GE.AND P0, PT, R213, R210, PT ;  /* 0x000000d2d500720c */ /* 0x000fe20003f06270 */
[----:B------:R3:W0:Y:S04]  /*2f20*/  LDS.64 R4, [R140.X8+0x30] ;  /* 0x000030008c047984 */ /* 0x0006280000008a00 */
[----:B0-----:R3:W0:Y:S04]  /*2f30*/  LDS.64 R6, [R140.X8+0x40] ;  /* 0x000040008c067984 */ /* 0x0016280000008a00 */
[----:B------:R3:W2:Y:S04]  /*2f40*/  LDS.64 R8, [R140.X8+0x50] ;  /* 0x000050008c087984 */ /* 0x0006a80000008a00 */
[----:B------:R3:W1:Y:S04]  /*2f50*/  LDS.64 R10, [R140.X8+0x60] ;  /* 0x000060008c0a7984 */ /* 0x0006680000008a00 */
[----:B------:R3:W0:Y:S04]  /*2f60*/  LDS.64 R12, [R140.X8+0x70] ;  /* 0x000070008c0c7984 */ /* 0x0006280000008a00 */
[----:B------:R3:W0:Y:S04]  /*2f70*/  LDS.64 R14, [R140.X8+0x80] ;  /* 0x000080008c0e7984 */ /* 0x0006280000008a00 */
[----:B------:R3:W0:Y:S04]  /*2f80*/  LDS.64 R20, [R140.X8+0x90] ;  /* 0x000090008c147984 */ /* 0x0006280000008a00 */
[----:B--2---:R3:W2:Y:S04]  /*2f90*/  LDS.64 R28, [R140.X8+0xa0] ;  /* 0x0000a0008c1c7984 */ /* 0x0046a80000008a00 */
        /* <DEDUP_REMOVED lines=24> */
[----:B-12-4-:R1:W2:Y:S04]  /*3120*/  LDS.64 R76, [R140.X8+0x220] ;  /* 0x000220008c4c7984 */ /* 0x0162a80000008a00 */
[----:B------:R1:W4:Y:S04]  /*3130*/  LDS.64 R78, [R140.X8+0x230] ;  /* 0x000230008c4e7984 */ /* 0x0003280000008a00 */
[----:B------:R1:W3:Y:S04]  /*3140*/  LDS.64 R80, [R140.X8+0x240] ;  /* 0x000240008c507984 */ /* 0x0002e80000008a00 */
        /* <DEDUP_REMOVED lines=29> */
.L_x_710:
[----:B-1234-:R-:W-:Y:S01]  /*3320*/  BSSY B0, `(.L_x_711) ;  /* 0x00003f7000007945 */ /* 0x01efe20003800000 */
[----:B------:R-:W-:-:S02]  /*3330*/  IMAD.SHL.U32 R208, R208, 0x100, RZ ;  /* 0x00000100d0d07824 */ /* 0x000fc400078e00ff */
[----:B------:R-:W-:Y:S01]  /*3340*/  IMAD.SHL.U32 R140, R140, 0x4, RZ ;  /* 0x000000048c8c7824 */ /* 0x000fe200078e00ff */
[----:B------:R-:W-:Y:S05]  /*3350*/  @P0 BRA `(.L_x_712) ;  /* 0x00003f3000000947 */ /* 0x000fea0003800000 */
[----:B------:R-:W-:Y:S02]  /*3360*/  IMAD R141, R22, c[0x0][0x1d8], R17 ;  /* 0x00007600168d7a24 */ /* 0x000fe400078e0211 */
[--C-:B------:R-:W-:Y:S02]  /*3370*/  IMAD R211, R23, c[0x0][0x1d4], R140.reuse ;  /* 0x0000750017d37a24 */ /* 0x100fe400078e028c */
[--C-:B------:R-:W-:Y:S02]  /*3380*/  IMAD R141, R141, 0x100, R140.reuse ;  /* 0x000001008d8d7824 */ /* 0x100fe400078e028c */
        /* <DEDUP_REMOVED lines=8> */
.L_x_780:
[----:B------:R-:W-:Y:S02]  /*3410*/  IABS R219, c[0x0][0x1d4] ;  /* 0x0000750000db7a13 */ /* 0x000fe40000000000 */
[----:B------:R-:W-:Y:S02]  /*3420*/  IABS R220, R213 ;  /* 0x000000d500dc7213 */ /* 0x000fe40000000000 */
[----:B------:R-:W1:Y:S01]  /*3430*/  I2F.RP R218, R219 ;  /* 0x000000db00da7306 */ /* 0x000e620000209400 */
[----:B------:R-:W-:Y:S02]  /*3440*/  ISETP.NE.U32.AND P0, PT, RZ, c[0x0][0x200], PT ;  /* 0x00008000ff007a0c */ /* 0x000fe40003f05070 */
[----:B------:R-:W-:Y:S02]  /*3450*/  ISETP.NE.AND P3, PT, RZ, c[0x0][0x1d4], PT ;  /* 0x00007500ff007a0c */ /* 0x000fe40003f65270 */
[----:B------:R-:W-:-:S03]  /*3460*/  ISETP.NE.AND.EX P0, PT, RZ, c[0x0][0x204], PT, P0 ;  /* 0x00008100ff007a0c */ /* 0x000fc60003f05300 */
[----:B-1----:R-:W1:Y:S02]  /*3470*/  MUFU.RCP R218, R218 ;  /* 0x000000da00da7308 */ /* 0x002e640000001000 */
[----:B-1----:R-:W-:-:S06]  /*3480*/  IADD3 R222, R218, 0xffffffe, RZ ;  /* 0x0ffffffedade7810 */ /* 0x002fcc0007ffe0ff */
[----:B------:R1:W2:Y:S02]  /*3490*/  F2I.FTZ.U32.TRUNC.NTZ R143, R222 ;  /* 0x000000de008f7305 */ /* 0x0002a4000021f000 */
[----:B-1----:R-:W-:Y:S02]  /*34a0*/  @P0 IMAD R222, R24, c[0x0][0x1d4], RZ ;  /* 0x0000750018de0a24 */ /* 0x002fe400078e02ff */
[----:B--2---:R-:W-:-:S04]  /*34b0*/  IMAD.MOV R142, RZ, RZ, -R143 ;  /* 0x000000ffff8e7224 */ /* 0x004fc800078e0a8f */
[----:B------:R-:W-:Y:S02]  /*34c0*/  IMAD R223, R142, R219, RZ ;  /* 0x000000db8edf7224 */ /* 0x000fe400078e02ff */
[----:B------:R-:W-:-:S04]  /*34d0*/  IMAD.MOV.U32 R142, RZ, RZ, RZ ;  /* 0x000000ffff8e7224 */ /* 0x000fc800078e00ff */
[----:B------:R-:W-:-:S06]  /*34e0*/  IMAD.HI.U32 R223, R143, R223, R142 ;  /* 0x000000df8fdf7227 */ /* 0x000fcc00078e008e */
[----:B------:R-:W-:-:S04]  /*34f0*/  IMAD.HI.U32 R142, R223, R220, RZ ;  /* 0x000000dcdf8e7227 */ /* 0x000fc800078e00ff */
[----:B------:R-:W-:Y:S01]  /*3500*/  IMAD.MOV R143, RZ, RZ, -R142 ;  /* 0x000000ffff8f7224 */ /* 0x000fe200078e0a8e */
[----:B------:R-:W-:-:S03]  /*3510*/  @P0 SHF.R.S32.HI R142, RZ, 0x1f, R213 ;  /* 0x0000001fff8e0819 */ /* 0x000fc600000114d5 */
[----:B------:R-:W-:Y:S01]  /*3520*/  IMAD R220, R219, R143, R220 ;  /* 0x0000008fdbdc7224 */ /* 0x000fe200078e02dc */
[----:B------:R-:W-:-:S04]  /*3530*/  @P0 SHF.R.S32.HI R143, RZ, 0x1f, R222 ;  /* 0x0000001fff8f0819 */ /* 0x000fc800000114de */
[----:B------:R-:W-:-:S13]  /*3540*/  ISETP.GT.U32.AND P1, PT, R219, R220, PT ;  /* 0x000000dcdb00720c */ /* 0x000fda0003f24070 */
[----:B------:R-:W-:Y:S01]  /*3550*/  @!P1 IMAD.IADD R220, R220, 0x1, -R219 ;  /* 0x00000001dcdc9824 */ /* 0x000fe200078e0adb */
[----:B------:R-:W-:-:S04]  /*3560*/  ISETP.GE.AND P1, PT, R213, RZ, PT ;  /* 0x000000ffd500720c */ /* 0x000fc80003f26270 */
[----:B------:R-:W-:-:S13]  /*3570*/  ISETP.GT.U32.AND P4, PT, R219, R220, PT ;  /* 0x000000dcdb00720c */ /* 0x000fda0003f84070 */
[----:B------:R-:W-:Y:S01]  /*3580*/  @!P4 IMAD.IADD R220, R220, 0x1, -R219 ;  /* 0x00000001dcdcc824 */ /* 0x000fe200078e0adb */
[C---:B------:R-:W-:Y:S01]  /*3590*/  @P0 IADD3 R222, P4, P5, R213.reuse, c[0x0][0x200], R222 ;  /* 0x00008000d5de0a10 */ /* 0x040fe20007d9e0de */
[----:B------:R-:W-:Y:S02]  /*35a0*/  IMAD.MOV.U32 R219, RZ, RZ, c[0x0][0x1d4] ;  /* 0x00007500ffdb7624 */ /* 0x000fe400078e00ff */
[----:B------:R-:W-:Y:S01]  /*35b0*/  @!P1 IMAD.MOV R220, RZ, RZ, -R220 ;  /* 0x000000ffffdc9224 */ /* 0x000fe200078e0adc */
[----:B------:R-:W-:Y:S02]  /*35c0*/  @!P3 LOP3.LUT R220, RZ, c[0x0][0x1d4], RZ, 0x33, !PT ;  /* 0x00007500ffdcba12 */ /* 0x000fe400078e33ff */
[----:B------:R-:W-:Y:S01]  /*35d0*/  @P0 IADD3.X R223, R142, c[0x0][0x204], R143, P4, P5 ;  /* 0x000081008edf0a10 */ /* 0x000fe200027ea48f */
[----:B------:R-:W-:Y:S01]  /*35e0*/  IMAD.MOV.U32 R142, RZ, RZ, 0x2 ;  /* 0x00000002ff8e7424 */ /* 0x000fe200078e00ff */
[----:B------:R-:W-:Y:S01]  /*35f0*/  ISETP.GE.AND P1, PT, R213, R25, PT ;  /* 0x00000019d500720c */ /* 0x000fe20003f26270 */
[----:B------:R-:W-:-:S02]  /*3600*/  IMAD R218, R219, 0x1f, R220 ;  /* 0x0000001fdbda7824 */ /* 0x000fc400078e02dc */
[----:B------:R1:W5:Y:S01]  /*3610*/  @P0 LDG.E.U8 R219, [R222.64] ;  /* 0x00000024dedb0981 */ /* 0x000362000c1e1100 */
[----:B------:R-:W-:Y:S01]  /*3620*/  BSSY B1, `(.L_x_713) ;  /* 0x0000019000017945 */ /* 0x000fe20003800000 */
[----:B------:R-:W-:-:S08]  /*3630*/  IMAD.WIDE R142, R217, R142, c[0x0][0x230] ;  /* 0x00008c00d98e7625 */ /* 0x000fd000078e028e */
[----:B------:R-:W-:Y:S05]  /*3640*/  @P1 BRA `(.L_x_714) ;  /* 0x0000016000001947 */ /* 0x000fea0003800000 */
[----:B-1----:R-:W-:-:S05]  /*3650*/  IMAD.SHL.U32 R225, R220, 0x8, RZ ;  /* 0x00000008dce17824 */ /* 0x002fca00078e00ff */
[----:B------:R-:W-:Y:S02]  /*3660*/  SHF.R.S32.HI R226, RZ, 0x1f, R225 ;  /* 0x0000001fffe27819 */ /* 0x000fe400000114e1 */
[----:B------:R-:W-:-:S05]  /*3670*/  IADD3 R145, P2, R212, R225, RZ ;  /* 0x000000e1d4917210 */ /* 0x000fca0007f5e0ff */
[----:B------:R-:W-:Y:S01]  /*3680*/  IMAD.X R222, R216, 0x1, R226, P2 ;  /* 0x00000001d8de7824 */ /* 0x000fe200010e06e2 */
        /* <DEDUP_REMOVED lines=11> */
[----:B------:R-:W-:-:S03]  /*3740*/  HADD2 R145, R145, R77 ;  /* 0x0000004d91917230 */ /* 0x000fc60000000000 */
[----:B------:R-:W-:Y:S01]  /*3750*/  IMAD.X R226, R215, 0x1, R226, P3 ;  /* 0x00000001d7e27824 */ /* 0x000fe200018e06e2 */
[----:B------:R-:W-:-:S04]  /*3760*/  LEA R224, P3, R225, c[0x0][0x198], 0x1 ;  /* 0x00006600e1e07a11 */ /* 0x000fc800078608ff */
[----:B------:R-:W-:Y:S01]  /*3770*/  LEA.HI.X R225, R225, c[0x0][0x19c], R226, 0x1, P3 ;  /* 0x00006700e1e17a11 */ /* 0x000fe200018f0ce2 */
[----:B--2---:R-:W-:Y:S01]  /*3780*/  @P6 HFMA2.MMA R145, R145, R223, -RZ ;  /* 0x000000df91916235 */ /* 0x004fe200001000ff */
[----:B------:R-:W-:-:S06]  /*3790*/  @P6 HMUL2 R144, R144, R222 ;  /* 0x000000de90906232 */ /* 0x000fcc0000000000 */
[----:B------:R1:W-:Y:S04]  /*37a0*/  STG.E.64 [R224.64], R144 ;  /* 0x00000090e0007986 */ /* 0x0003e8000c101b24 */
.L_x_714:
[----:B-1----:R-:W-:Y:S05]  /*37b0*/  BSYNC B1 ;  /* 0x0000000000017941 */ /* 0x002fea0003800000 */
.L_x_713:
[----:B------:R-:W-:Y:S01]  /*37c0*/  BSSY B1, `(.L_x_715) ;  /* 0x0000019000017945 */ /* 0x000fe20003800000 */
[----:B------:R-:W-:Y:S05]  /*37d0*/  @P1 BRA `(.L_x_716) ;  /* 0x0000017000001947 */ /* 0x000fea0003800000 */
[----:B------:R-:W-:-:S05]  /*37e0*/  IADD3 R146, R220, c[0x0][0x1d4], RZ ;  /* 0x00007500dc927a10 */ /* 0x000fca0007ffe0ff */
[----:B------:R-:W-:-:S05]  /*37f0*/  IMAD.SHL.U32 R225, R146, 0x8, RZ ;  /* 0x0000000892e17824 */ /* 0x000fca00078e00ff */
        /* <DEDUP_REMOVED lines=21> */
.L_x_716:
[----:B------:R-:W-:Y:S05]  /*3950*/  BSYNC B1 ;  /* 0x0000000000017941 */ /* 0x000fea0003800000 */
.L_x_715:
[----:B------:R-:W-:Y:S01]  /*3960*/  BSSY B1, `(.L_x_717) ;  /* 0x000001a000017945 */ /* 0x000fe20003800000 */
[----:B------:R-:W-:Y:S05]  /*3970*/  @P1 BRA `(.L_x_718) ;  /* 0x0000018000001947 */ /* 0x000fea0003800000 */
[----:B------:R-:W-:-:S04]  /*3980*/  IMAD.MOV.U32 R149, RZ, RZ, c[0x0][0x1d4] ;  /* 0x00007500ff957624 */ /* 0x000fc800078e00ff */
[----:B------:R-:W-:-:S04]  /*3990*/  IMAD R148, R149, 0x2, R220 ;  /* 0x0000000295947824 */ /* 0x000fc800078e02dc */
        /* <DEDUP_REMOVED lines=22> */
.L_x_718:
[----:B------:R-:W-:Y:S05]  /*3b00*/  BSYNC B1 ;  /* 0x0000000000017941 */ /* 0x000fea0003800000 */
.L_x_717:
[----:B------:R-:W-:Y:S01]  /*3b10*/  BSSY B1, `(.L_x_719) ;  /* 0x000001a000017945 */ /* 0x000fe20003800000 */
[----:B------:R-:W-:Y:S05]  /*3b20*/  @P1 BRA `(.L_x_720) ;  /* 0x0000018000001947 */ /* 0x000fea0003800000 */
[----:B------:R-:W-:-:S04]  /*3b30*/  IMAD.MOV.U32 R151, RZ, RZ, 0x3 ;  /* 0x00000003ff977424 */ /* 0x000fc800078e00ff */
[----:B------:R-:W-:-:S04]  /*3b40*/  IMAD R150, R151, c[0x0][0x1d4], R220 ;  /* 0x0000750097967a24 */ /* 0x000fc800078e02dc */
        /* <DEDUP_REMOVED lines=14> */
[----:B0----5:R-:W-:Y:S01]  /*3c30*/  HFMA2.MMA R151, R151, 1, 1, R83 ;  /* 0x3c003c0097977835 */ /* 0x021fe20000000053 */
[----:B------:R-:W-:-:S03]  /*3c40*/  HADD2 R150, R150, R82 ;  /* 0x0000005296967230 */ /* 0x000fc60000000000 */
[----:B------:R-:W-:Y:S01]  /*3c50*/  IMAD.X R226, R215, 0x1, R226, P3 ;  /* 0x00000001d7e27824 */ /* 0x000fe200018e06e2 */
[----:B------:R-:W-:-:S04]  /*3c60*/  LEA R224, P3, R225, c[0x0][0x198], 0x1 ;  /* 0x00006600e1e07a11 */ /* 0x000fc800078608ff */
[----:B------:R-:W-:Y:S01]  /*3c70*/  LEA.HI.X R225, R225, c[0x0][0x19c], R226, 0x1, P3 ;  /* 0x00006700e1e17a11 */ /* 0x000fe200018f0ce2 */
[----:B--2---:R-:W-:Y:S01]  /*3c80*/  @P4 HFMA2.MMA R151, R151, R223, -RZ ;  /* 0x000000df97974235 */ /* 0x004fe200001000ff */
[----:B------:R-:W-:-:S06]  /*3c90*/  @P4 HMUL2 R150, R150, R222 ;  /* 0x000000de96964232 */ /* 0x000fcc0000000000 */
[----:B------:R0:W-:Y:S04]  /*3ca0*/  STG.E.64 [R224.64], R150 ;  /* 0x00000096e0007986 */ /* 0x0001e8000c101b24 */
.L_x_720:
[----:B------:R-:W-:Y:S05]  /*3cb0*/  BSYNC B1 ;  /* 0x0000000000017941 */ /* 0x000fea0003800000 */
.L_x_719:
[----:B------:R-:W-:Y:S01]  /*3cc0*/  BSSY B1, `(.L_x_721) ;  /* 0x000001a000017945 */ /* 0x000fe20003800000 */
[----:B------:R-:W-:Y:S05]  /*3cd0*/  @P1 BRA `(.L_x_722) ;  /* 0x0000018000001947 */ /* 0x000fea0003800000 */
[----:B------:R-:W-:-:S04]  /*3ce0*/  IMAD.MOV.U32 R153, RZ, RZ, c[0x0][0x1d4] ;  /* 0x00007500ff997624 */ /* 0x000fc800078e00ff */
[----:B------:R-:W-:-:S04]  /*3cf0*/  IMAD R152, R153, 0x4, R220 ;  /* 0x0000000499987824 */ /* 0x000fc800078e02dc */
[----:B01----:R-:W-:-:S05]  /*3d00*/  IMAD.SHL.U32 R225, R152, 0x8, RZ ;  /* 0x0000000898e17824 */ /* 0x003fca00078e00ff */
        /* <DEDUP_REMOVED lines=21> */
.L_x_722:
[----:B------:R-:W-:Y:S05]  /*3e60*/  BSYNC B1 ;  /* 0x0000000000017941 */ /* 0x000fea0003800000 */
.L_x_721:
        /* <DEDUP_REMOVED lines=26> */
.L_x_724:
[----:B------:R-:W-:Y:S05]  /*4010*/  BSYNC B1 ;  /* 0x0000000000017941 */ /* 0x000fea0003800000 */
.L_x_723:
        /* <DEDUP_REMOVED lines=26> */
.L_x_726:
[----:B------:R-:W-:Y:S05]  /*41c0*/  BSYNC B1 ;  /* 0x0000000000017941 */ /* 0x000fea0003800000 */
.L_x_725:
        /* <DEDUP_REMOVED lines=26> */
.L_x_728:
[----:B------:R-:W-:Y:S05]  /*4370*/  BSYNC B1 ;  /* 0x0000000000017941 */ /* 0x000fea0003800000 */
.L_x_727:
        /* <DEDUP_REMOVED lines=26> */
.L_x_730:
[----:B------:R-:W-:Y:S05]  /*4520*/  BSYNC B1 ;  /* 0x0000000000017941 */ /* 0x000fea0003800000 */
.L_x_729:
        /* <DEDUP_REMOVED lines=26> */
.L_x_732:
[----:B------:R-:W-:Y:S05]  /*46d0*/  BSYNC B1 ;  /* 0x0000000000017941 */ /* 0x000fea0003800000 */
.L_x_731:
        /* <DEDUP_REMOVED lines=26> */
.L_x_734:
[----:B------:R-:W-:Y:S05]  /*4880*/  BSYNC B1 ;  /* 0x0000000000017941 */ /* 0x000fea0003800000 */
.L_x_733:
        /* <DEDUP_REMOVED lines=26> */
.L_x_736:
[----:B------:R-:W-:Y:S05]  /*4a30*/  BSYNC B1 ;  /* 0x0000000000017941 */ /* 0x000fea0003800000 */
.L_x_735:
        /* <DEDUP_REMOVED lines=26> */
.L_x_738:
[----:B------:R-:W-:Y:S05]  /*4be0*/  BSYNC B1 ;  /* 0x0000000000017941 */ /* 0x000fea0003800000 */
.L_x_737:
        /* <DEDUP_REMOVED lines=26> */
.L_x_740:
[----:B------:R-:W-:Y:S05]  /*4d90*/  BSYNC B1 ;  /* 0x0000000000017941 */ /* 0x000fea0003800000 */
.L_x_739:
        /* <DEDUP_REMOVED lines=26> */
.L_x_742:
[----:B------:R-:W-:Y:S05]  /*4f40*/  BSYNC B1 ;  /* 0x0000000000017941 */ /* 0x000fea0003800000 */
.L_x_741:
        /* <DEDUP_REMOVED lines=26> */
.L_x_744:
[----:B------:R-:W-:Y:S05]  /*50f0*/  BSYNC B1 ;  /* 0x0000000000017941 */ /* 0x000fea0003800000 */
.L_x_743:
        /* <DEDUP_REMOVED lines=26> */
.L_x_746:
[----:B------:R-:W-:Y:S05]  /*52a0*/  BSYNC B1 ;  /* 0x0000000000017941 */ /* 0x000fea0003800000 */
.L_x_745:
        /* <DEDUP_REMOVED lines=26> */
.L_x_748:
[----:B------:R-:W-:Y:S05]  /*5450*/  BSYNC B1 ;  /* 0x0000000000017941 */ /* 0x000fea0003800000 */
.L_x_747:
        /* <DEDUP_REMOVED lines=26> */
.L_x_750:
[----:B------:R-:W-:Y:S05]  /*5600*/  BSYNC B1 ;  /* 0x0000000000017941 */ /* 0x000fea0003800000 */
.L_x_749:
        /* <DEDUP_REMOVED lines=26> */
.L_x_752:
[----:B------:R-:W-:Y:S05]  /*57b0*/  BSYNC B1 ;  /* 0x0000000000017941 */ /* 0x000fea0003800000 */
.L_x_751:
        /* <DEDUP_REMOVED lines=26> */
.L_x_754:
[----:B------:R-:W-:Y:S05]  /*5960*/  BSYNC B1 ;  /* 0x0000000000017941 */ /* 0x000fea0003800000 */
.L_x_753:
        /* <DEDUP_REMOVED lines=26> */
.L_x_756:
[----:B------:R-:W-:Y:S05]  /*5b10*/  BSYNC B1 ;  /* 0x0000000000017941 */ /* 0x000fea0003800000 */
.L_x_755:
        /* <DEDUP_REMOVED lines=26> */
.L_x_758:
[----:B------:R-:W-:Y:S05]  /*5cc0*/  BSYNC B1 ;  /* 0x0000000000017941 */ /* 0x000fea0003800000 */
.L_x_757:
        /* <DEDUP_REMOVED lines=26> */
.L_x_760:
[----:B------:R-:W-:Y:S05]  /*5e70*/  BSYNC B1 ;  /* 0x0000000000017941 */ /* 0x000fea0003800000 */
.L_x_759:
        /* <DEDUP_REMOVED lines=26> */
.L_x_762:
[----:B------:R-:W-:Y:S05]  /*6020*/  BSYNC B1 ;  /* 0x0000000000017941 */ /* 0x000fea0003800000 */
.L_x_761:
        /* <DEDUP_REMOVED lines=26> */
.L_x_764:
[----:B------:R-:W-:Y:S05]  /*61d0*/  BSYNC B1 ;  /* 0x0000000000017941 */ /* 0x000fea0003800000 */
.L_x_763:
        /* <DEDUP_REMOVED lines=26> */
.L_x_766:
[----:B------:R-:W-:Y:S05]  /*6380*/  BSYNC B1 ;  /* 0x0000000000017941 */ /* 0x000fea0003800000 */
.L_x_765:
        /* <DEDUP_REMOVED lines=26> */
.L_x_768:
[----:B------:R-:W-:Y:S05]  /*6530*/  BSYNC B1 ;  /* 0x0000000000017941 */ /* 0x000fea0003800000 */
.L_x_767:
        /* <DEDUP_REMOVED lines=26> */
.L_x_770:
[----:B------:R-:W-:Y:S05]  /*66e0*/  BSYNC B1 ;  /* 0x0000000000017941 */ /* 0x000fea0003800000 */
.L_x_769:
        /* <DEDUP_REMOVED lines=26> */
.L_x_772:
[----:B------:R-:W-:Y:S05]  /*6890*/  BSYNC B1 ;  /* 0x0000000000017941 */ /* 0x000fea0003800000 */
.L_x_771:
        /* <DEDUP_REMOVED lines=26> */
.L_x_774:
[----:B------:R-:W-:Y:S05]  /*6a40*/  BSYNC B1 ;  /* 0x0000000000017941 */ /* 0x000fea0003800000 */
.L_x_773:
[----:B------:R-:W-:Y:S01]  /*6a50*/  BSSY B1, `(.L_x_775) ;  /* 0x0000018000017945 */ /* 0x000fe20003800000 */
[----:B------:R-:W-:Y:S05]  /*6a60*/  @P1 BRA `(.L_x_776) ;  /* 0x0000016000001947 */ /* 0x000fea0003800000 */
        /* <DEDUP_REMOVED lines=22> */
.L_x_776:
[----:B------:R-:W-:Y:S05]  /*6bd0*/  BSYNC B1 ;  /* 0x0000000000017941 */ /* 0x000fea0003800000 */
.L_x_775:
[----:B-----5:R-:W-:Y:S01]  /*6be0*/  HMUL2 R142, R2, R144 ;  /* 0x00000090028e7232 */ /* 0x020fe20000000000 */
[----:B------:R-:W-:Y:S01]  /*6bf0*/  HFMA2.MMA R143, R3, R145, -RZ ;  /* 0x00000091038f7235 */ /* 0x000fe200001000ff */
[----:B------:R-:W-:Y:S02]  /*6c00*/  ISETP.NE.AND P0, PT, R219, RZ, P0 ;  /* 0x000000ffdb00720c */ /* 0x000fe40000705270 */
[----:B0-----:R-:W-:Y:S02]  /*6c10*/  LOP3.LUT R222, R18, 0x1, RZ, 0xc0, !PT ;  /* 0x0000000112de7812 */ /* 0x001fe400078ec0ff */
        /* <DEDUP_REMOVED lines=65> */
[----:B-1----:R-:W-:Y:S01]  /*7030*/  FADD.FTZ R225, R143, R142 ;  /* 0x0000008e8fe17221 */ /* 0x002fe20000010000 */
[----:B------:R-:W-:Y:S05]  /*7040*/  BRA.DIV ~URZ, `(.L_x_777) ;  /* 0x00003bd27f007947 */ /* 0x000fea000b800000 */
[----:B------:R0:W1:Y:S02]  /*7050*/  SHFL.BFLY PT, R142, R225, 0x1, 0x1f ;  /* 0x0c201f00e18e7f89 */ /* 0x00006400000e0000 */
.L_x_850:
[----:B------:R-:W-:Y:S01]  /*7060*/  ISETP.EQ.U32.OR P1, PT, R222, 0x1, P1 ;  /* 0x00000001de00780c */ /* 0x000fe20000f22470 */
        /* <DEDUP_REMOVED lines=11> */
[----:B------:R-:W-:Y:S02]  /*7120*/  @P3 IMAD R142, R142, c[0x0][0x220], R213 ;  /* 0x000088008e8e3a24 */ /* 0x000fe400078e02d5 */
[----:B------:R-:W-:-:S04]  /*7130*/  @P1 IMAD.WIDE R218, R17, R218, c[0x0][0x228] ;  /* 0x00008a0011da1625 */ /* 0x000fc800078e02da */
[----:B------:R-:W-:Y:S02]  /*7140*/  @P3 IMAD.WIDE R142, R142, R143, c[0x0][0x218] ;  /* 0x000086008e8e3625 */ /* 0x000fe400078e028f */
[----:B------:R-:W2:Y:S04]  /*7150*/  @P1 LDG.E.U16 R218, [R218.64] ;  /* 0x00000024dada1981 */ /* 0x000ea8000c1e1500 */
[----:B------:R1:W3:Y:S01]  /*7160*/  @P3 LDG.E.U16 R142, [R142.64] ;  /* 0x000000248e8e3981 */ /* 0x0002e2000c1e1500 */
[C---:B------:R-:W-:Y:S02]  /*7170*/  @P1 ISETP.GE.AND P4, PT, R213.reuse, R214, PT ;  /* 0x000000d6d500120c */ /* 0x040fe40003f86270 */
[----:B------:R-:W-:Y:S02]  /*7180*/  @P1 IADD3 R223, R213, 0x1, -R19 ;  /* 0x00000001d5df1810 */ /* 0x000fe40007ffe813 */
[----:B------:R-:W-:-:S05]  /*7190*/  @P1 SEL R222, R16, RZ, !P4 ;  /* 0x000000ff10de1207 */ /* 0x000fca0006000000 */
[----:B------:R-:W-:-:S04]  /*71a0*/  @P1 IMAD.IADD R222, R222, 0x1, R223 ;  /* 0x00000001dede1824 */ /* 0x000fc800078e02df */
[----:B0-----:R-:W0:Y:S01]  /*71b0*/  @P1 I2F R225, R222 ;  /* 0x000000de00e11306 */ /* 0x001e220000201400 */
[----:B------:R-:W-:Y:S02]  /*71c0*/  FMUL.FTZ R220, R220, c[0x0][0x1f0] ;  /* 0x00007c00dcdc7a20 */ /* 0x000fe40000410000 */
[----:B-1----:R-:W-:Y:S01]  /*71d0*/  IMAD.IADD R143, R213, 0x1, -R0 ;  /* 0x00000001d58f7824 */ /* 0x002fe200078e0a00 */
[----:B--2---:R-:W-:Y:S02]  /*71e0*/  @P1 HADD2.F32 R224, -RZ, R218.H0_H0 ;  /* 0x200000daffe01230 */ /* 0x004fe40000004100 */
[----:B---3--:R-:W-:-:S05]  /*71f0*/  @P3 HADD2.F32 R223, -RZ, R142.H0_H0 ;  /* 0x2000008effdf3230 */ /* 0x008fca0000004100 */
[----:B------:R-:W-:-:S04]  /*7200*/  @P3 FADD.FTZ R220, R220, R223 ;  /* 0x000000dfdcdc3221 */ /* 0x000fc80000010000 */
[----:B0-----:R-:W-:-:S05]  /*7210*/  @P1 FFMA.FTZ R220, R225, R224, R220 ;  /* 0x000000e0e1dc1223 */ /* 0x001fca00000100dc */
[----:B------:R0:W-:Y:S01]  /*7220*/  STS [R143.X4+0x420], R220 ;  /* 0x000420dc8f007388 */ /* 0x0001e20000004800 */
[----:B------:R-:W-:-:S03]  /*7230*/  @!P0 FMNMX.FTZ R209, R209, R220, !PT ;  /* 0x000000dcd1d18209 */ /* 0x000fc60007810000 */
.L_x_779:
[----:B------:R-:W-:Y:S05]  /*7240*/  BSYNC B1 ;  /* 0x0000000000017941 */ /* 0x000fea0003800000 */
.L_x_778:
[----:B------:R-:W-:-:S04]  /*7250*/  IADD3 R213, R213, 0x40, RZ ;  /* 0x00000040d5d57810 */ /* 0x000fc80007ffe0ff */
[----:B------:R-:W-:-:S13]  /*7260*/  ISETP.GE.AND P0, PT, R213, R210, PT ;  /* 0x000000d2d500720c */ /* 0x000fda0003f06270 */
[----:B0-----:R-:W-:Y:S01]  /*7270*/  @P0 CALL.REL.NOINC `(.L_x_712) ;  /* 0x0000001000000944 */ /* 0x001fe20003c00000 */
[----:B------:R-:W-:Y:S05]  /*7280*/  BRA `(.L_x_780) ;  /* 0xffffc18000007947 */ /* 0x000fea000383ffff */
.L_x_712:
[----:B------:R-:W-:Y:S05]  /*7290*/  BSYNC B0 ;  /* 0x0000000000007941 */ /* 0x000fea0003800000 */
.L_x_711:
[----:B------:R-:W-:Y:S05]  /*72a0*/  BRA.DIV ~URZ, `(.L_x_781) ;  /* 0x000039f27f007947 */ /* 0x000fea000b800000 */
[----:B------:R1:W2:Y:S02]  /*72b0*/  SHFL.BFLY PT, R2, R209, 0x10, 0x1f ;  /* 0x0e001f00d1027f89 */ /* 0x0002a400000e0000 */
.L_x_851:
[----:B-12---:R-:W-:Y:S01]  /*72c0*/  FMNMX.FTZ R209, R2, R209, !PT ;  /* 0x000000d102d17209 */ /* 0x006fe20007810000 */
[----:B------:R-:W-:Y:S05]  /*72d0*/  BRA.DIV ~URZ, `(.L_x_782) ;  /* 0x00003a427f007947 */ /* 0x000fea000b800000 */
[----:B------:R-:W1:Y:S02]  /*72e0*/  SHFL.BFLY PT, R2, R209, 0x8, 0x1f ;  /* 0x0d001f00d1027f89 */ /* 0x000e6400000e0000 */
[----:B-1----:R-:W-:-:S05]  /*72f0*/  FMNMX.FTZ R2, R209, R2, !PT ;  /* 0x00000002d1027209 */ /* 0x002fca0007810000 */
[----:B------:R-:W1:Y:S02]  /*7300*/  SHFL.BFLY PT, R3, R2, 0x4, 0x1f ;  /* 0x0c801f0002037f89 */ /* 0x000e6400000e0000 */
[----:B-1----:R-:W-:-:S05]  /*7310*/  FMNMX.FTZ R3, R2, R3, !PT ;  /* 0x0000000302037209 */ /* 0x002fca0007810000 */
[----:B------:R1:W2:Y:S02]  /*7320*/  SHFL.BFLY PT, R4, R3, 0x2, 0x1f ;  /* 0x0c401f0003047f89 */ /* 0x0002a400000e0000 */
.L_x_852:
[----:B------:R-:W-:Y:S01]  /*7330*/  SHF.R.S32.HI R5, RZ, 0x1f, R18 ;  /* 0x0000001fff057819 */ /* 0x000fe20000011412 */
[----:B------:R-:W-:Y:S01]  /*7340*/  WARPSYNC 0xffffffff ;  /* 0xffffffff00007948 */ /* 0x000fe20003800000 */
[----:B--2---:R-:W-:Y:S02]  /*7350*/  FMNMX.FTZ R4, R4, R3, !PT ;  /* 0x0000000304047209 */ /* 0x004fe40007810000 */
[----:B0-----:R-:W-:-:S04]  /*7360*/  LEA.HI R15, R5, R18, RZ, 0x5 ;  /* 0x00000012050f7211 */ /* 0x001fc800078f28ff */
[----:B------:R-:W-:-:S05]  /*7370*/  LOP3.LUT R5, R15, 0xffffffe0, RZ, 0xc0, !PT ;  /* 0xffffffe00f057812 */ /* 0x000fca00078ec0ff */
[----:B------:R-:W-:-:S05]  /*7380*/  IMAD.IADD R2, R18, 0x1, -R5 ;  /* 0x0000000112027824 */ /* 0x000fca00078e0a05 */
[----:B------:R-:W-:-:S13]  /*7390*/  ISETP.NE.AND P0, PT, R2, RZ, PT ;  /* 0x000000ff0200720c */ /* 0x000fda0003f05270 */
[----:B-1----:R-:W-:-:S05]  /*73a0*/  @!P0 SHF.R.S32.HI R3, RZ, 0x5, R15 ;  /* 0x00000005ff038819 */ /* 0x002fca000001140f */
        /* <DEDUP_REMOVED lines=11> */
[----:B------:R-:W0:Y:S02]  /*7460*/  SHFL.BFLY PT, R5, R4, 0x1, 0x1f ;  /* 0x0c201f0004057f89 */ /* 0x000e2400000e0000 */
        /* <DEDUP_REMOVED lines=16> */
.L_x_790:
[----:B-1----:R-:W-:Y:S01]  /*7570*/  IMAD.IADD R4, R8, 0x1, -R0 ;  /* 0x0000000108047824 */ /* 0x002fe200078e0a00 */
[----:B------:R-:W-:Y:S01]  /*7580*/  IADD3 R7, R7, -0x1, RZ ;  /* 0xffffffff07077810 */ /* 0x000fe20007ffe0ff */
[----:B------:R-:W-:Y:S03]  /*7590*/  BSSY B2, `(.L_x_787) ;  /* 0x0000011000027945 */ /* 0x000fe60003800000 */
[----:B------:R-:W-:-:S02]  /*75a0*/  ISETP.NE.AND P3, PT, R7, RZ, PT ;  /* 0x000000ff0700720c */ /* 0x000fc40003f65270 */
[----:B--2---:R-:W-:Y:S01]  /*75b0*/  LEA R10, R4, 0x420, 0x2 ;  /* 0x00000420040a7811 */ /* 0x004fe200078e10ff */
[----:B------:R-:W-:Y:S05]  /*75c0*/  @!P0 BRA `(.L_x_788) ;  /* 0x0000009000008947 */ /* 0x000fea0003800000 */
[----:B------:R-:W-:Y:S01]  /*75d0*/  IMAD R11, R24, c[0x0][0x1d4], RZ ;  /* 0x00007500180b7a24 */ /* 0x000fe200078e02ff */
[----:B0-----:R-:W-:-:S04]  /*75e0*/  SHF.R.S32.HI R5, RZ, 0x1f, R8 ;  /* 0x0000001fff057819 */ /* 0x001fc80000011408 */
[--C-:B------:R-:W-:Y:S02]  /*75f0*/  SHF.R.S32.HI R12, RZ, 0x1f, R11.reuse ;  /* 0x0000001fff0c7819 */ /* 0x100fe4000001140b */
[----:B------:R-:W-:-:S04]  /*7600*/  IADD3 R4, P4, P5, R8, c[0x0][0x200], R11 ;  /* 0x0000800008047a10 */ /* 0x000fc80007d9e00b */
[----:B------:R-:W-:-:S05]  /*7610*/  IADD3.X R5, R5, c[0x0][0x204], R12, P4, P5 ;  /* 0x0000810005057a10 */ /* 0x000fca00027ea40c */
[----:B------:R-:W2:Y:S02]  /*7620*/  LDG.E.U8 R4, [R4.64] ;  /* 0x0000002404047981 */ /* 0x000ea4000c1e1100 */
[----:B--2---:R-:W-:-:S13]  /*7630*/  ISETP.NE.AND P4, PT, R4, RZ, PT ;  /* 0x000000ff0400720c */ /* 0x004fda0003f85270 */
[----:B------:R-:W-:Y:S01]  /*7640*/  @P4 IMAD.MOV.U32 R11, RZ, RZ, RZ ;  /* 0x000000ffff0b4224 */ /* 0x000fe200078e00ff */
[----:B------:R-:W-:Y:S05]  /*7650*/  @P4 BRA `(.L_x_789) ;  /* 0x0000004000004947 */ /* 0x000fea0003800000 */
.L_x_788:
[----:B------:R-:W2:Y:S02]  /*7660*/  LDS R4, [R10] ;  /* 0x000000000a047984 */ /* 0x000ea40000000800 */
[----:B-12---:R-:W-:-:S04]  /*7670*/  FADD.FTZ R4, -R13, R4 ;  /* 0x000000040d047221 */ /* 0x006fc80000010100 */
[----:B------:R-:W-:-:S04]  /*7680*/  FMUL.FTZ R4, R4, 1.4426950216293334961 ;  /* 0x3fb8aa3b04047820 */ /* 0x000fc80000410000 */
[----:B------:R1:W2:Y:S03]  /*7690*/  MUFU.EX2 R11, R4 ;  /* 0x00000004000b7308 */ /* 0x0002a60000000800 */
.L_x_789:
[----:B------:R-:W-:Y:S05]  /*76a0*/  BSYNC B2 ;  /* 0x0000000000027941 */ /* 0x000fea0003800000 */
.L_x_787:
[----:B--2---:R2:W-:Y:S01]  /*76b0*/  STS [R10], R11 ;  /* 0x0000000b0a007388 */ /* 0x0045e20000000800 */
[----:B------:R-:W-:Y:S01]  /*76c0*/  FADD.FTZ R6, R11, R6 ;  /* 0x000000060b067221 */ /* 0x000fe20000010000 */
[----:B------:R-:W-:Y:S01]  /*76d0*/  IADD3 R8, R8, 0x80, RZ ;  /* 0x0000008008087810 */ /* 0x000fe20007ffe0ff */
[----:B------:R-:W-:Y:S05]  /*76e0*/  @P3 BRA `(.L_x_790) ;  /* 0xfffffe8000003947 */ /* 0x000fea000383ffff */
.L_x_786:
[----:B------:R-:W-:Y:S05]  /*76f0*/  BSYNC B1 ;  /* 0x0000000000017941 */ /* 0x000fea0003800000 */
.L_x_785:
[----:B------:R-:W-:-:S13]  /*7700*/  ISETP.GE.U32.AND P0, PT, R3, 0x180, PT ;  /* 0x000001800300780c */ /* 0x000fda0003f06070 */
[----:B------:R-:W-:Y:S05]  /*7710*/  @!P0 BRA `(.L_x_784) ;  /* 0x0000045000008947 */ /* 0x000fea0003800000 */
[----:B------:R-:W-:Y:S01]  /*7720*/  IMAD R7, R24, c[0x0][0x1d4], RZ ;  /* 0x0000750018077a24 */ /* 0x000fe200078e02ff */
[----:B------:R-:W-:Y:S02]  /*7730*/  LEA R3, R8, 0x400, 0x2 ;  /* 0x0000040008037811 */ /* 0x000fe400078e10ff */
[----:B------:R-:W-:Y:S02]  /*7740*/  ISETP.NE.U32.AND P0, PT, RZ, c[0x0][0x200], PT ;  /* 0x00008000ff007a0c */ /* 0x000fe40003f05070 */
[----:B0-----:R-:W-:Y:S01]  /*7750*/  SHF.R.S32.HI R5, RZ, 0x1f, R7 ;  /* 0x0000001fff057819 */ /* 0x001fe20000011407 */
[----:B------:R-:W-:Y:S01]  /*7760*/  IMAD R3, R0, -0x4, R3 ;  /* 0xfffffffc00037824 */ /* 0x000fe200078e0203 */
[----:B-1----:R-:W-:Y:S02]  /*7770*/  SHF.R.S32.HI R4, RZ, 0x1f, R8 ;  /* 0x0000001fff047819 */ /* 0x002fe40000011408 */
[----:B------:R-:W-:Y:S02]  /*7780*/  IADD3 R7, P3, P4, R8, c[0x0][0x200], R7 ;  /* 0x0000800008077a10 */ /* 0x000fe40007c7e007 */
[----:B------:R-:W-:-:S02]  /*7790*/  ISETP.NE.AND.EX P0, PT, RZ, c[0x0][0x204], PT, P0 ;  /* 0x00008100ff007a0c */ /* 0x000fc40003f05300 */
[----:B------:R-:W-:Y:S02]  /*77a0*/  IADD3.X R5, R4, c[0x0][0x204], R5, P3, P4 ;  /* 0x0000810004057a10 */ /* 0x000fe40001fe8405 */
[----:B------:R-:W-:-:S07]  /*77b0*/  IADD3 R3, R3, 0x420, RZ ;  /* 0x0000042003037810 */ /* 0x000fce0007ffe0ff */
.L_x_803:
[----:B------:R-:W-:Y:S01]  /*77c0*/  BSSY B1, `(.L_x_791) ;  /* 0x000000b000017945 */ /* 0x000fe20003800000 */
[----:B------:R-:W-:Y:S01]  /*77d0*/  IMAD.MOV.U32 R4, RZ, RZ, R7 ;  /* 0x000000ffff047224 */ /* 0x000fe200078e0007 */
[----:B------:R-:W-:Y:S05]  /*77e0*/  @!P0 BRA `(.L_x_792) ;  /* 0x0000004000008947 */ /* 0x000fea0003800000 */
[----:B------:R-:W3:Y:S02]  /*77f0*/  LDG.E.U8 R7, [R4.64] ;  /* 0x0000002404077981 */ /* 0x000ee4000c1e1100 */
[----:B---3--:R-:W-:-:S13]  /*7800*/  ISETP.NE.AND P3, PT, R7, RZ, PT ;  /* 0x000000ff0700720c */ /* 0x008fda0003f65270 */
[----:B------:R-:W-:Y:S01]  /*7810*/  @P3 IMAD.MOV.U32 R7, RZ, RZ, RZ ;  /* 0x000000ffff073224 */ /* 0x000fe200078e00ff */
[----:B------:R-:W-:Y:S05]  /*7820*/  @P3 BRA `(.L_x_793) ;  /* 0x0000004000003947 */ /* 0x000fea0003800000 */
.L_x_792:
[----:B------:R-:W0:Y:S02]  /*7830*/  LDS R7, [R3+-0x400] ;  /* 0xfffc000003077984 */ /* 0x000e240000000800 */
[----:B0-----:R-:W-:-:S04]  /*7840*/  FADD.FTZ R7, -R13, R7 ;  /* 0x000000070d077221 */ /* 0x001fc80000010100 */
[----:B------:R-:W-:-:S06]  /*7850*/  FMUL.FTZ R7, R7, 1.4426950216293334961 ;  /* 0x3fb8aa3b07077820 */ /* 0x000fcc0000410000 */
[----:B------:R-:W0:Y:S02]  /*7860*/  MUFU.EX2 R7, R7 ;  /* 0x0000000700077308 */ /* 0x000e240000000800 */
.L_x_793:
[----:B------:R-:W-:Y:S05]  /*7870*/  BSYNC B1 ;  /* 0x0000000000017941 */ /* 0x000fea0003800000 */
.L_x_791:
[----:B0-----:R0:W-:Y:S01]  /*7880*/  STS [R3+-0x400], R7 ;  /* 0xfffc000703007388 */ /* 0x0011e20000000800 */
[----:B------:R-:W-:Y:S01]  /*7890*/  BSSY B1, `(.L_x_794) ;  /* 0x000000b000017945 */ /* 0x000fe20003800000 */
[----:B--2---:R-:W-:Y:S01]  /*78a0*/  FADD.FTZ R11, R7, R6 ;  /* 0x00000006070b7221 */ /* 0x004fe20000010000 */
[----:B------:R-:W-:Y:S05]  /*78b0*/  @!P0 BRA `(.L_x_795) ;  /* 0x0000004000008947 */ /* 0x000fea0003800000 */
[----:B------:R-:W2:Y:S02]  /*78c0*/  LDG.E.U8 R6, [R4.64+0x80] ;  /* 0x0000802404067981 */ /* 0x000ea4000c1e1100 */
[----:B--2---:R-:W-:-:S13]  /*78d0*/  ISETP.NE.AND P3, PT, R6, RZ, PT ;  /* 0x000000ff0600720c */ /* 0x004fda0003f65270 */
[----:B------:R-:W-:Y:S01]  /*78e0*/  @P3 IMAD.MOV.U32 R6, RZ, RZ, RZ ;  /* 0x000000ffff063224 */ /* 0x000fe200078e00ff */
[----:B------:R-:W-:Y:S05]  /*78f0*/  @P3 BRA `(.L_x_796) ;  /* 0x0000004000003947 */ /* 0x000fea0003800000 */
.L_x_795:
[----:B------:R-:W1:Y:S02]  /*7900*/  LDS R6, [R3+-0x200] ;  /* 0xfffe000003067984 */ /* 0x000e640000000800 */
[----:B-1----:R-:W-:-:S04]  /*7910*/  FADD.FTZ R6, -R13, R6 ;  /* 0x000000060d067221 */ /* 0x002fc80000010100 */
[----:B------:R-:W-:-:S06]  /*7920*/  FMUL.FTZ R6, R6, 1.4426950216293334961 ;  /* 0x3fb8aa3b06067820 */ /* 0x000fcc0000410000 */
[----:B------:R-:W1:Y:S02]  /*7930*/  MUFU.EX2 R6, R6 ;  /* 0x0000000600067308 */ /* 0x000e640000000800 */
.L_x_796:
[----:B------:R-:W-:Y:S05]  /*7940*/  BSYNC B1 ;  /* 0x0000000000017941 */ /* 0x000fea0003800000 */
.L_x_794:
        /* <DEDUP_REMOVED lines=8> */
.L_x_798:
[----:B-1----:R-:W1:Y:S02]  /*79d0*/  LDS R6, [R3] ;  /* 0x0000000003067984 */ /* 0x002e640000000800 */
[----:B-1----:R-:W-:-:S04]  /*79e0*/  FADD.FTZ R6, -R13, R6 ;  /* 0x000000060d067221 */ /* 0x002fc80000010100 */
[----:B------:R-:W-:-:S06]  /*79f0*/  FMUL.FTZ R6, R6, 1.4426950216293334961 ;  /* 0x3fb8aa3b06067820 */ /* 0x000fcc0000410000 */
[----:B------:R-:W1:Y:S02]  /*7a00*/  MUFU.EX2 R6, R6 ;  /* 0x0000000600067308 */ /* 0x000e640000000800 */
.L_x_799:
[----:B------:R-:W-:Y:S05]  /*7a10*/  BSYNC B1 ;  /* 0x0000000000017941 */ /* 0x000fea0003800000 */
.L_x_797:
        /* <DEDUP_REMOVED lines=8> */
.L_x_801:
[----:B-1----:R-:W1:Y:S02]  /*7aa0*/  LDS R6, [R3+0x200] ;  /* 0x0002000003067984 */ /* 0x002e640000000800 */
[----:B-1----:R-:W-:-:S04]  /*7ab0*/  FADD.FTZ R6, -R13, R6 ;  /* 0x000000060d067221 */ /* 0x002fc80000010100 */
[----:B------:R-:W-:-:S04]  /*7ac0*/  FMUL.FTZ R6, R6, 1.4426950216293334961 ;  /* 0x3fb8aa3b06067820 */ /* 0x000fc80000410000 */
[----:B------:R1:W2:Y:S03]  /*7ad0*/  MUFU.EX2 R10, R6 ;  /* 0x00000006000a7308 */ /* 0x0002a60000000800 */
.L_x_802:
[----:B------:R-:W-:Y:S05]  /*7ae0*/  BSYNC B1 ;  /* 0x0000000000017941 */ /* 0x000fea0003800000 */
.L_x_800:
[----:B------:R-:W-:Y:S01]  /*7af0*/  IADD3 R8, R8, 0x200, RZ ;  /* 0x0000020008087810 */ /* 0x000fe20007ffe0ff */
[----:B--2---:R2:W-:Y:S01]  /*7b00*/  STS [R3+0x200], R10 ;  /* 0x0002000a03007388 */ /* 0x0045e20000000800 */
[----:B0-----:R-:W-:Y:S01]  /*7b10*/  IADD3 R7, P4, R4, 0x200, RZ ;  /* 0x0000020004077810 */ /* 0x001fe20007f9e0ff */
[----:B-1----:R-:W-:Y:S01]  /*7b20*/  FADD.FTZ R6, R11, R10 ;  /* 0x0000000a0b067221 */ /* 0x002fe20000010000 */
[----:B------:R-:W-:-:S03]  /*7b30*/  ISETP.GE.AND P3, PT, R8, R19, PT ;  /* 0x000000130800720c */ /* 0x000fc60003f66270 */
[----:B------:R-:W-:Y:S01]  /*7b40*/  IMAD.X R5, RZ, RZ, R5, P4 ;  /* 0x000000ffff057224 */ /* 0x000fe200020e0605 */
[----:B--2---:R-:W-:-:S09]  /*7b50*/  IADD3 R3, R3, 0x800, RZ ;  /* 0x0000080003037810 */ /* 0x004fd20007ffe0ff */
[----:B------:R-:W-:Y:S05]  /*7b60*/  @!P3 BRA `(.L_x_803) ;  /* 0xfffffc500000b947 */ /* 0x000fea000383ffff */
.L_x_784:
[----:B------:R-:W-:Y:S05]  /*7b70*/  BSYNC B0 ;  /* 0x0000000000007941 */ /* 0x000fea0003800000 */
.L_x_783:
[----:B------:R-:W3:Y:S01]  /*7b80*/  SHFL.BFLY PT, R3, R6, 0x10, 0x1f ;  /* 0x0e001f0006037f89 */ /* 0x000ee200000e0000 */
[----:B--2---:R-:W-:-:S04]  /*7b90*/  LOP3.LUT P0, R10, R18, 0x1f, RZ, 0xc0, !PT ;  /* 0x0000001f120a7812 */ /* 0x004fc8000780c0ff */
[----:B------:R-:W-:Y:S01]  /*7ba0*/  ISETP.GT.U32.AND P3, PT, R10, 0x3, PT ;  /* 0x000000030a00780c */ /* 0x000fe20003f64070 */
[----:B---3--:R-:W-:-:S08]  /*7bb0*/  FADD.FTZ R3, R3, R6 ;  /* 0x0000000603037221 */ /* 0x008fd00000010000 */
[----:B------:R-:W-:Y:S01]  /*7bc0*/  @!P0 SHF.R.U32.HI R6, RZ, 0x3, R18 ;  /* 0x00000003ff068819 */ /* 0x000fe20000011612 */
[----:B-1----:R-:W1:Y:S03]  /*7bd0*/  SHFL.BFLY PT, R4, R3, 0x8, 0x1f ;  /* 0x0d001f0003047f89 */ /* 0x002e6600000e0000 */
[----:B------:R-:W-:Y:S01]  /*7be0*/  @!P0 LOP3.LUT R6, R6, 0x1ffffffc, RZ, 0xc0, !PT ;  /* 0x1ffffffc06068812 */ /* 0x000fe200078ec0ff */
[----:B-1----:R-:W-:-:S05]  /*7bf0*/  FADD.FTZ R4, R3, R4 ;  /* 0x0000000403047221 */ /* 0x002fca0000010000 */
[----:B0-----:R-:W0:Y:S02]  /*7c00*/  SHFL.BFLY PT, R5, R4, 0x4, 0x1f ;  /* 0x0c801f0004057f89 */ /* 0x001e2400000e0000 */
[----:B0-----:R-:W-:-:S05]  /*7c10*/  FADD.FTZ R5, R4, R5 ;  /* 0x0000000504057221 */ /* 0x001fca0000010000 */
[----:B------:R-:W0:Y:S02]  /*7c20*/  SHFL.BFLY PT, R8, R5, 0x2, 0x1f ;  /* 0x0c401f0005087f89 */ /* 0x000e2400000e0000 */
[----:B0-----:R-:W-:-:S05]  /*7c30*/  FADD.FTZ R8, R5, R8 ;  /* 0x0000000805087221 */ /* 0x001fca0000010000 */
[----:B------:R-:W0:Y:S02]  /*7c40*/  SHFL.BFLY PT, R7, R8, 0x1, 0x1f ;  /* 0x0c201f0008077f89 */ /* 0x000e2400000e0000 */
[----:B0-----:R-:W-:-:S05]  /*7c50*/  FADD.FTZ R7, R8, R7 ;  /* 0x0000000708077221 */ /* 0x001fca0000010000 */
[----:B------:R-:W-:Y:S04]  /*7c60*/  @!P0 STS [R6+0x10], R7 ;  /* 0x0000100706008388 */ /* 0x000fe80000000800 */
[----:B------:R-:W-:Y:S06]  /*7c70*/  BAR.SYNC.DEFER_BLOCKING 0x0 ;  /* 0x0000000000007b1d */ /* 0x000fec0000010000 */
[----:B------:R-:W0:Y:S04]  /*7c80*/  @!P3 LDS R7, [R10.X4+0x10] ;  /* 0x000010000a07b984 */ /* 0x000e280000004800 */
[----:B0-----:R-:W0:Y:S02]  /*7c90*/  SHFL.BFLY PT, R4, R7, 0x2, 0x1f ;  /* 0x0c401f0007047f89 */ /* 0x001e2400000e0000 */
[----:B0-----:R-:W-:-:S05]  /*7ca0*/  FADD.FTZ R4, R4, R7 ;  /* 0x0000000704047221 */ /* 0x001fca0000010000 */
[----:B------:R-:W0:Y:S02]  /*7cb0*/  SHFL.BFLY PT, R3, R4, 0x1, 0x1f ;  /* 0x0c201f0004037f89 */ /* 0x000e2400000e0000 */
[----:B0-----:R-:W-:-:S06]  /*7cc0*/  FADD.FTZ R3, R4, R3 ;  /* 0x0000000304037221 */ /* 0x001fcc0000010000 */
[----:B------:R-:W0:Y:S01]  /*7cd0*/  SHFL.IDX PT, R3, R3, RZ, 0x1f ;  /* 0x00001fff03037589 */ /* 0x000e2200000e0000 */
[----:B------:R-:W-:Y:S05]  /*7ce0*/  @P1 BRA.U `(.L_x_804) ;  /* 0x000005c100001947 */ /* 0x000fea0003800000 */
[----:B------:R-:W1:Y:S01]  /*7cf0*/  LDC.U8 R16, c[0x0][0x26c] ;  /* 0x00009b00ff107b82 */ /* 0x000e620000000000 */
[----:B------:R-:W-:Y:S01]  /*7d00*/  BSSY B0, `(.L_x_804) ;  /* 0x000005a000007945 */ /* 0x000fe20003800000 */
[----:B-1----:R-:W-:-:S13]  /*7d10*/  ISETP.NE.AND P0, PT, R16, RZ, PT ;  /* 0x000000ff1000720c */ /* 0x002fda0003f05270 */
[----:B------:R-:W-:Y:S02]  /*7d20*/  @P0 IMAD.MOV.U32 R4, RZ, RZ, c[0x0][0x268] ;  /* 0x00009a00ff040624 */ /* 0x000fe400078e00ff */
[----:B------:R-:W-:-:S04]  /*7d30*/  @P0 IMAD R5, R24, c[0x0][0x1d8], R17 ;  /* 0x0000760018050a24 */ /* 0x000fc800078e0211 */
[----:B------:R-:W-:-:S04]  /*7d40*/  @P0 IMAD R4, R5, R4, c[0x0][0x1ec] ;  /* 0x00007b0005040624 */ /* 0x000fc800078e0204 */
        /* <DEDUP_REMOVED lines=14> */
[C---:B01----:R-:W-:Y:S01]  /*7e30*/  IADD3 R12, P3, R9.reuse, R4, RZ ;  /* 0x00000004090c7210 */ /* 0x043fe20007f7e0ff */
[C---:B------:R-:W-:Y:S01]  /*7e40*/  IMAD R6, R18.reuse, 0x2, R27 ;  /* 0x0000000212067824 */ /* 0x040fe200078e021b */
[----:B------:R-:W-:Y:S01]  /*7e50*/  LEA R10, R18, 0x420, 0x2 ;  /* 0x00000420120a7811 */ /* 0x000fe200078e10ff */
[----:B------:R-:W-:Y:S01]  /*7e60*/  IMAD.MOV.U32 R3, RZ, RZ, R8 ;  /* 0x000000ffff037224 */ /* 0x000fe200078e0008 */
[----:B------:R-:W-:Y:S02]  /*7e70*/  LEA.HI.X.SX32 R7, R9, R5, 0x1, P3 ;  /* 0x0000000509077211 */ /* 0x000fe400018f0eff */
[----:B------:R-:W-:Y:S02]  /*7e80*/  LEA R11, P3, R12, c[0x0][0x260], 0x2 ;  /* 0x000098000c0b7a11 */ /* 0x000fe400078610ff */
[----:B------:R-:W-:Y:S02]  /*7e90*/  IADD3 R8, R6, 0x420, RZ ;  /* 0x0000042006087810 */ /* 0x000fe40007ffe0ff */
[----:B------:R-:W-:-:S04]  /*7ea0*/  LEA.HI.X R12, R12, c[0x0][0x264], R7, 0x2, P3 ;  /* 0x000099000c0c7a11 */ /* 0x000fc800018f1407 */
.L_x_808:
[----:B-1----:R0:W1:Y:S01]  /*7eb0*/  LDS R6, [R10] ;  /* 0x000000000a067984 */ /* 0x0020620000000800 */
[----:B------:R-:W-:Y:S01]  /*7ec0*/  @P0 IMAD.MOV.U32 R7, RZ, RZ, R12 ;  /* 0x000000ffff070224 */ /* 0x000fe200078e000c */
[----:B------:R-:W-:-:S02]  /*7ed0*/  IADD3 R3, R3, -0x1, RZ ;  /* 0xffffffff03037810 */ /* 0x000fc40007ffe0ff */
        /* <DEDUP_REMOVED lines=13> */
.L_x_807:
[----:B01----:R-:W-:Y:S05]  /*7fb0*/  BSYNC B1 ;  /* 0x0000000000017941 */ /* 0x003fea0003800000 */
.L_x_806:
[----:B------:R-:W-:Y:S05]  /*7fc0*/  @!P1 BRA `(.L_x_805) ;  /* 0x000002d000009947 */ /* 0x000fea0003800000 */
[C---:B------:R-:W-:Y:S01]  /*7fd0*/  IADD3 R8, P0, R9.reuse, R4, RZ ;  /* 0x0000000409087210 */ /* 0x040fe20007f1e0ff */
[C---:B------:R-:W-:Y:S01]  /*7fe0*/  IMAD R27, R9.reuse, 0x2, R27 ;  /* 0x00000002091b7824 */ /* 0x040fe200078e021b */
[----:B------:R-:W-:Y:S01]  /*7ff0*/  ISETP.NE.AND P3, PT, R16, RZ, PT ;  /* 0x000000ff1000720c */ /* 0x000fe20003f65270 */
[C---:B------:R-:W-:Y:S01]  /*8000*/  IMAD.SHL.U32 R4, R0.reuse, 0x4, RZ ;  /* 0x0000000400047824 */ /* 0x040fe200078e00ff */
[C---:B------:R-:W-:Y:S01]  /*8010*/  LEA.HI.X.SX32 R5, R9.reuse, R5, 0x1, P0 ;  /* 0x0000000509057211 */ /* 0x040fe200000f0eff */
[----:B------:R-:W-:Y:S01]  /*8020*/  IMAD R27, R0, -0x2, R27 ;  /* 0xfffffffe001b7824 */ /* 0x000fe200078e021b */
[----:B------:R-:W-:Y:S01]  /*8030*/  LEA R7, P0, R8, c[0x0][0x260], 0x2 ;  /* 0x0000980008077a11 */ /* 0x000fe200078010ff */
[----:B------:R-:W-:-:S03]  /*8040*/  IMAD R4, R9, 0x4, -R4 ;  /* 0x0000000409047824 */ /* 0x000fc600078e0a04 */
[----:B------:R-:W-:Y:S02]  /*8050*/  LEA.HI.X R8, R8, c[0x0][0x264], R5, 0x2, P0 ;  /* 0x0000990008087a11 */ /* 0x000fe400000f1405 */
[----:B------:R-:W-:Y:S02]  /*8060*/  IADD3 R27, R27, 0x420, RZ ;  /* 0x000004201b1b7810 */ /* 0x000fe40007ffe0ff */
[----:B------:R-:W-:-:S05]  /*8070*/  IADD3 R3, R4, 0x420, RZ ;  /* 0x0000042004037810 */ /* 0x000fca0007ffe0ff */
.L_x_809:
        /* <DEDUP_REMOVED lines=34> */
.L_x_805:
[----:B------:R-:W-:Y:S05]  /*82a0*/  BSYNC B0 ;  /* 0x0000000000007941 */ /* 0x000fea0003800000 */
.L_x_804:
[----:B------:R-:W-:Y:S01]  /*82b0*/  SHF.R.S32.HI R4, RZ, 0x1f, R25 ;  /* 0x0000001fff047819 */ /* 0x000fe20000011419 */
[----:B------:R-:W-:Y:S01]  /*82c0*/  UMOV UR4, 0x4 ;  /* 0x0000000400047882 */ /* 0x000fe20000000000 */
[----:B------:R-:W-:Y:S01]  /*82d0*/  SHF.R.S32.HI R15, RZ, 0x5, R15 ;  /* 0x00000005ff0f7819 */ /* 0x000fe2000001140f */
[----:B------:R-:W-:Y:S01]  /*82e0*/  ULDC UR5, c[0x0][0x1d4] ;  /* 0x0000750000057ab9 */ /* 0x000fe20000000800 */
[----:B------:R-:W-:Y:S01]  /*82f0*/  LEA.HI R4, R4, R25, RZ, 0x2 ;  /* 0x0000001904047211 */ /* 0x000fe200078f10ff */
[----:B------:R-:W-:Y:S01]  /*8300*/  UIADD3 UR4, UR4, UR5, URZ ;  /* 0x0000000504047290 */ /* 0x000fe2000fffe03f */
[----:B------:R-:W-:Y:S01]  /*8310*/  IMAD.SHL.U32 R8, R2, 0x8, RZ ;  /* 0x0000000802087824 */ /* 0x000fe200078e00ff */
[----:B------:R-:W-:Y:S01]  /*8320*/  BSSY B0, `(.L_x_810) ;  /* 0x000001a000007945 */ /* 0x000fe20003800000 */
[----:B------:R-:W-:Y:S01]  /*8330*/  LOP3.LUT R4, R4, 0xfffffffc, RZ, 0xc0, !PT ;  /* 0xfffffffc04047812 */ /* 0x000fe200078ec0ff */
[----:B------:R-:W-:Y:S01]  /*8340*/  USHF.R.S32.HI UR5, URZ, 0x1f, UR4 ;  /* 0x0000001f3f057899 */ /* 0x000fe20008011404 */
[--C-:B------:R-:W-:Y:S01]  /*8350*/  IMAD R208, R208, c[0x0][0x1d4], R8.reuse ;  /* 0x00007500d0d07a24 */ /* 0x100fe200078e0208 */
[----:B------:R-:W-:Y:S01]  /*8360*/  CS2R R6, SRZ ;  /* 0x0000000000067805 */ /* 0x000fe2000001ff00 */
[----:B------:R-:W-:Y:S01]  /*8370*/  IMAD R21, R23, c[0x0][0x1d4], R8 ;  /* 0x0000750017157a24 */ /* 0x000fe200078e0208 */
[----:B------:R-:W-:Y:S01]  /*8380*/  ULEA.HI UR5, UR5, UR4, URZ, 0x2 ;  /* 0x0000000405057291 */ /* 0x000fe2000f8f103f */
[----:B------:R-:W-:Y:S01]  /*8390*/  IMAD.IADD R4, R25, 0x1, -R4 ;  /* 0x0000000119047824 */ /* 0x000fe200078e0a04 */
[----:B------:R-:W-:-:S02]  /*83a0*/  SHF.R.S32.HI R24, RZ, 0x1f, R208 ;  /* 0x0000001fff187819 */ /* 0x000fc400000114d0 */
[----:B------:R-:W-:Y:S01]  /*83b0*/  USHF.L.U32 UR5, UR5, 0x2, URZ ;  /* 0x0000000205057899 */ /* 0x000fe2000800063f */
[----:B------:R-:W-:Y:S02]  /*83c0*/  SHF.R.S32.HI R20, RZ, 0x1f, R21 ;  /* 0x0000001fff147819 */ /* 0x000fe40000011415 */
[----:B------:R-:W-:Y:S01]  /*83d0*/  ISETP.NE.AND P1, PT, R15, R4, PT ;  /* 0x000000040f00720c */ /* 0x000fe20003f25270 */
[----:B------:R-:W-:Y:S01]  /*83e0*/  ULOP3.LUT UR5, UR5, 0xfffffff0, URZ, 0xc0, !UPT ;  /* 0xfffffff005057892 */ /* 0x000fe2000f8ec03f */
[----:B------:R-:W-:Y:S02]  /*83f0*/  CS2R R4, SRZ ;  /* 0x0000000000047805 */ /* 0x000fe4000001ff00 */
[----:B------:R-:W-:Y:S01]  /*8400*/  ISETP.NE.OR P0, PT, RZ, c[0x0][0x1ec], P1 ;  /* 0x00007b00ff007a0c */ /* 0x000fe20000f05670 */
[----:B------:R-:W-:-:S12]  /*8410*/  UIADD3 UR6, UR5, 0x420, URZ ;  /* 0x0000042005067890 */ /* 0x000fd8000fffe03f */
        /* <DEDUP_REMOVED lines=9> */
.L_x_812:
[----:B-----5:R1:W-:Y:S02]  /*84b0*/  STS.128 [R2.X16+0x220], R4 ;  /* 0x0002200402007388 */ /* 0x0203e4000000cc00 */
.L_x_811:
[----:B------:R-:W-:Y:S05]  /*84c0*/  BSYNC B0 ;  /* 0x0000000000007941 */ /* 0x000fea0003800000 */
.L_x_810:
[----:B------:R-:W-:Y:S01]  /*84d0*/  IMAD.IADD R34, R15, 0x1, R0 ;  /* 0x000000010f227824 */ /* 0x000fe200078e0200 */
[----:B------:R-:W-:Y:S01]  /*84e0*/  IMNMX R27, R25, c[0x0][0x1d4], PT ;  /* 0x00007500191b7a17 */ /* 0x000fe20003800200 */
[----:B------:R-:W-:Y:S01]  /*84f0*/  BAR.SYNC.DEFER_BLOCKING 0x0 ;  /* 0x0000000000007b1d */ /* 0x000fe20000010000 */
[----:B------:R-:W-:Y:S01]  /*8500*/  LEA R35, R15, UR6, 0x1 ;  /* 0x000000060f237c11 */ /* 0x000fe2000f8e08ff */
[----:B------:R-:W-:Y:S01]  /*8510*/  IMAD.SHL.U32 R28, R34, 0x100, RZ ;  /* 0x00000100221c7824 */ /* 0x000fe200078e00ff */
[----:B------:R-:W-:Y:S01]  /*8520*/  CS2R R12, SRZ ;  /* 0x00000000000c7805 */ /* 0x000fe2000001ff00 */
[----:B------:R-:W-:Y:S02]  /*8530*/  IMAD.MOV.U32 R9, RZ, RZ, RZ ;  /* 0x000000ffff097224 */ /* 0x000fe400078e00ff */
[----:B------:R-:W-:Y:S01]  /*8540*/  BSSY B0, `(.L_x_813) ;  /* 0x000009d000007945 */ /* 0x000fe20003800000 */
[----:B------:R-:W-:Y:S01]  /*8550*/  SHF.R.S32.HI R31, RZ, 0x1f, R28 ;  /* 0x0000001fff1f7819 */ /* 0x000fe2000001141c */
[----:B------:R-:W-:Y:S01]  /*8560*/  IMAD.MOV.U32 R14, RZ, RZ, RZ ;  /* 0x000000ffff0e7224 */ /* 0x000fe200078e00ff */
[----:B0-----:R-:W-:Y:S01]  /*8570*/  IADD3 R3, P0, R21, R28, RZ ;  /* 0x0000001c15037210 */ /* 0x001fe20007f1e0ff */
[----:B------:R-:W-:-:S04]  /*8580*/  IMAD.MOV.U32 R16, RZ, RZ, RZ ;  /* 0x000000ffff107224 */ /* 0x000fc800078e00ff */
[----:B------:R-:W-:Y:S01]  /*8590*/  IMAD.X R10, R20, 0x1, R31, P0 ;  /* 0x00000001140a7824 */ /* 0x000fe200000e061f */
        /* <DEDUP_REMOVED lines=16> */
[----:B------:R-:W-:-:S02]  /*86a0*/  IMAD.MOV.U32 R16, RZ, RZ, RZ ;  /* 0x000000ffff107224 */ /* 0x000fc400078e00ff */
[----:B------:R-:W-:Y:S02]  /*86b0*/  IMAD.IADD R29, R3, 0x1, -R10 ;  /* 0x00000001031d7824 */ /* 0x000fe400078e0a0a */
[----:B------:R-:W-:Y:S01]  /*86c0*/  IMAD.MOV.U32 R40, RZ, RZ, R34 ;  /* 0x000000ffff287224 */ /* 0x000fe200078e0022 */
[----:B------:R-:W-:Y:S01]  /*86d0*/  CS2R R10, SRZ ;  /* 0x00000000000a7805 */ /* 0x000fe2000001ff00 */
[----:B------:R-:W-:Y:S01]  /*86e0*/  IMAD.MOV.U32 R14, RZ, RZ, RZ ;  /* 0x000000ffff0e7224 */ /* 0x000fe200078e00ff */
[----:B------:R-:W-:Y:S01]  /*86f0*/  LOP3.LUT P0, RZ, R29, 0x4, RZ, 0xc0, !PT ;  /* 0x000000041dff7812 */ /* 0x000fe2000780c0ff */
[----:B------:R-:W-:Y:S02]  /*8700*/  IMAD.MOV.U32 R9, RZ, RZ, RZ ;  /* 0x000000ffff097224 */ /* 0x000fe400078e00ff */
[----:B------:R-:W-:Y:S02]  /*8710*/  IMAD.MOV.U32 R3, RZ, RZ, RZ ;  /* 0x000000ffff037224 */ /* 0x000fe400078e00ff */
[----:B------:R-:W-:-:S08]  /*8720*/  IMAD.WIDE R36, R36, R37, c[0x0][0x238] ;  /* 0x00008e0024247625 */ /* 0x000fd000078e0225 */
[----:B------:R-:W-:Y:S05]  /*8730*/  @P0 BRA `(.L_x_816) ;  /* 0x0000028000000947 */ /* 0x000fea0003800000 */
[----:B------:R-:W-:Y:S01]  /*8740*/  IADD3 R28, P0, R208, R28, RZ ;  /* 0x0000001cd01c7210 */ /* 0x000fe20007f1e0ff */
[----:B------:R-:W0:Y:S04]  /*8750*/  LDS.U16 R3, [R35] ;  /* 0x0000000023037984 */ /* 0x000e280000000400 */
[----:B------:R-:W-:Y:S01]  /*8760*/  IMAD.X R31, R24, 0x1, R31, P0 ;  /* 0x00000001181f7824 */ /* 0x000fe200000e061f */
[----:B------:R-:W-:-:S04]  /*8770*/  LEA R10, P0, R28, c[0x0][0x1a0], 0x1 ;  /* 0x000068001c0a7a11 */ /* 0x000fc800078008ff */
[----:B------:R-:W-:-:S05]  /*8780*/  LEA.HI.X R11, R28, c[0x0][0x1a4], R31, 0x1, P0 ;  /* 0x000069001c0b7a11 */ /* 0x000fca00000f0c1f */
        /* <DEDUP_REMOVED lines=18> */
.L_x_817:
[----:B--2--5:R-:W-:Y:S02]  /*88b0*/  HADD2.F32 R16, -RZ, R40.H0_H0 ;  /* 0x20000028ff107230 */ /* 0x024fe40000004100 */
[--C-:B------:R-:W-:Y:S02]  /*88c0*/  HADD2.F32 R10, -RZ, R41.reuse.H1_H1 ;  /* 0x30000029ff0a7230 */ /* 0x100fe40000004100 */
[----:B------:R-:W-:Y:S01]  /*88d0*/  HADD2.F32 R12, -RZ, R42.H0_H0 ;  /* 0x2000002aff0c7230 */ /* 0x000fe20000004100 */
[C---:B------:R-:W-:Y:S01]  /*88e0*/  FFMA.FTZ R16, R3.reuse, R16, RZ ;  /* 0x0000001003107223 */ /* 0x040fe200000100ff */
[----:B0-----:R-:W-:Y:S01]  /*88f0*/  HADD2.F32 R40, -RZ, R40.H1_H1 ;  /* 0x30000028ff287230 */ /* 0x001fe20000004100 */
        /* <DEDUP_REMOVED lines=12> */
.L_x_816:
[----:B------:R-:W-:Y:S05]  /*89c0*/  BSYNC B1 ;  /* 0x0000000000017941 */ /* 0x000fea0003800000 */
.L_x_815:
[----:B------:R-:W-:-:S13]  /*89d0*/  LOP3.LUT P0, RZ, R29, 0xfffffffc, RZ, 0xc0, !PT ;  /* 0xfffffffc1dff7812 */ /* 0x000fda000780c0ff */
[----:B------:R-:W-:Y:S05]  /*89e0*/  @!P0 BRA `(.L_x_814) ;  /* 0x0000052000008947 */ /* 0x000fea0003800000 */
[----:B------:R-:W-:Y:S02]  /*89f0*/  ULDC UR4, c[0x0][0x1ec] ;  /* 0x00007b0000047ab9 */ /* 0x000fe40000000800 */
[----:B------:R-:W-:-:S06]  /*8a00*/  UISETP.NE.AND UP0, UPT, URZ, UR4, UPT ;  /* 0x000000043f00728c */ /* 0x000fcc000bf05270 */
[----:B------:R-:W-:Y:S02]  /*8a10*/  PLOP3.LUT P2, PT, PT, PT, UP0, 0x80, 0x0 ;  /* 0x000000000000781c */ /* 0x000fe40003f4f008 */
.L_x_820:
[----:B------:R-:W-:Y:S01]  /*8a20*/  IMAD.SHL.U32 R28, R40, 0x100, RZ ;  /* 0x00000100281c7824 */ /* 0x000fe200078e00ff */
[----:B------:R-:W-:-:S04]  /*8a30*/  ISETP.NE.AND P4, PT, R221, RZ, PT ;  /* 0x000000ffdd00720c */ /* 0x000fc80003f85270 */
[----:B------:R-:W-:Y:S02]  /*8a40*/  SHF.R.S32.HI R29, RZ, 0x1f, R28 ;  /* 0x0000001fff1d7819 */ /* 0x000fe4000001141c */
[-C--:B------:R-:W-:Y:S02]  /*8a50*/  IADD3 R39, P0, R208, R28.reuse, RZ ;  /* 0x0000001cd0277210 */ /* 0x080fe40007f1e0ff */
[----:B------:R-:W-:-:S03]  /*8a60*/  IADD3 R30, P3, R21, R28, RZ ;  /* 0x0000001c151e7210 */ /* 0x000fc60007f7e0ff */
[--C-:B------:R-:W-:Y:S01]  /*8a70*/  IMAD.X R42, R24, 0x1, R29.reuse, P0 ;  /* 0x00000001182a7824 */ /* 0x100fe200000e061d */
[C---:B------:R-:W-:Y:S01]  /*8a80*/  LEA R28, P0, R39.reuse, c[0x0][0x1a0], 0x1 ;  /* 0x00006800271c7a11 */ /* 0x040fe200078008ff */
        /* <DEDUP_REMOVED lines=17> */
.L_x_818:
[----:B0-----:R-:W5:Y:S01]  /*8ba0*/  LDG.E.128 R28, [R28.64+0x800] ;  /* 0x000800241c1c7981 */ /* 0x001f62000c1e1d00 */
[----:B------:R-:W-:Y:S01]  /*8bb0*/  IMAD.IADD R41, R40, 0x1, -R0 ;  /* 0x0000000128297824 */ /* 0x000fe200078e0a00 */
[----:B-----5:R-:W-:Y:S02]  /*8bc0*/  HADD2.F32 R43, -RZ, R44.H0_H0 ;  /* 0x2000002cff2b7230 */ /* 0x020fe40000004100 */
[----:B------:R-:W-:Y:S02]  /*8bd0*/  HADD2.F32 R49, -RZ, R45.H0_H0 ;  /* 0x2000002dff317230 */ /* 0x000fe40000004100 */
[C---:B------:R-:W-:Y:S01]  /*8be0*/  LEA R48, R41.reuse, UR5, 0x1 ;  /* 0x0000000529307c11 */ /* 0x040fe2000f8e08ff */
[----:B------:R-:W-:Y:S01]  /*8bf0*/  HADD2.F32 R51, -RZ, R46.H0_H0 ;  /* 0x2000002eff337230 */ /* 0x000fe20000004100 */
[----:B------:R-:W-:Y:S01]  /*8c00*/  LEA R41, R41, UR6, 0x1 ;  /* 0x0000000629297c11 */ /* 0x000fe2000f8e08ff */
[----:B------:R-:W-:Y:S02]  /*8c10*/  HADD2.F32 R53, -RZ, R47.H0_H0 ;  /* 0x2000002fff357230 */ /* 0x000fe40000004100 */
[----:B------:R-:W0:Y:S01]  /*8c20*/  LDS.U16 R42, [R48+0x420] ;  /* 0x00042000302a7984 */ /* 0x000e220000000400 */
[----:B--2---:R-:W-:-:S02]  /*8c30*/  HADD2.F32 R44, -RZ, R44.H1_H1 ;  /* 0x3000002cff2c7230 */ /* 0x004fc40000004100 */
[----:B------:R-:W-:Y:S02]  /*8c40*/  HADD2.F32 R45, -RZ, R45.H1_H1 ;  /* 0x3000002dff2d7230 */ /* 0x000fe40000004100 */
[----:B------:R-:W-:Y:S02]  /*8c50*/  HADD2.F32 R46, -RZ, R46.H1_H1 ;  /* 0x3000002eff2e7230 */ /* 0x000fe40000004100 */
[----:B------:R-:W-:Y:S02]  /*8c60*/  HADD2.F32 R47, -RZ, R47.H1_H1 ;  /* 0x3000002fff2f7230 */ /* 0x000fe40000004100 */
[----:B0-----:R-:W-:-:S05]  /*8c70*/  HADD2.F32 R42, -RZ, R42.H0_H0 ;  /* 0x2000002aff2a7230 */ /* 0x001fca0000004100 */
        /* <DEDUP_REMOVED lines=20> */
.L_x_819:
[----:B------:R-:W2:Y:S01]  /*8dc0*/  LDS.U16 R3, [R41+0x8] ;  /* 0x0000080029037984 */ /* 0x000ea20000000400 */
[----:B------:R-:W-:Y:S01]  /*8dd0*/  IADD3 R40, R40, 0x8, RZ ;  /* 0x0000000828287810 */ /* 0x000fe20007ffe0ff */
[----:B------:R-:W-:Y:S02]  /*8de0*/  HADD2.F32 R16, -RZ, R28.H0_H0 ;  /* 0x2000001cff107230 */ /* 0x000fe40000004100 */
[--C-:B------:R-:W-:Y:S01]  /*8df0*/  HADD2.F32 R10, -RZ, R29.reuse.H1_H1 ;  /* 0x3000001dff0a7230 */ /* 0x100fe20000004100 */
[----:B------:R-:W-:Y:S01]  /*8e00*/  ISETP.GE.AND P0, PT, R40, R27, PT ;  /* 0x0000001b2800720c */ /* 0x000fe20003f06270 */
[----:B------:R-:W-:Y:S02]  /*8e10*/  HADD2.F32 R12, -RZ, R30.H0_H0 ;  /* 0x2000001eff0c7230 */ /* 0x000fe40000004100 */
        /* <DEDUP_REMOVED lines=15> */
.L_x_814:
[----:B------:R-:W-:Y:S05]  /*8f10*/  BSYNC B0 ;  /* 0x0000000000007941 */ /* 0x000fea0003800000 */
.L_x_813:
        /* <DEDUP_REMOVED lines=45> */
[----:B0-----:R-:W-:Y:S01]  /*91f0*/  HADD2.F32 R27, -RZ, R35.H0_H0 ;  /* 0x20000023ff1b7230 */ /* 0x001fe20000004100 */
[----:B------:R-:W-:-:S06]  /*9200*/  UISETP.NE.AND UP0, UPT, URZ, UR4, UPT ;  /* 0x000000043f00728c */ /* 0x000fcc000bf05270 */
[----:B------:R-:W-:-:S13]  /*9210*/  PLOP3.LUT P2, PT, PT, PT, UP0, 0x80, 0x0 ;  /* 0x000000000000781c */ /* 0x000fda0003f4f008 */
        /* <DEDUP_REMOVED lines=13> */
.L_x_827:
[----:B--2--5:R-:W-:Y:S02]  /*92f0*/  HADD2.F32 R30, -RZ, R36.H0_H0 ;  /* 0x20000024ff1e7230 */ /* 0x024fe40000004100 */
[----:B0-----:R-:W-:Y:S02]  /*9300*/  HADD2.F32 R33, -RZ, R38.H0_H0 ;  /* 0x20000026ff217230 */ /* 0x001fe40000004100 */
        /* <DEDUP_REMOVED lines=14> */
.L_x_826:
[----:B------:R-:W-:Y:S05]  /*93f0*/  BSYNC B2 ;  /* 0x0000000000027941 */ /* 0x000fea0003800000 */
.L_x_825:
[----:B------:R-:W-:Y:S02]  /*9400*/  IADD3 R34, R34, 0x4, RZ ;  /* 0x0000000422227810 */ /* 0x000fe40007ffe0ff */
.L_x_824:
[----:B------:R-:W-:Y:S05]  /*9410*/  BSYNC B1 ;  /* 0x0000000000017941 */ /* 0x000fea0003800000 */
.L_x_823:
[----:B------:R-:W-:-:S13]  /*9420*/  LOP3.LUT P0, RZ, R19, 0xfffffffc, RZ, 0xc0, !PT ;  /* 0xfffffffc13ff7812 */ /* 0x000fda000780c0ff */
[----:B------:R-:W-:Y:S05]  /*9430*/  @!P0 BRA `(.L_x_822) ;  /* 0x0000094000008947 */ /* 0x000fea0003800000 */
[C---:B------:R-:W-:Y:S01]  /*9440*/  LEA R19, R34.reuse, UR5, 0x1 ;  /* 0x0000000522137c11 */ /* 0x040fe2000f8e08ff */
[----:B------:R-:W-:Y:S01]  /*9450*/  IMAD.MOV.U32 R27, RZ, RZ, RZ ;  /* 0x000000ffff1b7224 */ /* 0x000fe200078e00ff */
[----:B------:R-:W-:-:S03]  /*9460*/  LEA R50, R34, 0x400, 0x8 ;  /* 0x0000040022327811 */ /* 0x000fc600078e40ff */
[----:B------:R-:W-:Y:S02]  /*9470*/  IMAD R48, R0, -0x2, R19 ;  /* 0xfffffffe00307824 */ /* 0x000fe400078e0213 */
.L_x_834:
        /* <DEDUP_REMOVED lines=10> */
[----:B------:R-:W-:Y:S01]  /*9520*/  IMAD.MOV.U32 R30, RZ, RZ, RZ ;  /* 0x000000ffff1e7224 */ /* 0x000fe200078e00ff */
        /* <DEDUP_REMOVED lines=23> */
[C---:B------:R-:W-:Y:S01]  /*96a0*/  LEA R30, P0, R31.reuse, c[0x0][0x1a0], 0x1 ;  /* 0x000068001f1e7a11 */ /* 0x040fe200078008ff */
[----:B------:R-:W0:Y:S03]  /*96b0*/  LDS.U16 R19, [R49+0x420] ;  /* 0x0004200031137984 */ /* 0x000e260000000400 */
        /* <DEDUP_REMOVED lines=19> */
.L_x_830:
[----:B--2--5:R-:W-:Y:S02]  /*97f0*/  HADD2.F32 R30, -RZ, R36.H0_H0 ;  /* 0x20000024ff1e7230 */ /* 0x024fe40000004100 */
[--C-:B------:R-:W-:Y:S02]  /*9800*/  HADD2.F32 R31, -RZ, R37.reuse.H0_H0 ;  /* 0x20000025ff1f7230 */ /* 0x100fe40000004100 */
[----:B------:R-:W-:Y:S01]  /*9810*/  HADD2.F32 R40, -RZ, R37.H1_H1 ;  /* 0x30000025ff287230 */ /* 0x000fe20000004100 */
[C---:B------:R-:W-:Y:S01]  /*9820*/  FFMA.FTZ R16, R19.reuse, R30, R16 ;  /* 0x0000001e13107223 */ /* 0x040fe20000010010 */
[----:B------:R-:W-:Y:S01]  /*9830*/  HADD2.F32 R35, -RZ, R38.H0_H0 ;  /* 0x20000026ff237230 */ /* 0x000fe20000004100 */
        /* <DEDUP_REMOVED lines=11> */
.L_x_829:
[----:B------:R-:W-:Y:S05]  /*98f0*/  BSYNC B1 ;  /* 0x0000000000017941 */ /* 0x000fea0003800000 */
.L_x_828:
[----:B------:R-:W-:Y:S01]  /*9900*/  IADD3 R38, R34, 0x4, RZ ;  /* 0x0000000422267810 */ /* 0x000fe20007ffe0ff */
[----:B------:R-:W-:Y:S03]  /*9910*/  BSSY B1, `(.L_x_831) ;  /* 0x0000041000017945 */ /* 0x000fe60003800000 */
[----:B------:R-:W-:-:S13]  /*9920*/  ISETP.GE.AND P0, PT, R38, c[0x0][0x1d4], PT ;  /* 0x0000750026007a0c */ /* 0x000fda0003f06270 */
        /* <DEDUP_REMOVED lines=47> */
.L_x_833:
        /* <DEDUP_REMOVED lines=16> */
.L_x_832:
[----:B------:R-:W-:Y:S05]  /*9d20*/  BSYNC B1 ;  /* 0x0000000000017941 */ /* 0x000fea0003800000 */
.L_x_831:
[----:B------:R-:W-:Y:S02]  /*9d30*/  IADD3 R34, R34, 0x8, RZ ;  /* 0x0000000822227810 */ /* 0x000fe40007ffe0ff */
[----:B------:R-:W-:Y:S02]  /*9d40*/  IADD3 R27, R27, 0x10, RZ ;  /* 0x000000101b1b7810 */ /* 0x000fe40007ffe0ff */
[----:B------:R-:W-:Y:S02]  /*9d50*/  ISETP.GE.AND P0, PT, R34, R25, PT ;  /* 0x000000192200720c */ /* 0x000fe40003f06270 */
[----:B------:R-:W-:-:S11]  /*9d60*/  IADD3 R50, R50, 0x800, RZ ;  /* 0x0000080032327810 */ /* 0x000fd60007ffe0ff */
[----:B------:R-:W-:Y:S05]  /*9d70*/  @!P0 BRA `(.L_x_834) ;  /* 0xfffff70000008947 */ /* 0x000fea000383ffff */
.L_x_822:
[----:B------:R-:W-:Y:S05]  /*9d80*/  BSYNC B0 ;  /* 0x0000000000007941 */ /* 0x000fea0003800000 */
.L_x_821:
        /* <DEDUP_REMOVED lines=34> */
.L_x_838:
[----:B------:R-:W-:Y:S05]  /*9fb0*/  BSYNC B1 ;  /* 0x0000000000017941 */ /* 0x000fea0003800000 */
.L_x_837:
        /* <DEDUP_REMOVED lines=16> */
.L_x_836:
[----:B------:R-:W-:Y:S05]  /*a0c0*/  BSYNC B0 ;  /* 0x0000000000007941 */ /* 0x000fea0003800000 */
.L_x_835:
[C---:B------:R-:W-:Y:S01]  /*a0d0*/  LOP3.LUT R0, R18.reuse, 0xffffffc0, RZ, 0xc0, !PT ;  /* 0xffffffc012007812 */ /* 0x040fe200078ec0ff */
        /* <DEDUP_REMOVED lines=17> */
.L_x_840:
[----:B------:R-:W-:Y:S05]  /*a1f0*/  BSYNC B0 ;  /* 0x0000000000007941 */ /* 0x000fea0003800000 */
.L_x_839:
        /* <DEDUP_REMOVED lines=8> */
[----:B------:R-:W-:Y:S01]  /*a280*/  HADD2.F32 R5, -RZ, R6.H0_H0 ;  /* 0x20000006ff057230 */ /* 0x000fe20000004100 */
        /* <DEDUP_REMOVED lines=11> */
.L_x_842:
[----:B------:R-:W-:Y:S05]  /*a340*/  BSYNC B0 ;  /* 0x0000000000007941 */ /* 0x000fea0003800000 */
.L_x_841:
        /* <DEDUP_REMOVED lines=8> */
.L_x_844:
[----:B------:R-:W-:Y:S05]  /*a3d0*/  BSYNC B0 ;  /* 0x0000000000007941 */ /* 0x000fea0003800000 */
.L_x_843:
        /* <DEDUP_REMOVED lines=20> */
.L_x_846:
[----:B------:R-:W-:Y:S05]  /*a520*/  BSYNC B0 ;  /* 0x0000000000007941 */ /* 0x000fea0003800000 */
.L_x_845:
        /* <DEDUP_REMOVED lines=16> */
.L_x_847:
        /* <DEDUP_REMOVED lines=58> */
.L_x_706:
[----:B------:R-:W-:Y:S01]  /*a9d0*/  IMAD.MOV.U32 R218, RZ, RZ, R15 ;  /* 0x000000ffffda7224 */ /* 0x000fe200078e000f */
[----:B------:R-:W-:Y:S01]  /*a9e0*/  MOV R142, 0xaa30 ;  /* 0x0000aa30008e7802 */ /* 0x000fe20000000f00 */
[----:B------:R-:W-:Y:S02]  /*a9f0*/  IMAD.MOV.U32 R219, RZ, RZ, 0x10 ;  /* 0x00000010ffdb7424 */ /* 0x000fe400078e00ff */
[----:B------:R-:W-:Y:S02]  /*aa00*/  IMAD.MOV.U32 R220, RZ, RZ, 0x1f ;  /* 0x0000001fffdc7424 */ /* 0x000fe400078e00ff */
[----:B------:R-:W-:Y:S02]  /*aa10*/  IMAD.MOV.U32 R223, RZ, RZ, -0x1 ;  /* 0xffffffffffdf7424 */ /* 0x000fe400078e00ff */
[----:B------:R-:W-:Y:S05]  /*aa20*/  CALL.REL.NOINC `($__internal_4_$__cuda_sm70_shflsync_bfly_p) ;  /* 0x0000045000007944 */ /* 0x000fea0003c00000 */
[----:B-1----:R-:W-:Y:S01]  /*aa30*/  IMAD.MOV.U32 R0, RZ, RZ, R218 ;  /* 0x000000ffff007224 */ /* 0x002fe200078e00da */
[----:B0-----:R-:W-:Y:S05]  /*aa40*/  BRA `(.L_x_848) ;  /* 0xffff81f000007947 */ /* 0x001fea000383ffff */
.L_x_707:
[----:B------:R-:W-:Y:S01]  /*aa50*/  IMAD.MOV.U32 R218, RZ, RZ, R15 ;  /* 0x000000ffffda7224 */ /* 0x000fe200078e000f */
[----:B------:R-:W-:Y:S01]  /*aa60*/  MOV R142, 0xaab0 ;  /* 0x0000aab0008e7802 */ /* 0x000fe20000000f00 */
[----:B------:R-:W-:-:S02]  /*aa70*/  IMAD.MOV.U32 R219, RZ, RZ, 0x8 ;  /* 0x00000008ffdb7424 */ /* 0x000fc400078e00ff */
[----:B------:R-:W-:Y:S02]  /*aa80*/  IMAD.MOV.U32 R220, RZ, RZ, 0x1f ;  /* 0x0000001fffdc7424 */ /* 0x000fe400078e00ff */
[----:B------:R-:W-:Y:S02]  /*aa90*/  IMAD.MOV.U32 R223, RZ, RZ, -0x1 ;  /* 0xffffffffffdf7424 */ /* 0x000fe400078e00ff */
[----:B------:R-:W-:Y:S05]  /*aaa0*/  CALL.REL.NOINC `($__internal_4_$__cuda_sm70_shflsync_bfly_p) ;  /* 0x000003d000007944 */ /* 0x000fea0003c00000 */
[----:B-1----:R-:W-:Y:S01]  /*aab0*/  FADD.FTZ R15, R15, R218 ;  /* 0x000000da0f0f7221 */ /* 0x002fe20000010000 */
[----:B------:R-:W-:Y:S01]  /*aac0*/  MOV R142, 0xab20 ;  /* 0x0000ab20008e7802 */ /* 0x000fe20000000f00 */
[----:B0-----:R-:W-:Y:S02]  /*aad0*/  IMAD.MOV.U32 R219, RZ, RZ, 0x4 ;  /* 0x00000004ffdb7424 */ /* 0x001fe400078e00ff */
[----:B------:R-:W-:Y:S02]  /*aae0*/  IMAD.MOV.U32 R220, RZ, RZ, 0x1f ;  /* 0x0000001fffdc7424 */ /* 0x000fe400078e00ff */
[----:B------:R-:W-:Y:S02]  /*aaf0*/  IMAD.MOV.U32 R223, RZ, RZ, -0x1 ;  /* 0xffffffffffdf7424 */ /* 0x000fe400078e00ff */
[----:B------:R-:W-:-:S02]  /*ab00*/  IMAD.MOV.U32 R218, RZ, RZ, R15 ;  /* 0x000000ffffda7224 */ /* 0x000fc400078e000f */
[----:B------:R-:W-:Y:S05]  /*ab10*/  CALL.REL.NOINC `($__internal_4_$__cuda_sm70_shflsync_bfly_p) ;  /* 0x0000036000007944 */ /* 0x000fea0003c00000 */
[----:B-1----:R-:W-:Y:S01]  /*ab20*/  FADD.FTZ R15, R15, R218 ;  /* 0x000000da0f0f7221 */ /* 0x002fe20000010000 */
[----:B------:R-:W-:Y:S01]  /*ab30*/  MOV R142, 0xab90 ;  /* 0x0000ab90008e7802 */ /* 0x000fe20000000f00 */
[----:B0-----:R-:W-:-:S02]  /*ab40*/  IMAD.MOV.U32 R219, RZ, RZ, 0x2 ;  /* 0x00000002ffdb7424 */ /* 0x001fc400078e00ff */
[----:B------:R-:W-:Y:S02]  /*ab50*/  IMAD.MOV.U32 R220, RZ, RZ, 0x1f ;  /* 0x0000001fffdc7424 */ /* 0x000fe400078e00ff */
[----:B------:R-:W-:Y:S02]  /*ab60*/  IMAD.MOV.U32 R223, RZ, RZ, -0x1 ;  /* 0xffffffffffdf7424 */ /* 0x000fe400078e00ff */
[----:B------:R-:W-:Y:S02]  /*ab70*/  IMAD.MOV.U32 R218, RZ, RZ, R15 ;  /* 0x000000ffffda7224 */ /* 0x000fe400078e000f */
[----:B------:R-:W-:Y:S05]  /*ab80*/  CALL.REL.NOINC `($__internal_4_$__cuda_sm70_shflsync_bfly_p) ;  /* 0x000002f000007944 */ /* 0x000fea0003c00000 */
[----:B-1----:R-:W-:Y:S01]  /*ab90*/  FADD.FTZ R2, R15, R218 ;  /* 0x000000da0f027221 */ /* 0x002fe20000010000 */
[----:B------:R-:W-:Y:S01]  /*aba0*/  MOV R142, 0xac00 ;  /* 0x0000ac00008e7802 */ /* 0x000fe20000000f00 */
[----:B0-----:R-:W-:Y:S02]  /*abb0*/  IMAD.MOV.U32 R219, RZ, RZ, 0x1 ;  /* 0x00000001ffdb7424 */ /* 0x001fe400078e00ff */
[----:B------:R-:W-:Y:S02]  /*abc0*/  IMAD.MOV.U32 R220, RZ, RZ, 0x1f ;  /* 0x0000001fffdc7424 */ /* 0x000fe400078e00ff */
[----:B------:R-:W-:-:S02]  /*abd0*/  IMAD.MOV.U32 R223, RZ, RZ, -0x1 ;  /* 0xffffffffffdf7424 */ /* 0x000fc400078e00ff */
[----:B------:R-:W-:Y:S02]  /*abe0*/  IMAD.MOV.U32 R218, RZ, RZ, R2 ;  /* 0x000000ffffda7224 */ /* 0x000fe400078e0002 */
[----:B------:R-:W-:Y:S05]  /*abf0*/  CALL.REL.NOINC `($__internal_4_$__cuda_sm70_shflsync_bfly_p) ;  /* 0x0000028000007944 */ /* 0x000fea0003c00000 */
[----:B-1----:R-:W-:Y:S01]  /*ac00*/  IMAD.MOV.U32 R5, RZ, RZ, R218 ;  /* 0x000000ffff057224 */ /* 0x002fe200078e00da */
[----:B0-----:R-:W-:Y:S05]  /*ac10*/  BRA `(.L_x_849) ;  /* 0xffff80b000007947 */ /* 0x001fea000383ffff */
.L_x_777:
        /* <DEDUP_REMOVED lines=8> */
.L_x_781:
[----:B------:R-:W-:Y:S01]  /*aca0*/  IMAD.MOV.U32 R218, RZ, RZ, R209 ;  /* 0x000000ffffda7224 */ /* 0x000fe200078e00d1 */
[----:B------:R-:W-:Y:S01]  /*acb0*/  MOV R142, 0xad00 ;  /* 0x0000ad00008e7802 */ /* 0x000fe20000000f00 */
[----:B------:R-:W-:-:S02]  /*acc0*/  IMAD.MOV.U32 R219, RZ, RZ, 0x10 ;  /* 0x00000010ffdb7424 */ /* 0x000fc400078e00ff */
[----:B------:R-:W-:Y:S02]  /*acd0*/  IMAD.MOV.U32 R220, RZ, RZ, 0x1f ;  /* 0x0000001fffdc7424 */ /* 0x000fe400078e00ff */
[----:B------:R-:W-:Y:S02]  /*ace0*/  IMAD.MOV.U32 R223, RZ, RZ, -0x1 ;  /* 0xffffffffffdf7424 */ /* 0x000fe400078e00ff */
[----:B0-----:R-:W-:Y:S05]  /*acf0*/  CALL.REL.NOINC `($__internal_4_$__cuda_sm70_shflsync_bfly_p) ;  /* 0x0000018000007944 */ /* 0x001fea0003c00000 */
[----:B-1----:R-:W-:Y:S01]  /*ad00*/  IMAD.MOV.U32 R2, RZ, RZ, R218 ;  /* 0x000000ffff027224 */ /* 0x002fe200078e00da */
[----:B0-----:R-:W-:Y:S05]  /*ad10*/  BRA `(.L_x_851) ;  /* 0xffffc5a000007947 */ /* 0x001fea000383ffff */
.L_x_782:
[----:B------:R-:W-:Y:S01]  /*ad20*/  IMAD.MOV.U32 R218, RZ, RZ, R209 ;  /* 0x000000ffffda7224 */ /* 0x000fe200078e00d1 */
[----:B------:R-:W-:Y:S01]  /*ad30*/  MOV R142, 0xad80 ;  /* 0x0000ad80008e7802 */ /* 0x000fe20000000f00 */
[----:B------:R-:W-:Y:S02]  /*ad40*/  IMAD.MOV.U32 R219, RZ, RZ, 0x8 ;  /* 0x00000008ffdb7424 */ /* 0x000fe400078e00ff */
[----:B------:R-:W-:Y:S02]  /*ad50*/  IMAD.MOV.U32 R220, RZ, RZ, 0x1f ;  /* 0x0000001fffdc7424 */ /* 0x000fe400078e00ff */
[----:B------:R-:W-:Y:S02]  /*ad60*/  IMAD.MOV.U32 R223, RZ, RZ, -0x1 ;  /* 0xffffffffffdf7424 */ /* 0x000fe400078e00ff */
[----:B0-----:R-:W-:Y:S05]  /*ad70*/  CALL.REL.NOINC `($__internal_4_$__cuda_sm70_shflsync_bfly_p) ;  /* 0x0000010000007944 */ /* 0x001fea0003c00000 */
[----:B-1----:R-:W-:Y:S01]  /*ad80*/  FMNMX.FTZ R3, R209, R218, !PT ;  /* 0x000000dad1037209 */ /* 0x002fe20007810000 */
[----:B0-----:R-:W-:Y:S01]  /*ad90*/  IMAD.MOV.U32 R219, RZ, RZ, 0x4 ;  /* 0x00000004ffdb7424 */ /* 0x001fe200078e00ff */
[----:B------:R-:W-:Y:S01]  /*ada0*/  MOV R142, 0xadf0 ;  /* 0x0000adf0008e7802 */ /* 0x000fe20000000f00 */
[----:B------:R-:W-:-:S02]  /*adb0*/  IMAD.MOV.U32 R220, RZ, RZ, 0x1f ;  /* 0x0000001fffdc7424 */ /* 0x000fc400078e00ff */
[----:B------:R-:W-:Y:S02]  /*adc0*/  IMAD.MOV.U32 R223, RZ, RZ, -0x1 ;  /* 0xffffffffffdf7424 */ /* 0x000fe400078e00ff */
[----:B------:R-:W-:Y:S02]  /*add0*/  IMAD.MOV.U32 R218, RZ, RZ, R3 ;  /* 0x000000ffffda7224 */ /* 0x000fe400078e0003 */
[----:B------:R-:W-:Y:S05]  /*ade0*/  CALL.REL.NOINC `($__internal_4_$__cuda_sm70_shflsync_bfly_p) ;  /* 0x0000009000007944 */ /* 0x000fea0003c00000 */
[----:B-1----:R-:W-:Y:S01]  /*adf0*/  FMNMX.FTZ R3, R3, R218, !PT ;  /* 0x000000da03037209 */ /* 0x002fe20007810000 */
[----:B0-----:R-:W-:Y:S01]  /*ae00*/  IMAD.MOV.U32 R219, RZ, RZ, 0x2 ;  /* 0x00000002ffdb7424 */ /* 0x001fe200078e00ff */
[----:B------:R-:W-:Y:S01]  /*ae10*/  MOV R142, 0xae60 ;  /* 0x0000ae60008e7802 */ /* 0x000fe20000000f00 */
[----:B------:R-:W-:Y:S02]  /*ae20*/  IMAD.MOV.U32 R220, RZ, RZ, 0x1f ;  /* 0x0000001fffdc7424 */ /* 0x000fe400078e00ff */
[----:B------:R-:W-:Y:S02]  /*ae30*/  IMAD.MOV.U32 R223, RZ, RZ, -0x1 ;  /* 0xffffffffffdf7424 */ /* 0x000fe400078e00ff */
[----:B------:R-:W-:Y:S02]  /*ae40*/  IMAD.MOV.U32 R218, RZ, RZ, R3 ;  /* 0x000000ffffda7224 */ /* 0x000fe400078e0003 */
[----:B------:R-:W-:Y:S05]  /*ae50*/  CALL.REL.NOINC `($__internal_4_$__cuda_sm70_shflsync_bfly_p) ;  /* 0x0000002000007944 */ /* 0x000fea0003c00000 */
[----:B-1----:R-:W-:Y:S01]  /*ae60*/  IMAD.MOV.U32 R4, RZ, RZ, R218 ;  /* 0x000000ffff047224 */ /* 0x002fe200078e00da */
[----:B0-----:R-:W-:Y:S05]  /*ae70*/  BRA `(.L_x_852) ;  /* 0xffffc4b000007947 */ /* 0x001fea000383ffff */
        .weak           $__internal_4_$__cuda_sm70_shflsync_bfly_p
        .type           $__internal_4_$__cuda_sm70_shflsync_bfly_p,@function
        .size           $__internal_4_$__cuda_sm70_shflsync_bfly_p,(.L_x_3175 - $__internal_4_$__cuda_sm70_shflsync_bfly_p)
$__internal_4_$__cuda_sm70_shflsync_bfly_p:
[----:B------:R-:W-:Y:S01]  /*ae80*/  IMAD.MOV.U32 R143, RZ, RZ, 0x0 ;  /* 0x00000000ff8f7424 */ /* 0x000fe200078e00ff */
[----:B------:R-:W-:Y:S04]  /*ae90*/  WARPSYNC R223 ;  /* 0x000000df00007348 */ /* 0x000fe80003800000 */
[----:B------:R0:W1:Y:S01]  /*aea0*/  SHFL.BFLY PT, R218, R218, R219, R220 ;  /* 0x0c0000dbdada7389 */ /* 0x00006200000e00dc */
[----:B------:R-:W-:Y:S05]  /*aeb0*/  RET.REL.NODEC R142 `(_ZN4mmha33masked_multihead_attention_kernelItLi256ELi256ELi2ELi32ELi128ELb1ELb0EEEv26Multihead_attention_paramsIT_XT5_EE) ;  /* 0xffff51408e007950 */ /* 0x000fea0003c3ffff */
.L_x_853:
        /* <DEDUP_REMOVED lines=12> */
.L_x_3175:


//--------------------- .text._ZN4mmha33masked_multihead_attention_kernelItLi256ELi256ELi4ELi32ELi64ELb1ELb0EEEv26Multihead_attention_paramsIT_XT5_EE --------------------------
	.section	.text._ZN4mmha33masked_multihead_attention_kernelItLi256ELi256ELi4ELi32ELi64ELb1ELb0EEEv26Multihead_attention_paramsIT_XT5_EE,"ax",@progbits
	.sectioninfo	@"SHI_REGISTERS=136"
	.align	128
        .global         _ZN4mmha33masked_multihead_attention_kernelItLi256ELi256ELi4ELi32ELi64ELb1ELb0EEEv26Multihead_attention_paramsIT_XT5_EE
        .type           _ZN4mmha33masked_multihead_attention_kernelItLi256ELi256ELi4ELi32ELi64ELb1ELb0EEEv26Multihead_attention_paramsIT_XT5_EE,@function
        .size           _ZN4mmha33masked_multihead_attention_kernelItLi256ELi256ELi4ELi32ELi64ELb1ELb0EEEv26Multihead_attention_paramsIT_XT5_EE,(.L_x_3176 - _ZN4mmha33masked_multihead_attention_kernelItLi256ELi256ELi4ELi32ELi64ELb1ELb0EEEv26Multihead_attention_paramsIT_XT5_EE)
        .other          _ZN4mmha33masked_multihead_attention_kernelItLi256ELi256ELi4ELi32ELi64ELb1ELb0EEEv26Multihead_attention_paramsIT_XT5_EE,@"STO_CUDA_ENTRY STV_DEFAULT"
_ZN4mmha33masked_multihead_attention_kernelItLi256ELi256ELi4ELi32ELi64ELb1ELb0EEEv26Multihead_attention_paramsIT_XT5_EE:
.text._ZN4mmha33masked_multihead_attention_kernelItLi256ELi256ELi4ELi32ELi64ELb1ELb0EEEv26Multihead_attention_paramsIT_XT5_EE:
        /* <DEDUP_REMOVED lines=11> */
.L_x_854:
        /* <DEDUP_REMOVED lines=45> */
[----:B------:R-:W-:Y:S02]  /*0380*/  ISETP.NE.U32.AND P1, PT, RZ, c[0x0][0x1f8], PT ;  /* 0x00007e00ff007a0c */ /* 0x000fe40003f25070 */
[C---:B0-----:R-:W-:Y:S02]  /*0390*/  ISETP.GT.AND P5, PT, R25.reuse, 0x1f, PT ;  /* 0x0000001f1900780c */ /* 0x041fe40003fa4270 */
[----:B------:R-:W-:Y:S02]  /*03a0*/  ISETP.LT.AND P2, PT, R25, 0x20, P4 ;  /* 0x000000201900780c */ /* 0x000fe40002741270 */
[----:B------:R-:W-:Y:S01]  /*03b0*/  ISETP.NE.AND.EX P1, PT, RZ, c[0x0][0x1fc], PT, P1 ;  /* 0x00007f00ff007a0c */ /* 0x000fe20003f25310 */
[----:B-1----:R-:W-:Y:S01]  /*03c0*/  IMAD R19, R29, c[0x0][0x1d8], R22 ;  /* 0x000076001d137a24 */ /* 0x002fe200078e0216 */
[----:B------:R-:W-:Y:S01]  /*03d0*/  P2R R0, PR, RZ, 0x20 ;  /* 0x00000020ff007803 */ /* 0x000fe20000000000 */
[----:B------:R-:W-:-:S02]  /*03e0*/  IMAD.SHL.U32 R0, R25, 0x8, RZ ;  /* 0x0000000819007824 */ /* 0x000fc400078e00ff */
[----:B------:R-:W-:-:S04]  /*03f0*/  IMAD.SHL.U32 R19, R19, 0x100, RZ ;  /* 0x0000010013137824 */ /* 0x000fc800078e00ff */
[----:B------:R-:W-:Y:S02]  /*0400*/  IMAD.IADD R28, R19, 0x1, R0 ;  /* 0x00000001131c7824 */ /* 0x000fe400078e0200 */
[----:B--2---:R-:W-:Y:S02]  /*0410*/  @!P5 IMAD.MOV.U32 R4, RZ, RZ, 0x2 ;  /* 0x00000002ff04d424 */ /* 0x004fe400078e00ff */
[----:B------:R-:W-:Y:S01]  /*0420*/  @P1 LEA R12, P3, R29, c[0x0][0x1f8], 0x2 ;  /* 0x00007e001d0c1a11 */ /* 0x000fe200078610ff */
[----:B----4-:R-:W-:-:S03]  /*0430*/  @P2 IMAD.MOV.U32 R6, RZ, RZ, 0x2 ;  /* 0x00000002ff062424 */ /* 0x010fc600078e00ff */
[----:B------:R-:W-:Y:S02]  /*0440*/  @P1 LEA.HI.X R13, R29, c[0x0][0x1fc], R8, 0x2, P3 ;  /* 0x00007f001d0d1a11 */ /* 0x000fe400018f1408 */
[----:B------:R-:W-:Y:S01]  /*0450*/  ISETP.EQ.OR.EX P0, PT, RZ, c[0x0][0x174], P5, P0 ;  /* 0x00005d00ff007a0c */ /* 0x000fe20002f02700 */
[----:B------:R-:W-:Y:S02]  /*0460*/  IMAD.SHL.U32 R16, R22, 0x100, RZ ;  /* 0x0000010016107824 */ /* 0x000fe400078e00ff */
[----:B------:R0:W5:Y:S01]  /*0470*/  @P1 LDG.E R23, [R12.64] ;  /* 0x000000240c171981 */ /* 0x000162000c1e1900 */
[----:B---3--:R-:W-:-:S05]  /*0480*/  IADD3 R18, R24, -0x1, RZ ;  /* 0xffffffff18127810 */ /* 0x008fca0007ffe0ff */
[----:B------:R-:W-:-:S04]  /*0490*/  @!P5 IMAD.SHL.U32 R3, R18, 0x8, RZ ;  /* 0x000000081203d824 */ /* 0x000fc800078e00ff */
[----:B------:R-:W-:-:S04]  /*04a0*/  @!P5 IMAD R3, R28, c[0x0][0x1d4], R3 ;  /* 0x000075001c03da24 */ /* 0x000fc800078e0203 */
[----:B------:R-:W-:-:S04]  /*04b0*/  @!P5 IMAD.WIDE R8, R3, R4, c[0x0][0x198] ;  /* 0x000066000308d625 */ /* 0x000fc800078e0204 */
[----:B------:R-:W-:Y:S01]  /*04c0*/  @P2 IMAD R5, R27, c[0x0][0x1d8], R22 ;  /* 0x000076001b052a24 */ /* 0x000fe200078e0216 */
[----:B------:R-:W1:Y:S01]  /*04d0*/  I2F.RP R3, R30 ;  /* 0x0000001e00037306 */ /* 0x000e620000209400 */
[--C-:B------:R-:W-:Y:S02]  /*04e0*/  IMAD.IADD R20, R16, 0x1, R0.reuse ;  /* 0x0000000110147824 */ /* 0x100fe400078e0200 */
[----:B------:R-:W-:Y:S01]  /*04f0*/  @!P0 IMAD.MOV.U32 R11, RZ, RZ, 0x2 ;  /* 0x00000002ff0b8424 */ /* 0x000fe200078e00ff */
[----:B------:R-:W-:Y:S01]  /*0500*/  IABS R17, R18 ;  /* 0x0000001200117213 */ /* 0x000fe20000000000 */
[----:B------:R-:W-:Y:S01]  /*0510*/  @P2 IMAD R5, R5, 0x100, R0 ;  /* 0x0000010005052824 */ /* 0x000fe200078e0200 */
[----:B------:R2:W5:Y:S03]  /*0520*/  @!P5 LDG.E.128 R32, [R8.64] ;  /* 0x000000240820d981 */ /* 0x000566000c1e1d00 */
[----:B------:R-:W-:-:S06]  /*0530*/  @P2 IMAD.WIDE R4, R5, R6, c[0x0][0x230] ;  /* 0x00008c0005042625 */ /* 0x000fcc00078e0206 */
[----:B------:R-:W5:Y:S01]  /*0540*/  @P2 LDG.E.128 R4, [R4.64] ;  /* 0x0000002404042981 */ /* 0x000f62000c1e1d00 */
[----:B-1----:R-:W1:Y:S02]  /*0550*/  MUFU.RCP R3, R3 ;  /* 0x0000000300037308 */ /* 0x002e640000001000 */
[----:B-1----:R-:W-:-:S06]  /*0560*/  IADD3 R14, R3, 0xffffffe, RZ ;  /* 0x0ffffffe030e7810 */ /* 0x002fcc0007ffe0ff */
[----:B------:R1:W0:Y:S01]  /*0570*/  F2I.FTZ.U32.TRUNC.NTZ R15, R14 ;  /* 0x0000000e000f7305 */ /* 0x000222000021f000 */
[----:B------:R-:W-:-:S05]  /*0580*/  @!P0 IMAD.WIDE R10, R20, R11, c[0x0][0x170] ;  /* 0x00005c00140a8625 */ /* 0x000fca00078e020b */
[----:B------:R3:W5:Y:S01]  /*0590*/  @!P0 LDG.E.128 R40, [R10.64] ;  /* 0x000000240a288981 */ /* 0x000762000c1e1d00 */
        /* <DEDUP_REMOVED lines=9> */
[----:B------:R-:W-:Y:S02]  /*0630*/  ISETP.GT.U32.AND P0, PT, R30, R17, PT ;  /* 0x000000111e00720c */ /* 0x000fe40003f04070 */
[----:B------:R-:W-:Y:S01]  /*0640*/  IADD3 R3, R26, c[0x0][0x1d4], RZ ;  /* 0x000075001a037a10 */ /* 0x000fe20007ffe0ff */
[----:B------:R-:W-:-:S03]  /*0650*/  IMAD R16, R29, c[0x0][0x1c8], R16 ;  /* 0x000072001d107a24 */ /* 0x000fc600078e0210 */
[----:B--2---:R-:W-:Y:S01]  /*0660*/  SHF.R.S32.HI R8, RZ, 0x1f, R3 ;  /* 0x0000001fff087819 */ /* 0x004fe20000011403 */
[----:B------:R-:W-:Y:S01]  /*0670*/  IMAD.MOV.U32 R15, RZ, RZ, RZ ;  /* 0x000000ffff0f7224 */ /* 0x000fe200078e00ff */
[----:B------:R-:W-:-:S05]  /*0680*/  ISETP.NE.AND P1, PT, RZ, c[0x0][0x1d4], PT ;  /* 0x00007500ff007a0c */ /* 0x000fca0003f25270 */
[----:B------:R-:W-:Y:S01]  /*0690*/  @!P0 IMAD.IADD R17, R17, 0x1, -R30 ;  /* 0x0000000111118824 */ /* 0x000fe200078e0a1e */
[----:B------:R-:W-:Y:S01]  /*06a0*/  ISETP.NE.AND P0, PT, RZ, c[0x0][0x1c8], PT ;  /* 0x00007200ff007a0c */ /* 0x000fe20003f05270 */
[----:B------:R-:W-:Y:S01]  /*06b0*/  CS2R R12, SRZ ;  /* 0x00000000000c7805 */ /* 0x000fe2000001ff00 */
[----:B------:R-:W-:Y:S02]  /*06c0*/  ISETP.NE.AND P4, PT, RZ, c[0x0][0x1ec], PT ;  /* 0x00007b00ff007a0c */ /* 0x000fe40003f85270 */
[----:B------:R-:W-:Y:S02]  /*06d0*/  SEL R9, R19, R16, !P0 ;  /* 0x0000001013097207 */ /* 0x000fe40004000000 */
[----:B------:R-:W-:Y:S02]  /*06e0*/  ISETP.GE.AND P3, PT, R18, RZ, PT ;  /* 0x000000ff1200720c */ /* 0x000fe40003f66270 */
[----:B------:R-:W-:Y:S01]  /*06f0*/  LEA.HI R3, R8, R3, RZ, 0x2 ;  /* 0x0000000308037211 */ /* 0x000fe200078f10ff */
        /* <DEDUP_REMOVED lines=14> */
[----:B-----5:R-:W3:Y:S01]  /*07e0*/  I2F.S8 R13, R31 ;  /* 0x0000001f000d7306 */ /* 0x020ee20000001400 */
[----:B0-----:R-:W-:Y:S02]  /*07f0*/  PRMT R9, R31, 0x9910, RZ ;  /* 0x000099101f097816 */ /* 0x001fe400000000ff */
[----:B------:R-:W-:Y:S02]  /*0800*/  SHF.R.U64 R21, R30, 0x10, R31 ;  /* 0x000000101e157819 */ /* 0x000fe4000000121f */
[----:B------:R-:W-:Y:S01]  /*0810*/  SHF.R.S32.HI R8, RZ, 0x8, R11 ;  /* 0x00000008ff087819 */ /* 0x000fe2000001140b */
[----:B------:R-:W-:Y:S01]  /*0820*/  IMAD.MOV.U32 R11, RZ, RZ, R9 ;  /* 0x000000ffff0b7224 */ /* 0x000fe200078e0009 */
[----:B------:R-:W-:Y:S01]  /*0830*/  PRMT R9, R21, 0x9910, RZ ;  /* 0x0000991015097816 */ /* 0x000fe200000000ff */
[----:B------:R-:W0:Y:S01]  /*0840*/  I2F.S8 R12, R30 ;  /* 0x0000001e000c7306 */ /* 0x000e220000001400 */
[----:B------:R-:W-:-:S02]  /*0850*/  SHF.R.U32.HI R14, RZ, 0x10, R31 ;  /* 0x00000010ff0e7819 */ /* 0x000fc4000001161f */
[----:B------:R-:W-:Y:S02]  /*0860*/  SHF.R.S32.HI R15, RZ, 0x18, R31 ;  /* 0x00000018ff0f7819 */ /* 0x000fe4000001141f */
[----:B------:R-:W-:Y:S02]  /*0870*/  SHF.R.S32.HI R11, RZ, 0x8, R11 ;  /* 0x00000008ff0b7819 */ /* 0x000fe4000001140b */
[----:B------:R-:W-:Y:S01]  /*0880*/  SHF.R.S32.HI R9, RZ, 0x8, R9 ;  /* 0x00000008ff097819 */ /* 0x000fe20000011409 */
[----:B------:R-:W1:Y:S01]  /*0890*/  I2F.S8 R14, R14 ;  /* 0x0000000e000e7306 */ /* 0x000e620000001400 */
[----:B---3--:R-:W-:-:S07]  /*08a0*/  FMUL.FTZ R26, R13, R16 ;  /* 0x000000100d1a7220 */ /* 0x008fce0000410000 */
[----:B------:R-:W2:Y:S01]  /*08b0*/  I2F.S16 R15, R15 ;  /* 0x0000000f000f7306 */ /* 0x000ea20000101400 */
[----:B0-----:R-:W-:-:S07]  /*08c0*/  FMUL.FTZ R12, R12, R16 ;  /* 0x000000100c0c7220 */ /* 0x001fce0000410000 */
[----:B------:R-:W0:Y:S01]  /*08d0*/  I2F.S16 R8, R8 ;  /* 0x0000000800087306 */ /* 0x000e220000101400 */
[----:B-1----:R-:W-:-:S07]  /*08e0*/  FMUL.FTZ R14, R14, R16 ;  /* 0x000000100e0e7220 */ /* 0x002fce0000410000 */
[----:B------:R-:W1:Y:S01]  /*08f0*/  I2F.S8 R10, R21 ;  /* 0x00000015000a7306 */ /* 0x000e620000001400 */
[----:B--2---:R-:W-:-:S05]  /*0900*/  FMUL.FTZ R15, R15, R16 ;  /* 0x000000100f0f7220 */ /* 0x004fca0000410000 */
[----:B------:R-:W-:Y:S02]  /*0910*/  F2FP.PACK_AB R15, R15, R14 ;  /* 0x0000000e0f0f723e */ /* 0x000fe400000000ff */
[----:B------:R-:W2:Y:S01]  /*0920*/  I2F.S16 R11, R11 ;  /* 0x0000000b000b7306 */ /* 0x000ea20000101400 */
[----:B0-----:R-:W-:-:S05]  /*0930*/  FMUL.FTZ R13, R8, R16 ;  /* 0x00000010080d7220 */ /* 0x001fca0000410000 */
[----:B------:R-:W-:Y:S02]  /*0940*/  F2FP.PACK_AB R12, R13, R12 ;  /* 0x0000000c0d0c723e */ /* 0x000fe400000000ff */
[----:B------:R-:W0:Y:S01]  /*0950*/  I2F.S16 R9, R9 ;  /* 0x0000000900097306 */ /* 0x000e220000101400 */
[-C--:B-1----:R-:W-:Y:S02]  /*0960*/  FMUL.FTZ R10, R10, R16.reuse ;  /* 0x000000100a0a7220 */ /* 0x082fe40000410000 */
[----:B--2---:R-:W-:-:S05]  /*0970*/  FMUL.FTZ R31, R11, R16 ;  /* 0x000000100b1f7220 */ /* 0x004fca0000410000 */
[----:B------:R-:W-:Y:S01]  /*0980*/  F2FP.PACK_AB R14, R31, R26 ;  /* 0x0000001a1f0e723e */ /* 0x000fe200000000ff */
[----:B0-----:R-:W-:-:S05]  /*0990*/  FMUL.FTZ R21, R9, R16 ;  /* 0x0000001009157220 */ /* 0x001fca0000410000 */
[----:B------:R-:W-:Y:S02]  /*09a0*/  F2FP.PACK_AB R13, R21, R10 ;  /* 0x0000000a150d723e */ /* 0x000fe400000000ff */
.L_x_856:
[----:B------:R-:W-:Y:S05]  /*09b0*/  BSYNC B0 ;  /* 0x0000000000007941 */ /* 0x000fea0003800000 */
.L_x_855:
        /* <DEDUP_REMOVED lines=12> */
.L_x_858:
[----:B------:R-:W-:Y:S05]  /*0a80*/  BSYNC B0 ;  /* 0x0000000000007941 */ /* 0x000fea0003800000 */
.L_x_857:
[----:B-----5:R-:W-:Y:S01]  /*0a90*/  HFMA2.MMA R40, R12, 1, 1, R40 ;  /* 0x3c003c000c287835 */ /* 0x020fe20000000028 */
[----:B------:R-:W-:Y:S01]  /*0aa0*/  HADD2 R41, R13, R41 ;  /* 0x000000290d297230 */ /* 0x000fe20000000000 */
[----:B------:R-:W-:Y:S05]  /*0ab0*/  @P4 BRA `(.L_x_859) ;  /* 0x0000004000004947 */ /* 0x000fea0003800000 */
[----:B------:R-:W-:Y:S01]  /*0ac0*/  HFMA2.MMA R32, R32, 1, 1, R36 ;  /* 0x3c003c0020207835 */ /* 0x000fe20000000024 */
[----:B------:R-:W-:Y:S01]  /*0ad0*/  HADD2 R33, R33, R37 ;  /* 0x0000002521217230 */ /* 0x000fe20000000000 */
[----:B------:R-:W-:Y:S01]  /*0ae0*/  HFMA2.MMA R34, R34, 1, 1, R38 ;  /* 0x3c003c0022227835 */ /* 0x000fe20000000026 */
[----:B------:R-:W-:-:S05]  /*0af0*/  HADD2 R35, R35, R39 ;  /* 0x0000002723237230 */ /* 0x000fca0000000000 */
.L_x_859:
        /* <DEDUP_REMOVED lines=21> */
[----:B0-----:R-:W-:Y:S02]  /*0c50*/  IABS R8, R0 ;  /* 0x0000000000087213 */ /* 0x001fe40000000000 */
        /* <DEDUP_REMOVED lines=10> */
[----:B------:R-:W-:-:S04]  /*0d00*/  IMAD R7, R7, R6, RZ ;  /* 0x0000000607077224 */ /* 0x000fc800078e02ff */
        /* <DEDUP_REMOVED lines=39> */
.L_x_862:
        /* <DEDUP_REMOVED lines=9> */
.L_x_863:
        /* <DEDUP_REMOVED lines=100> */
.L_x_867:
        /* <DEDUP_REMOVED lines=88> */
[----:B------:R-:W-:Y:S02]  /*1bd0*/  FFMA.FTZ R8, R46, R14, R13 ;  /* 0x0000000e2e087223 */ /* 0x000fe4000001000d */
[----:B------:R-:W-:Y:S02]  /*1be0*/  FFMA.FTZ R33, R14, R33, R15 ;  /* 0x000000210e217223 */ /* 0x000fe4000001000f */
[----:B------:R-:W-:Y:S02]  /*1bf0*/  FFMA.FTZ R7, R46, R12, -R7 ;  /* 0x0000000c2e077223 */ /* 0x000fe40000010807 */
[----:B---3--:R-:W-:Y:S01]  /*1c00*/  FMUL.FTZ R13, R48, R21 ;  /* 0x00000015300d7220 */ /* 0x008fe20000410000 */
[----:B------:R-:W-:Y:S01]  /*1c10*/  F2FP.PACK_AB R33, R33, R10 ;  /* 0x0000000a2121723e */ /* 0x000fe200000000ff */
[----:B------:R-:W-:Y:S01]  /*1c20*/  FMUL.FTZ R15, R21, R26 ;  /* 0x0000001a150f7220 */ /* 0x000fe20000410000 */
[----:B0-----:R-:W-:Y:S01]  /*1c30*/  F2FP.PACK_AB R41, R8, R7 ;  /* 0x000000070829723e */ /* 0x001fe200000000ff */
        /* <DEDUP_REMOVED lines=15> */
[----:B------:R-:W-:Y:S01]  /*1d30*/  FFMA.FTZ R35, R31, R35, R40 ;  /* 0x000000231f237223 */ /* 0x000fe20000010028 */
[----:B------:R-:W-:Y:S02]  /*1d40*/  F2FP.PACK_AB R40, R9, R6 ;  /* 0x000000060928723e */ /* 0x000fe400000000ff */
[----:B------:R-:W-:-:S02]  /*1d50*/  F2FP.PACK_AB R43, R14, R21 ;  /* 0x000000150e2b723e */ /* 0x000fc400000000ff */
[----:B------:R-:W-:Y:S02]  /*1d60*/  F2FP.PACK_AB R35, R35, R20 ;  /* 0x000000142323723e */ /* 0x000fe400000000ff */
.L_x_870:
[----:B------:R-:W-:Y:S05]  /*1d70*/  BSYNC B2 ;  /* 0x0000000000027941 */ /* 0x000fea0003800000 */
.L_x_869:
        /* <DEDUP_REMOVED lines=16> */
.L_x_868:
[----:B------:R-:W-:Y:S05]  /*1e80*/  BSYNC B1 ;  /* 0x0000000000017941 */ /* 0x000fea0003800000 */
.L_x_866:
        /* <DEDUP_REMOVED lines=16> */
.L_x_865:
[----:B------:R-:W-:Y:S05]  /*1f90*/  BSYNC B0 ;  /* 0x0000000000007941 */ /* 0x000fea0003800000 */
.L_x_864:
[----:B------:R-:W-:Y:S06]  /*1fa0*/  BAR.SYNC.DEFER_BLOCKING 0x0 ;  /* 0x0000000000007b1d */ /* 0x000fec0000010000 */
[----:B------:R-:W-:Y:S01]  /*1fb0*/  BSSY B0, `(.L_x_871) ;  /* 0x0000005000007945 */ /* 0x000fe20003800000 */
[----:B------:R-:W-:Y:S05]  /*1fc0*/  @!P6 BRA `(.L_x_872) ;  /* 0x000000300000e947 */ /* 0x000fea0003800000 */
[----:B------:R-:W-:Y:S01]  /*1fd0*/  ISETP.NE.AND P0, PT, RZ, c[0x0][0x1ec], PT ;  /* 0x00007b00ff007a0c */ /* 0x000fe20003f05270 */
[----:B0-----:R0:W1:-:S12]  /*1fe0*/  LDS.128 R40, [R0] ;  /* 0x0000000000287984 */ /* 0x0010580000000c00 */
[----:B------:R0:W2:Y:S02]  /*1ff0*/  @!P0 LDS.128 R32, [R3] ;  /* 0x0000000003208984 */ /* 0x0000a40000000c00 */
.L_x_872:
[----:B------:R-:W-:Y:S05]  /*2000*/  BSYNC B0 ;  /* 0x0000000000007941 */ /* 0x000fea0003800000 */
.L_x_871:
[----:B------:R-:W-:Y:S06]  /*2010*/  BAR.SYNC.DEFER_BLOCKING 0x0 ;  /* 0x0000000000007b1d */ /* 0x000fec0000010000 */
[----:B------:R-:W-:Y:S05]  /*2020*/  BRA `(.L_x_861) ;  /* 0x00000aa000007947 */ /* 0x000fea0003800000 */
.L_x_860:
[----:B------:R-:W-:Y:S01]  /*2030*/  ISETP.NE.AND P0, PT, RZ, c[0x0][0x1ec], PT ;  /* 0x00007b00ff007a0c */ /* 0x000fe20003f05270 */
[----:B------:R-:W-:Y:S01]  /*2040*/  BSSY B0, `(.L_x_861) ;  /* 0x00000a8000007945 */ /* 0x000fe20003800000 */
[----:B------:R-:W-:-:S11]  /*2050*/  IADD3 R3, -R23, c[0x0][0x1ec], RZ ;  /* 0x00007b0017037a10 */ /* 0x000fd60007ffe1ff */
[----:B------:R-:W-:Y:S05]  /*2060*/  @!P0 BRA `(.L_x_873) ;  /* 0x0000045000008947 */ /* 0x000fea0003800000 */
[----:B------:R-:W-:-:S13]  /*2070*/  ISETP.GE.AND P0, PT, R0, c[0x0][0x1e0], PT ;  /* 0x0000780000007a0c */ /* 0x000fda0003f06270 */
[----:B------:R-:W-:Y:S05]  /*2080*/  @P0 BRA `(.L_x_874) ;  /* 0x00000a3000000947 */ /* 0x000fea0003800000 */
[----:B0-----:R-:W0:Y:S01]  /*2090*/  I2F R8, c[0x0][0x1e0] ;  /* 0x0000780000087b06 */ /* 0x001e220000201400 */
        /* <DEDUP_REMOVED lines=25> */
[----:B--2---:R-:W-:Y:S01]  /*2230*/  FMUL.FTZ R5, R3, R8 ;  /* 0x0000000803057220 */ /* 0x004fe20000410000 */
[----:B------:R-:W-:Y:S01]  /*2240*/  MUFU.COS R0, R14 ;  /* 0x0000000e00007308 */ /* 0x000fe20000000000 */
[--C-:B0-----:R-:W-:Y:S02]  /*2250*/  HADD2.F32 R9, -RZ, R40.reuse.H1_H1 ;  /* 0x30000028ff097230 */ /* 0x101fe40000004100 */
[----:B------:R-:W-:Y:S01]  /*2260*/  FMUL.RZ R5, R5, 0.15915493667125701904 ;  /* 0x3e22f98305057820 */ /* 0x000fe2000040c000 */
[--C-:B------:R-:W-:Y:S02]  /*2270*/  HADD2.F32 R8, -RZ, R41.reuse.H1_H1 ;  /* 0x30000029ff087230 */ /* 0x100fe40000004100 */
[----:B------:R-:W-:Y:S01]  /*2280*/  HADD2.F32 R40, -RZ, R40.H0_H0 ;  /* 0x20000028ff287230 */ /* 0x000fe20000004100 */
[----:B---3--:R-:W-:Y:S01]  /*2290*/  FMUL.FTZ R3, R3, R12 ;  /* 0x0000000c03037220 */ /* 0x008fe20000410000 */
[----:B------:R0:W1:Y:S01]  /*22a0*/  MUFU.SIN R4, R14 ;  /* 0x0000000e00047308 */ /* 0x0000620000000400 */
[----:B------:R-:W-:-:S02]  /*22b0*/  HADD2.F32 R41, -RZ, R41.H0_H0 ;  /* 0x20000029ff297230 */ /* 0x000fc40000004100 */
[----:B------:R-:W-:-:S05]  /*22c0*/  FMUL.RZ R20, R3, 0.15915493667125701904 ;  /* 0x3e22f98303147820 */ /* 0x000fca000040c000 */
[----:B------:R-:W2:Y:S01]  /*22d0*/  MUFU.SIN R7, R15 ;  /* 0x0000000f00077308 */ /* 0x000ea20000000400 */
[--C-:B0-----:R-:W-:Y:S02]  /*22e0*/  HADD2.F32 R14, -RZ, R42.reuse.H1_H1 ;  /* 0x3000002aff0e7230 */ /* 0x101fe40000004100 */
[----:B------:R-:W-:-:S05]  /*22f0*/  HADD2.F32 R42, -RZ, R42.H0_H0 ;  /* 0x2000002aff2a7230 */ /* 0x000fca0000004100 */
[----:B------:R0:W3:Y:S01]  /*2300*/  MUFU.COS R6, R15 ;  /* 0x0000000f00067308 */ /* 0x0000e20000000000 */
[----:B-1----:R-:W-:-:S04]  /*2310*/  FMUL.FTZ R3, R4, R9 ;  /* 0x0000000904037220 */ /* 0x002fc80000410000 */
[----:B------:R-:W-:-:S03]  /*2320*/  FFMA.FTZ R3, R0, R40, -R3 ;  /* 0x0000002800037223 */ /* 0x000fc60000010803 */
[----:B------:R-:W-:Y:S01]  /*2330*/  MUFU.COS R10, R5 ;  /* 0x00000005000a7308 */ /* 0x000fe20000000000 */
[--C-:B0-----:R-:W-:Y:S02]  /*2340*/  HADD2.F32 R15, -RZ, R43.reuse.H1_H1 ;  /* 0x3000002bff0f7230 */ /* 0x101fe40000004100 */
[----:B------:R-:W-:-:S05]  /*2350*/  HADD2.F32 R43, -RZ, R43.H0_H0 ;  /* 0x2000002bff2b7230 */ /* 0x000fca0000004100 */
[----:B------:R0:W1:Y:S08]  /*2360*/  MUFU.SIN R11, R5 ;  /* 0x00000005000b7308 */ /* 0x0000700000000400 */
[----:B------:R-:W4:Y:S01]  /*2370*/  MUFU.SIN R13, R20 ;  /* 0x00000014000d7308 */ /* 0x000f220000000400 */
[----:B0-----:R-:W-:Y:S02]  /*2380*/  FMUL.FTZ R5, R0, R9 ;  /* 0x0000000900057220 */ /* 0x001fe40000410000 */
[----:B--2---:R-:W-:-:S02]  /*2390*/  FMUL.FTZ R9, R7, R8 ;  /* 0x0000000807097220 */ /* 0x004fc40000410000 */
[----:B---3--:R-:W-:Y:S02]  /*23a0*/  FMUL.FTZ R8, R6, R8 ;  /* 0x0000000806087220 */ /* 0x008fe40000410000 */
[----:B------:R-:W-:Y:S01]  /*23b0*/  FFMA.FTZ R40, R4, R40, R5 ;  /* 0x0000002804287223 */ /* 0x000fe20000010005 */
[----:B------:R-:W0:Y:S01]  /*23c0*/  MUFU.COS R12, R20 ;  /* 0x00000014000c7308 */ /* 0x000e220000000000 */
[----:B------:R-:W-:Y:S02]  /*23d0*/  FFMA.FTZ R8, R7, R41, R8 ;  /* 0x0000002907087223 */ /* 0x000fe40000010008 */
[-C--:B-1----:R-:W-:Y:S01]  /*23e0*/  FMUL.FTZ R5, R11, R14.reuse ;  /* 0x0000000e0b057220 */ /* 0x082fe20000410000 */
[----:B------:R-:W-:Y:S01]  /*23f0*/  F2FP.PACK_AB R40, R40, R3 ;  /* 0x000000032828723e */ /* 0x000fe200000000ff */
[----:B------:R-:W-:Y:S02]  /*2400*/  FMUL.FTZ R0, R10, R14 ;  /* 0x0000000e0a007220 */ /* 0x000fe40000410000 */
[----:B------:R-:W-:-:S02]  /*2410*/  FFMA.FTZ R9, R6, R41, -R9 ;  /* 0x0000002906097223 */ /* 0x000fc40000010809 */
[----:B----4-:R-:W-:Y:S02]  /*2420*/  FMUL.FTZ R7, R13, R15 ;  /* 0x0000000f0d077220 */ /* 0x010fe40000410000 */
[-C--:B------:R-:W-:Y:S01]  /*2430*/  FFMA.FTZ R5, R10, R42.reuse, -R5 ;  /* 0x0000002a0a057223 */ /* 0x080fe20000010805 */
[----:B------:R-:W-:Y:S01]  /*2440*/  F2FP.PACK_AB R41, R8, R9 ;  /* 0x000000090829723e */ /* 0x000fe200000000ff */
[----:B------:R-:W-:Y:S02]  /*2450*/  FFMA.FTZ R0, R11, R42, R0 ;  /* 0x0000002a0b007223 */ /* 0x000fe40000010000 */
[C---:B0-----:R-:W-:Y:S02]  /*2460*/  FMUL.FTZ R4, R12.reuse, R15 ;  /* 0x0000000f0c047220 */ /* 0x041fe40000410000 */
[----:B------:R-:W-:Y:S01]  /*2470*/  FFMA.FTZ R7, R12, R43, -R7 ;  /* 0x0000002b0c077223 */ /* 0x000fe20000010807 */
[----:B------:R-:W-:Y:S01]  /*2480*/  F2FP.PACK_AB R42, R0, R5 ;  /* 0x00000005002a723e */ /* 0x000fe200000000ff */
[----:B------:R-:W-:-:S05]  /*2490*/  FFMA.FTZ R4, R13, R43, R4 ;  /* 0x0000002b0d047223 */ /* 0x000fca0000010004 */
[----:B------:R-:W-:Y:S01]  /*24a0*/  F2FP.PACK_AB R43, R4, R7 ;  /* 0x00000007042b723e */ /* 0x000fe200000000ff */
[----:B------:R-:W-:Y:S05]  /*24b0*/  BRA `(.L_x_874) ;  /* 0x0000060000007947 */ /* 0x000fea0003800000 */
.L_x_873:
[----:B------:R-:W-:-:S13]  /*24c0*/  ISETP.GE.AND P0, PT, R0, c[0x0][0x1e0], PT ;  /* 0x0000780000007a0c */ /* 0x000fda0003f06270 */
[----:B------:R-:W-:Y:S05]  /*24d0*/  @P0 BRA `(.L_x_874) ;  /* 0x000005e000000947 */ /* 0x000fea0003800000 */
[----:B------:R-:W1:Y:S01]  /*24e0*/  I2F R4, c[0x0][0x1e0] ;  /* 0x0000780000047b06 */ /* 0x000e620000201400 */
[C---:B------:R-:W-:Y:S01]  /*24f0*/  IADD3 R6, R0.reuse, 0x2, RZ ;  /* 0x0000000200067810 */ /* 0x040fe20007ffe0ff */
[--C-:B------:R-:W-:Y:S01]  /*2500*/  HADD2.F32 R12, -RZ, R41.reuse.H1_H1 ;  /* 0x30000029ff0c7230 */ /* 0x100fe20000004100 */
[C---:B0-----:R-:W-:Y:S01]  /*2510*/  IADD3 R8, R0.reuse, 0x4, RZ ;  /* 0x0000000400087810 */ /* 0x041fe20007ffe0ff */
        /* <DEDUP_REMOVED lines=8> */
[----:B-1----:R-:W0:Y:S01]  /*25a0*/  MUFU.RCP R4, R4 ;  /* 0x0000000400047308 */ /* 0x002e220000001000 */
[----:B------:R-:W-:Y:S02]  /*25b0*/  HADD2.F32 R43, -RZ, R43.H0_H0 ;  /* 0x2000002bff2b7230 */ /* 0x000fe40000004100 */
[----:B------:R-:W-:Y:S02]  /*25c0*/  HADD2.F32 R34, -RZ, R34.H0_H0 ;  /* 0x20000022ff227230 */ /* 0x000fe40000004100 */
[----:B------:R-:W-:-:S03]  /*25d0*/  HADD2.F32 R35, -RZ, R35.H0_H0 ;  /* 0x20000023ff237230 */ /* 0x000fc60000004100 */
        /* <DEDUP_REMOVED lines=18> */
[----:B------:R-:W1:Y:S01]  /*2700*/  MUFU.EX2 R14, -R11 ;  /* 0x8000000b000e7308 */ /* 0x000e620000000800 */
[----:B------:R-:W-:Y:S01]  /*2710*/  FMUL.RZ R7, R6, 0.15915493667125701904 ;  /* 0x3e22f98306077820 */ /* 0x000fe2000040c000 */
[--C-:B------:R-:W-:Y:S02]  /*2720*/  HADD2.F32 R6, -RZ, R40.reuse.H1_H1 ;  /* 0x30000028ff067230 */ /* 0x100fe40000004100 */
[----:B------:R-:W-:-:S04]  /*2730*/  HADD2.F32 R40, -RZ, R40.H0_H0 ;  /* 0x20000028ff287230 */ /* 0x000fc80000004100 */
[----:B------:R-:W2:Y:S01]  /*2740*/  MUFU.SIN R4, R0 ;  /* 0x0000000000047308 */ /* 0x000ea20000000400 */
[----:B0-----:R-:W-:-:S04]  /*2750*/  FMUL.FTZ R10, R3, R8 ;  /* 0x00000008030a7220 */ /* 0x001fc80000410000 */
[----:B------:R-:W-:-:S03]  /*2760*/  FMUL.RZ R10, R10, 0.15915493667125701904 ;  /* 0x3e22f9830a0a7820 */ /* 0x000fc6000040c000 */
[----:B------:R1:W0:Y:S08]  /*2770*/  MUFU.COS R5, R0 ;  /* 0x0000000000057308 */ /* 0x0002300000000000 */
[----:B------:R-:W3:Y:S01]  /*2780*/  MUFU.SIN R8, R7 ;  /* 0x0000000700087308 */ /* 0x000ee20000000400 */
[----:B-1----:R-:W-:Y:S01]  /*2790*/  FMUL.FTZ R0, R3, R14 ;  /* 0x0000000e03007220 */ /* 0x002fe20000410000 */
[----:B------:R-:W-:-:S02]  /*27a0*/  HADD2.F32 R3, -RZ, R32.H1_H1 ;  /* 0x30000020ff037230 */ /* 0x000fc40000004100 */
[----:B------:R-:W-:Y:S01]  /*27b0*/  HADD2.F32 R32, -RZ, R32.H0_H0 ;  /* 0x20000020ff207230 */ /* 0x000fe20000004100 */
[----:B------:R-:W-:Y:S01]  /*27c0*/  FMUL.RZ R30, R0, 0.15915493667125701904 ;  /* 0x3e22f983001e7820 */ /* 0x000fe2000040c000 */
[--C-:B------:R-:W-:Y:S01]  /*27d0*/  HADD2.F32 R14, -RZ, R33.reuse.H1_H1 ;  /* 0x30000021ff0e7230 */ /* 0x100fe20000004100 */
[CC--:B--2---:R-:W-:Y:S01]  /*27e0*/  FMUL.FTZ R0, R4.reuse, R3.reuse ;  /* 0x0000000304007220 */ /* 0x0c4fe20000410000 */
[----:B------:R1:W2:Y:S01]  /*27f0*/  MUFU.COS R13, R7 ;  /* 0x00000007000d7308 */ /* 0x0002a20000000000 */
[C---:B0-----:R-:W-:Y:S01]  /*2800*/  FMUL.FTZ R3, R5.reuse, R3 ;  /* 0x0000000305037220 */ /* 0x041fe20000410000 */
[----:B------:R-:W-:Y:S01]  /*2810*/  HADD2.F32 R33, -RZ, R33.H0_H0 ;  /* 0x20000021ff217230 */ /* 0x000fe20000004100 */
[CC--:B------:R-:W-:Y:S02]  /*2820*/  FFMA.FTZ R0, R5.reuse, R32.reuse, -R0 ;  /* 0x0000002005007223 */ /* 0x0c0fe40000010800 */
[C---:B------:R-:W-:Y:S02]  /*2830*/  FFMA.FTZ R3, R4.reuse, R32, R3 ;  /* 0x0000002004037223 */ /* 0x040fe40000010003 */
[-C--:B------:R-:W-:Y:S01]  /*2840*/  FMUL.FTZ R9, R5, R6.reuse ;  /* 0x0000000605097220 */ /* 0x080fe20000410000 */
[----:B------:R-:W0:Y:S01]  /*2850*/  MUFU.SIN R20, R10 ;  /* 0x0000000a00147308 */ /* 0x000e220000000400 */
[----:B-1----:R-:W-:-:S02]  /*2860*/  FMUL.FTZ R7, R4, R6 ;  /* 0x0000000604077220 */ /* 0x002fc40000410000 */
[----:B---3--:R-:W-:Y:S02]  /*2870*/  FMUL.FTZ R6, R8, R12 ;  /* 0x0000000c08067220 */ /* 0x008fe40000410000 */
[----:B------:R-:W-:Y:S02]  /*2880*/  FFMA.FTZ R11, R4, R40, R9 ;  /* 0x00000028040b7223 */ /* 0x000fe40000010009 */
[----:B------:R-:W-:Y:S01]  /*2890*/  FMUL.FTZ R4, R8, R14 ;  /* 0x0000000e08047220 */ /* 0x000fe20000410000 */
[----:B------:R1:W3:Y:S03]  /*28a0*/  MUFU.COS R15, R10 ;  /* 0x0000000a000f7308 */ /* 0x0002e60000000000 */
[----:B--2---:R-:W-:-:S05]  /*28b0*/  FFMA.FTZ R4, R13, R33, -R4 ;  /* 0x000000210d047223 */ /* 0x004fca0000010804 */
[----:B------:R-:W2:Y:S01]  /*28c0*/  MUFU.SIN R32, R30 ;  /* 0x0000001e00207308 */ /* 0x000ea20000000400 */
[----:B-1----:R-:W-:Y:S02]  /*28d0*/  FFMA.FTZ R10, R5, R40, -R7 ;  /* 0x00000028050a7223 */ /* 0x002fe40000010807 */
[C---:B------:R-:W-:Y:S02]  /*28e0*/  FMUL.FTZ R7, R13.reuse, R12 ;  /* 0x0000000c0d077220 */ /* 0x040fe40000410000 */
[----:B------:R-:W-:Y:S01]  /*28f0*/  FMUL.FTZ R5, R13, R14 ;  /* 0x0000000e0d057220 */ /* 0x000fe20000410000 */
[----:B------:R-:W-:Y:S01]  /*2900*/  F2FP.PACK_AB R40, R11, R10 ;  /* 0x0000000a0b28723e */ /* 0x000fe200000000ff */
[-C--:B------:R-:W-:Y:S01]  /*2910*/  FFMA.FTZ R12, R13, R41.reuse, -R6 ;  /* 0x000000290d0c7223 */ /* 0x080fe20000010806 */
[----:B------:R-:W1:Y:S01]  /*2920*/  MUFU.COS R31, R30 ;  /* 0x0000001e001f7308 */ /* 0x000e620000000000 */
[C---:B------:R-:W-:Y:S02]  /*2930*/  FFMA.FTZ R41, R8.reuse, R41, R7 ;  /* 0x0000002908297223 */ /* 0x040fe40000010007 */
[----:B------:R-:W-:-:S02]  /*2940*/  FFMA.FTZ R5, R8, R33, R5 ;  /* 0x0000002108057223 */ /* 0x000fc40000010005 */
[-C--:B0-----:R-:W-:Y:S01]  /*2950*/  FMUL.FTZ R8, R20, R21.reuse ;  /* 0x0000001514087220 */ /* 0x081fe20000410000 */
[----:B------:R-:W-:Y:S01]  /*2960*/  F2FP.PACK_AB R41, R41, R12 ;  /* 0x0000000c2929723e */ /* 0x000fe200000000ff */
[----:B---3--:R-:W-:Y:S01]  /*2970*/  FMUL.FTZ R21, R15, R21 ;  /* 0x000000150f157220 */ /* 0x008fe20000410000 */
[----:B------:R-:W-:Y:S01]  /*2980*/  F2FP.PACK_AB R33, R5, R4 ;  /* 0x000000040521723e */ /* 0x000fe200000000ff */
[C---:B------:R-:W-:Y:S02]  /*2990*/  FFMA.FTZ R13, R15.reuse, R42, -R8 ;  /* 0x0000002a0f0d7223 */ /* 0x040fe40000010808 */
[----:B--2---:R-:W-:Y:S02]  /*29a0*/  FMUL.FTZ R14, R32, R44 ;  /* 0x0000002c200e7220 */ /* 0x004fe40000410000 */
[-C--:B------:R-:W-:Y:S02]  /*29b0*/  FMUL.FTZ R6, R20, R26.reuse ;  /* 0x0000001a14067220 */ /* 0x080fe40000410000 */
[----:B------:R-:W-:-:S02]  /*29c0*/  FMUL.FTZ R7, R15, R26 ;  /* 0x0000001a0f077220 */ /* 0x000fc40000410000 */
[C---:B-1----:R-:W-:Y:S02]  /*29d0*/  FMUL.FTZ R44, R31.reuse, R44 ;  /* 0x0000002c1f2c7220 */ /* 0x042fe40000410000 */
[-C--:B------:R-:W-:Y:S02]  /*29e0*/  FMUL.FTZ R8, R32, R45.reuse ;  /* 0x0000002d20087220 */ /* 0x080fe40000410000 */
[C---:B------:R-:W-:Y:S02]  /*29f0*/  FMUL.FTZ R9, R31.reuse, R45 ;  /* 0x0000002d1f097220 */ /* 0x040fe40000410000 */
[----:B------:R-:W-:Y:S02]  /*2a00*/  FFMA.FTZ R14, R31, R43, -R14 ;  /* 0x0000002b1f0e7223 */ /* 0x000fe4000001080e */
[----:B------:R-:W-:Y:S02]  /*2a10*/  FFMA.FTZ R42, R20, R42, R21 ;  /* 0x0000002a142a7223 */ /* 0x000fe40000010015 */
[----:B------:R-:W-:-:S02]  /*2a20*/  FFMA.FTZ R6, R15, R34, -R6 ;  /* 0x000000220f067223 */ /* 0x000fc40000010806 */
[----:B------:R-:W-:Y:S01]  /*2a30*/  FFMA.FTZ R7, R20, R34, R7 ;  /* 0x0000002214077223 */ /* 0x000fe20000010007 */
[----:B------:R-:W-:Y:S01]  /*2a40*/  F2FP.PACK_AB R42, R42, R13 ;  /* 0x0000000d2a2a723e */ /* 0x000fe200000000ff */
[C---:B------:R-:W-:Y:S02]  /*2a50*/  FFMA.FTZ R43, R32.reuse, R43, R44 ;  /* 0x0000002b202b7223 */ /* 0x040fe4000001002c */
[-C--:B------:R-:W-:Y:S01]  /*2a60*/  FFMA.FTZ R8, R31, R35.reuse, -R8 ;  /* 0x000000231f087223 */ /* 0x080fe20000010808 */
[----:B------:R-:W-:Y:S01]  /*2a70*/  F2FP.PACK_AB R34, R7, R6 ;  /* 0x000000060722723e */ /* 0x000fe200000000ff */
[----:B------:R-:W-:Y:S01]  /*2a80*/  FFMA.FTZ R9, R32, R35, R9 ;  /* 0x0000002320097223 */ /* 0x000fe20000010009 */
[----:B------:R-:W-:Y:S02]  /*2a90*/  F2FP.PACK_AB R32, R3, R0 ;  /* 0x000000000320723e */ /* 0x000fe400000000ff */
[----:B------:R-:W-:Y:S02]  /*2aa0*/  F2FP.PACK_AB R43, R43, R14 ;  /* 0x0000000e2b2b723e */ /* 0x000fe400000000ff */
[----:B------:R-:W-:-:S02]  /*2ab0*/  F2FP.PACK_AB R35, R9, R8 ;  /* 0x000000080923723e */ /* 0x000fc400000000ff */
.L_x_874:
[----:B------:R-:W-:Y:S05]  /*2ac0*/  BSYNC B0 ;  /* 0x0000000000007941 */ /* 0x000fea0003800000 */
.L_x_861:
        /* <DEDUP_REMOVED lines=19> */
.L_x_877:
[----:B0-----:R-:W-:Y:S01]  /*2c00*/  FADD.FTZ R21, R0, R21 ;  /* 0x0000001500157221 */ /* 0x001fe20000010000 */
[----:B------:R-:W-:Y:S05]  /*2c10*/  BRA.DIV ~URZ, `(.L_x_878) ;  /* 0x000075127f007947 */ /* 0x000fea000b800000 */
[----:B------:R0:W1:Y:S02]  /*2c20*/  SHFL.BFLY PT, R0, R21, 0x10, 0x1f ;  /* 0x0e001f0015007f89 */ /* 0x00006400000e0000 */
.L_x_1017:
        /* <DEDUP_REMOVED lines=9> */
.L_x_1018:
[----:B-1----:R-:W-:Y:S02]  /*2cc0*/  FADD.FTZ R0, R5, R4 ;  /* 0x0000000405007221 */ /* 0x002fe40000010000 */
.L_x_876:
[----:B------:R-:W-:Y:S05]  /*2cd0*/  BSYNC B0 ;  /* 0x0000000000007941 */ /* 0x000fea0003800000 */
.L_x_875:
[----:B------:R-:W-:Y:S01]  /*2ce0*/  ISETP.NE.AND P0, PT, R25, RZ, PT ;  /* 0x000000ff1900720c */ /* 0x000fe20003f05270 */
[----:B------:R-:W-:Y:S01]  /*2cf0*/  IMAD.MOV.U32 R3, RZ, RZ, -0x800001 ;  /* 0xff7fffffff037424 */ /* 0x000fe200078e00ff */
[----:B------:R-:W-:-:S04]  /*2d00*/  IADD3 R5, R24, -c[0x0][0x1d4], RZ ;  /* 0x8000750018057a10 */ /* 0x000fc80007ffe0ff */
[----:B------:R-:W-:-:S07]  /*2d10*/  IMNMX R5, RZ, R5, !PT ;  /* 0x00000005ff057217 */ /* 0x000fce0007800200 */
[----:B------:R-:W-:Y:S05]  /*2d20*/  @P0 BRA `(.L_x_880) ;  /* 0x000000e000000947 */ /* 0x000fea0003800000 */
[----:B------:R-:W-:Y:S01]  /*2d30*/  ISETP.NE.U32.AND P0, PT, RZ, c[0x0][0x218], PT ;  /* 0x00008600ff007a0c */ /* 0x000fe20003f05070 */
[----:B0-----:R-:W-:Y:S02]  /*2d40*/  IMAD.IADD R4, R18, 0x1, -R5 ;  /* 0x0000000112047824 */ /* 0x001fe400078e0a05 */
        /* <DEDUP_REMOVED lines=11> */
.L_x_881:
[----:B------:R0:W-:Y:S02]  /*2e00*/  STS [R4.X4+0x410], R3 ;  /* 0x0004100304007388 */ /* 0x0001e40000004800 */
.L_x_880:
[----:B------:R-:W-:Y:S01]  /*2e10*/  WARPSYNC 0xffffffff ;  /* 0xffffffff00007948 */ /* 0x000fe20003800000 */
[----:B------:R-:W-:Y:S01]  /*2e20*/  BAR.SYNC.DEFER_BLOCKING 0x0 ;  /* 0x0000000000007b1d */ /* 0x000fe20000010000 */
[----:B------:R-:W-:Y:S02]  /*2e30*/  SHF.R.S32.HI R0, RZ, 0x1f, R25 ;  /* 0x0000001fff007819 */ /* 0x000fe40000011419 */
[----:B------:R-:W-:Y:S02]  /*2e40*/  IADD3 R47, R18, 0x7, -R5 ;  /* 0x00000007122f7810 */ /* 0x000fe40007ffe805 */
[----:B------:R-:W-:Y:S01]  /*2e50*/  LEA.HI R0, R0, R25, RZ, 0x2 ;  /* 0x0000001900007211 */ /* 0x000fe200078f10ff */
[----:B------:R-:W-:Y:S01]  /*2e60*/  ULDC UR4, c[0x0][0x1ec] ;  /* 0x00007b0000047ab9 */ /* 0x000fe20000000800 */
[----:B------:R-:W-:Y:S01]  /*2e70*/  SHF.R.S32.HI R48, RZ, 0x1f, R47 ;  /* 0x0000001fff307819 */ /* 0x000fe2000001142f */
[----:B------:R-:W-:Y:S01]  /*2e80*/  UISETP.NE.AND UP0, UPT, URZ, UR4, UPT ;  /* 0x000000043f00728c */ /* 0x000fe2000bf05270 */
[----:B0-----:R-:W-:-:S02]  /*2e90*/  LOP3.LUT R4, R0, 0xfffffffc, RZ, 0xc0, !PT ;  /* 0xfffffffc00047812 */ /* 0x001fc400078ec0ff */
[----:B------:R-:W-:Y:S02]  /*2ea0*/  LEA.HI R48, R48, R47, RZ, 0x3 ;  /* 0x0000002f30307211 */ /* 0x000fe400078f18ff */
[----:B------:R-:W-:Y:S01]  /*2eb0*/  LEA.HI.SX32 R89, R0, R5, 0x1e ;  /* 0x0000000500597211 */ /* 0x000fe200078ff2ff */
[----:B------:R-:W-:Y:S01]  /*2ec0*/  IMAD.IADD R80, R25, 0x1, -R4 ;  /* 0x0000000119507824 */ /* 0x000fe200078e0a04 */
[----:B------:R-:W-:Y:S02]  /*2ed0*/  PLOP3.LUT P2, PT, PT, PT, UP0, 0x80, 0x0 ;  /* 0x000000000000781c */ /* 0x000fe40003f4f008 */
[----:B------:R-:W-:-:S05]  /*2ee0*/  LOP3.LUT R48, R48, 0xfffffff8, RZ, 0xc0, !PT ;  /* 0xfffffff830307812 */ /* 0x000fca00078ec0ff */
[----:B------:R-:W-:Y:S01]  /*2ef0*/  IMAD.IADD R47, R48, 0x1, R5 ;  /* 0x00000001302f7824 */ /* 0x000fe200078e0205 */
[----:B------:R0:W3:Y:S04]  /*2f00*/  LDS R4, [R80.X4+0x10] ;  /* 0x0000100050047984 */ /* 0x0000e80000004800 */
[----:B------:R-:W-:Y:S01]  /*2f10*/  ISETP.GE.AND P0, PT, R89, R47, PT ;  /* 0x0000002f5900720c */ /* 0x000fe20003f06270 */
[----:B------:R0:W4:Y:S04]  /*2f20*/  LDS R6, [R80.X4+0x20] ;  /* 0x0000200050067984 */ /* 0x0001280000004800 */
[----:B------:R0:W2:Y:S04]  /*2f30*/  LDS R7, [R80.X4+0x30] ;  /* 0x0000300050077984 */ /* 0x0000a80000004800 */
        /* <DEDUP_REMOVED lines=14> */
[----:B--2---:R2:W0:Y:S04]  /*3020*/  LDS R32, [R80.X4+0x120] ;  /* 0x0001200050207984 */ /* 0x0044280000004800 */
        /* <DEDUP_REMOVED lines=12> */
[----:B------:R2:W0:Y:S04]  /*30f0*/  LDS R45, [R80.X4+0x1f0] ;  /* 0x0001f000502d7984 */ /* 0x0004280000004800 */
[----:B------:R2:W0:Y:S01]  /*3100*/  LDS R46, [R80.X4+0x200] ;  /* 0x00020000502e7984 */ /* 0x0004220000004800 */
[----:B------:R-:W-:Y:S05]  /*3110*/  @P2 BRA `(.L_x_882) ;  /* 0x0000020000002947 */ /* 0x000fea0003800000 */
[----:B---34-:R3:W4:Y:S04]  /*3120*/  LDS R48, [R80.X4+0x400] ;  /* 0x0004000050307984 */ /* 0x0187280000004800 */
        /* <DEDUP_REMOVED lines=31> */
.L_x_882:
[----:B-1234-:R-:W-:Y:S01]  /*3320*/  BSSY B0, `(.L_x_883) ;  /* 0x0000399000007945 */ /* 0x01efe20003800000 */
[----:B------:R-:W-:-:S02]  /*3330*/  IMAD.SHL.U32 R86, R86, 0x100, RZ ;  /* 0x0000010056567824 */ /* 0x000fc400078e00ff */
[----:B0-----:R-:W-:Y:S01]  /*3340*/  IMAD.SHL.U32 R80, R80, 0x2, RZ ;  /* 0x0000000250507824 */ /* 0x001fe200078e00ff */
        /* <DEDUP_REMOVED lines=12> */
.L_x_953:
[----:B------:R-:W-:Y:S02]  /*3410*/  IABS R85, c[0x0][0x1d4] ;  /* 0x0000750000557a13 */ /* 0x000fe40000000000 */
[----:B------:R-:W-:Y:S02]  /*3420*/  IABS R94, R89 ;  /* 0x00000059005e7213 */ /* 0x000fe40000000000 */
[----:B------:R-:W0:Y:S01]  /*3430*/  I2F.RP R84, R85 ;  /* 0x0000005500547306 */ /* 0x000e220000209400 */
[----:B------:R-:W-:Y:S02]  /*3440*/  ISETP.NE.U32.AND P0, PT, RZ, c[0x0][0x200], PT ;  /* 0x00008000ff007a0c */ /* 0x000fe40003f05070 */
[----:B------:R-:W-:Y:S02]  /*3450*/  ISETP.GE.AND P3, PT, R89, RZ, PT ;  /* 0x000000ff5900720c */ /* 0x000fe40003f66270 */
[----:B------:R-:W-:-:S03]  /*3460*/  ISETP.NE.AND.EX P0, PT, RZ, c[0x0][0x204], PT, P0 ;  /* 0x00008100ff007a0c */ /* 0x000fc60003f05300 */
[----:B0-----:R-:W0:Y:S02]  /*3470*/  MUFU.RCP R84, R84 ;  /* 0x0000005400547308 */ /* 0x001e240000001000 */
[----:B0-----:R-:W-:-:S08]  /*3480*/  IADD3 R95, R84, 0xffffffe, RZ ;  /* 0x0ffffffe545f7810 */ /* 0x001fd00007ffe0ff */
[----:B------:R-:W-:Y:S01]  /*3490*/  @P0 IMAD R84, R29, c[0x0][0x1d4], RZ ;  /* 0x000075001d540a24 */ /* 0x000fe200078e02ff */
[----:B------:R0:W1:Y:S01]  /*34a0*/  F2I.FTZ.U32.TRUNC.NTZ R83, R95 ;  /* 0x0000005f00537305 */ /* 0x000062000021f000 */
[----:B------:R-:W-:Y:S01]  /*34b0*/  BSSY B1, `(.L_x_885) ;  /* 0x000002e000017945 */ /* 0x000fe20003800000 */
[----:B0-----:R-:W-:Y:S02]  /*34c0*/  IMAD.MOV.U32 R95, RZ, RZ, c[0x0][0x1d4] ;  /* 0x00007500ff5f7624 */ /* 0x001fe400078e00ff */
[----:B-1----:R-:W-:-:S04]  /*34d0*/  IMAD.MOV R82, RZ, RZ, -R83 ;  /* 0x000000ffff527224 */ /* 0x002fc800078e0a53 */
        /* <DEDUP_REMOVED lines=10> */
[----:B------:R-:W-:-:S04]  /*3580*/  ISETP.NE.AND P1, PT, RZ, c[0x0][0x1d4], PT ;  /* 0x00007500ff007a0c */ /* 0x000fc80003f25270 */
[----:B------:R-:W-:-:S13]  /*3590*/  ISETP.GT.U32.AND P4, PT, R85, R94, PT ;  /* 0x0000005e5500720c */ /* 0x000fda0003f84070 */
[----:B------:R-:W-:Y:S01]  /*35a0*/  @!P4 IMAD.IADD R94, R94, 0x1, -R85 ;  /* 0x000000015e5ec824 */ /* 0x000fe200078e0a55 */
[----:B------:R-:W-:-:S03]  /*35b0*/  @P0 IADD3 R84, P4, P5, R89, c[0x0][0x200], R84 ;  /* 0x0000800059540a10 */ /* 0x000fc60007d9e054 */
[----:B------:R-:W-:Y:S01]  /*35c0*/  @!P3 IMAD.MOV R94, RZ, RZ, -R94 ;  /* 0x000000ffff5eb224 */ /* 0x000fe200078e0a5e */
[----:B------:R-:W-:Y:S01]  /*35d0*/  @P0 IADD3.X R85, R82, c[0x0][0x204], R83, P4, P5 ;  /* 0x0000810052550a10 */ /* 0x000fe200027ea453 */
[----:B------:R-:W-:Y:S01]  /*35e0*/  IMAD.MOV.U32 R82, RZ, RZ, 0x2 ;  /* 0x00000002ff527424 */ /* 0x000fe200078e00ff */
[----:B------:R-:W-:Y:S02]  /*35f0*/  ISETP.GE.AND P3, PT, R89, R18, PT ;  /* 0x000000125900720c */ /* 0x000fe40003f66270 */
[----:B------:R-:W-:Y:S01]  /*3600*/  @!P1 LOP3.LUT R94, RZ, c[0x0][0x1d4], RZ, 0x33, !PT ;  /* 0x00007500ff5e9a12 */ /* 0x000fe200078e33ff */
[----:B------:R0:W5:Y:S01]  /*3610*/  @P0 LDG.E.U8 R96, [R84.64] ;  /* 0x0000002454600981 */ /* 0x000162000c1e1100 */
[----:B------:R-:W-:-:S04]  /*3620*/  IMAD.WIDE R82, R93, R82, c[0x0][0x230] ;  /* 0x00008c005d527625 */ /* 0x000fc800078e0252 */
[----:B------:R-:W-:-:S05]  /*3630*/  IMAD R95, R95, 0x1f, R94 ;  /* 0x0000001f5f5f7824 */ /* 0x000fca00078e025e */
[----:B------:R-:W-:Y:S05]  /*3640*/  @P3 BRA `(.L_x_886) ;  /* 0x0000014000003947 */ /* 0x000fea0003800000 */
[----:B0-----:R-:W-:-:S05]  /*3650*/  IMAD.SHL.U32 R126, R94, 0x8, RZ ;  /* 0x000000085e7e7824 */ /* 0x001fca00078e00ff */
[----:B------:R-:W-:Y:S02]  /*3660*/  SHF.R.S32.HI R128, RZ, 0x1f, R126 ;  /* 0x0000001fff807819 */ /* 0x000fe4000001147e */
[----:B------:R-:W-:-:S05]  /*3670*/  IADD3 R85, P1, R88, R126, RZ ;  /* 0x0000007e58557210 */ /* 0x000fca0007f3e0ff */
[----:B------:R-:W-:Y:S01]  /*3680*/  IMAD.X R124, R92, 0x1, R128, P1 ;  /* 0x000000015c7c7824 */ /* 0x000fe200008e0680 */
        /* <DEDUP_REMOVED lines=8> */
[----:B------:R-:W2:Y:S01]  /*3710*/  @P6 LDG.E R124, [R80.64] ;  /* 0x00000024507c6981 */ /* 0x000ea2000c1e1900 */
[----:B------:R-:W-:Y:S01]  /*3720*/  IADD3 R85, P1, R87, R126, RZ ;  /* 0x0000007e57557210 */ /* 0x000fe20007f3e0ff */
[----:B-----5:R-:W-:-:S04]  /*3730*/  HFMA2.MMA R97, R97, 1, 1, R49 ;  /* 0x3c003c0061617835 */ /* 0x020fc80000000031 */
[----:B------:R-:W-:Y:S01]  /*3740*/  IMAD.X R126, R91, 0x1, R128, P1 ;  /* 0x000000015b7e7824 */ /* 0x000fe200008e0680 */
[----:B------:R-:W-:-:S04]  /*3750*/  LEA R84, P1, R85, c[0x0][0x198], 0x1 ;  /* 0x0000660055547a11 */ /* 0x000fc800078208ff */
[----:B------:R-:W-:Y:S01]  /*3760*/  LEA.HI.X R85, R85, c[0x0][0x19c], R126, 0x1, P1 ;  /* 0x0000670055557a11 */ /* 0x000fe200008f0c7e */
[----:B--2---:R-:W-:-:S05]  /*3770*/  @P6 HMUL2 R97, R97, R124 ;  /* 0x0000007c61616232 */ /* 0x004fca0000000000 */
[----:B------:R0:W-:Y:S03]  /*3780*/  STG.E [R84.64], R97 ;  /* 0x0000006154007986 */ /* 0x0001e6000c101924 */
.L_x_886:
[----:B0-----:R-:W-:Y:S05]  /*3790*/  BSYNC B1 ;  /* 0x0000000000017941 */ /* 0x001fea0003800000 */
.L_x_885:
        /* <DEDUP_REMOVED lines=17> */
[----:B-----5:R-:W-:-:S04]  /*38b0*/  HADD2 R99, R99, R50 ;  /* 0x0000003263637230 */ /* 0x020fc80000000000 */
[----:B------:R-:W-:Y:S01]  /*38c0*/  IMAD.X R126, R91, 0x1, R128, P1 ;  /* 0x000000015b7e7824 */ /* 0x000fe200008e0680 */
[----:B------:R-:W-:-:S04]  /*38d0*/  LEA R84, P1, R85, c[0x0][0x198], 0x1 ;  /* 0x0000660055547a11 */ /* 0x000fc800078208ff */
[----:B------:R-:W-:Y:S01]  /*38e0*/  LEA.HI.X R85, R85, c[0x0][0x19c], R126, 0x1, P1 ;  /* 0x0000670055557a11 */ /* 0x000fe200008f0c7e */
[----:B--2---:R-:W-:-:S07]  /*38f0*/  @P4 HFMA2.MMA R99, R99, R124, -RZ ;  /* 0x0000007c63634235 */ /* 0x004fce00001000ff */
[----:B------:R0:W-:Y:S04]  /*3900*/  STG.E [R84.64], R99 ;  /* 0x0000006354007986 */ /* 0x0001e8000c101924 */
.L_x_888:
[----:B0-----:R-:W-:Y:S05]  /*3910*/  BSYNC B1 ;  /* 0x0000000000017941 */ /* 0x001fea0003800000 */
.L_x_887:
[----:B------:R-:W-:Y:S01]  /*3920*/  BSSY B1, `(.L_x_889) ;  /* 0x0000018000017945 */ /* 0x000fe20003800000 */
[----:B------:R-:W-:Y:S05]  /*3930*/  @P3 BRA `(.L_x_890) ;  /* 0x0000016000003947 */ /* 0x000fea0003800000 */
[----:B------:R-:W-:-:S04]  /*3940*/  IMAD.MOV.U32 R85, RZ, RZ, c[0x0][0x1d4] ;  /* 0x00007500ff557624 */ /* 0x000fc800078e00ff */
[----:B------:R-:W-:-:S04]  /*3950*/  IMAD R84, R85, 0x2, R94 ;  /* 0x0000000255547824 */ /* 0x000fc800078e025e */
        /* <DEDUP_REMOVED lines=14> */
[----:B-----5:R-:W-:-:S04]  /*3a40*/  HADD2 R98, R98, R51 ;  /* 0x0000003362627230 */ /* 0x020fc80000000000 */
[----:B------:R-:W-:Y:S01]  /*3a50*/  IMAD.X R124, R91, 0x1, R126, P1 ;  /* 0x000000015b7c7824 */ /* 0x000fe200008e067e */
[----:B------:R-:W-:-:S04]  /*3a60*/  LEA R84, P1, R85, c[0x0][0x198], 0x1 ;  /* 0x0000660055547a11 */ /* 0x000fc800078208ff */
[----:B------:R-:W-:Y:S01]  /*3a70*/  LEA.HI.X R85, R85, c[0x0][0x19c], R124, 0x1, P1 ;  /* 0x0000670055557a11 */ /* 0x000fe200008f0c7c */
[----:B--2---:R-:W-:-:S05]  /*3a80*/  @P4 HMUL2 R98, R98, R133 ;  /* 0x0000008562624232 */ /* 0x004fca0000000000 */
[----:B------:R0:W-:Y:S03]  /*3a90*/  STG.E [R84.64], R98 ;  /* 0x0000006254007986 */ /* 0x0001e6000c101924 */
.L_x_890:
[----:B0-----:R-:W-:Y:S05]  /*3aa0*/  BSYNC B1 ;  /* 0x0000000000017941 */ /* 0x001fea0003800000 */
.L_x_889:
[----:B------:R-:W-:Y:S01]  /*3ab0*/  BSSY B1, `(.L_x_891) ;  /* 0x0000018000017945 */ /* 0x000fe20003800000 */
[----:B------:R-:W-:Y:S05]  /*3ac0*/  @P3 BRA `(.L_x_892) ;  /* 0x0000016000003947 */ /* 0x000fea0003800000 */
[----:B------:R-:W-:-:S04]  /*3ad0*/  IMAD.MOV.U32 R85, RZ, RZ, 0x3 ;  /* 0x00000003ff557424 */ /* 0x000fc800078e00ff */
[----:B------:R-:W-:-:S04]  /*3ae0*/  IMAD R84, R85, c[0x0][0x1d4], R94 ;  /* 0x0000750055547a24 */ /* 0x000fc800078e025e */
        /* <DEDUP_REMOVED lines=14> */
[----:B-----5:R-:W-:-:S04]  /*3bd0*/  HFMA2.MMA R101, R101, 1, 1, R52 ;  /* 0x3c003c0065657835 */ /* 0x020fc80000000034 */
[----:B------:R-:W-:Y:S01]  /*3be0*/  IMAD.X R126, R91, 0x1, R128, P1 ;  /* 0x000000015b7e7824 */ /* 0x000fe200008e0680 */
[----:B------:R-:W-:-:S04]  /*3bf0*/  LEA R84, P1, R85, c[0x0][0x198], 0x1 ;  /* 0x0000660055547a11 */ /* 0x000fc800078208ff */
[----:B------:R-:W-:Y:S01]  /*3c00*/  LEA.HI.X R85, R85, c[0x0][0x19c], R126, 0x1, P1 ;  /* 0x0000670055557a11 */ /* 0x000fe200008f0c7e */
[----:B--2---:R-:W-:-:S05]  /*3c10*/  @P4 HMUL2 R101, R101, R124 ;  /* 0x0000007c65654232 */ /* 0x004fca0000000000 */
[----:B------:R0:W-:Y:S03]  /*3c20*/  STG.E [R84.64], R101 ;  /* 0x0000006554007986 */ /* 0x0001e6000c101924 */
.L_x_892:
[----:B0-----:R-:W-:Y:S05]  /*3c30*/  BSYNC B1 ;  /* 0x0000000000017941 */ /* 0x001fea0003800000 */
.L_x_891:
        /* <DEDUP_REMOVED lines=22> */
[----:B--2---:R-:W-:-:S07]  /*3da0*/  @P4 HFMA2.MMA R100, R100, R133, -RZ ;  /* 0x0000008564644235 */ /* 0x004fce00001000ff */
[----:B------:R0:W-:Y:S04]  /*3db0*/  STG.E [R84.64], R100 ;  /* 0x0000006454007986 */ /* 0x0001e8000c101924 */
.L_x_894:
[----:B0-----:R-:W-:Y:S05]  /*3dc0*/  BSYNC B1 ;  /* 0x0000000000017941 */ /* 0x001fea0003800000 */
.L_x_893:
        /* <DEDUP_REMOVED lines=24> */
.L_x_896:
[----:B0-----:R-:W-:Y:S05]  /*3f50*/  BSYNC B1 ;  /* 0x0000000000017941 */ /* 0x001fea0003800000 */
.L_x_895:
        /* <DEDUP_REMOVED lines=24> */
.L_x_898:
[----:B0-----:R-:W-:Y:S05]  /*40e0*/  BSYNC B1 ;  /* 0x0000000000017941 */ /* 0x001fea0003800000 */
.L_x_897:
        /* <DEDUP_REMOVED lines=24> */
.L_x_900:
[----:B0-----:R-:W-:Y:S05]  /*4270*/  BSYNC B1 ;  /* 0x0000000000017941 */ /* 0x001fea0003800000 */
.L_x_899:
        /* <DEDUP_REMOVED lines=24> */
.L_x_902:
[----:B0-----:R-:W-:Y:S05]  /*4400*/  BSYNC B1 ;  /* 0x0000000000017941 */ /* 0x001fea0003800000 */
.L_x_901:
        /* <DEDUP_REMOVED lines=24> */
.L_x_904:
[----:B0-----:R-:W-:Y:S05]  /*4590*/  BSYNC B1 ;  /* 0x0000000000017941 */ /* 0x001fea0003800000 */
.L_x_903:
        /* <DEDUP_REMOVED lines=24> */
.L_x_906:
[----:B0-----:R-:W-:Y:S05]  /*4720*/  BSYNC B1 ;  /* 0x0000000000017941 */ /* 0x001fea0003800000 */
.L_x_905:
        /* <DEDUP_REMOVED lines=24> */
.L_x_908:
[----:B0-----:R-:W-:Y:S05]  /*48b0*/  BSYNC B1 ;  /* 0x0000000000017941 */ /* 0x001fea0003800000 */
.L_x_907:
        /* <DEDUP_REMOVED lines=24> */
.L_x_910:
[----:B0-----:R-:W-:Y:S05]  /*4a40*/  BSYNC B1 ;  /* 0x0000000000017941 */ /* 0x001fea0003800000 */
.L_x_909:
        /* <DEDUP_REMOVED lines=24> */
.L_x_912:
[----:B0-----:R-:W-:Y:S05]  /*4bd0*/  BSYNC B1 ;  /* 0x0000000000017941 */ /* 0x001fea0003800000 */
.L_x_911:
        /* <DEDUP_REMOVED lines=24> */
.L_x_914:
[----:B0-----:R-:W-:Y:S05]  /*4d60*/  BSYNC B1 ;  /* 0x0000000000017941 */ /* 0x001fea0003800000 */
.L_x_913:
        /* <DEDUP_REMOVED lines=24> */
.L_x_916:
[----:B0-----:R-:W-:Y:S05]  /*4ef0*/  BSYNC B1 ;  /* 0x0000000000017941 */ /* 0x001fea0003800000 */
.L_x_915:
        /* <DEDUP_REMOVED lines=24> */
.L_x_918:
[----:B0-----:R-:W-:Y:S05]  /*5080*/  BSYNC B1 ;  /* 0x0000000000017941 */ /* 0x001fea0003800000 */
.L_x_917:
        /* <DEDUP_REMOVED lines=24> */
.L_x_920:
[----:B0-----:R-:W-:Y:S05]  /*5210*/  BSYNC B1 ;  /* 0x0000000000017941 */ /* 0x001fea0003800000 */
.L_x_919:
        /* <DEDUP_REMOVED lines=24> */
.L_x_922:
[----:B0-----:R-:W-:Y:S05]  /*53a0*/  BSYNC B1 ;  /* 0x0000000000017941 */ /* 0x001fea0003800000 */
.L_x_921:
        /* <DEDUP_REMOVED lines=24> */
.L_x_924:
[----:B0-----:R-:W-:Y:S05]  /*5530*/  BSYNC B1 ;  /* 0x0000000000017941 */ /* 0x001fea0003800000 */
.L_x_923:
        /* <DEDUP_REMOVED lines=24> */
.L_x_926:
[----:B0-----:R-:W-:Y:S05]  /*56c0*/  BSYNC B1 ;  /* 0x0000000000017941 */ /* 0x001fea0003800000 */
.L_x_925:
        /* <DEDUP_REMOVED lines=24> */
.L_x_928:
[----:B0-----:R-:W-:Y:S05]  /*5850*/  BSYNC B1 ;  /* 0x0000000000017941 */ /* 0x001fea0003800000 */
.L_x_927:
        /* <DEDUP_REMOVED lines=24> */
.L_x_930:
[----:B0-----:R-:W-:Y:S05]  /*59e0*/  BSYNC B1 ;  /* 0x0000000000017941 */ /* 0x001fea0003800000 */
.L_x_929:
        /* <DEDUP_REMOVED lines=24> */
.L_x_932:
[----:B0-----:R-:W-:Y:S05]  /*5b70*/  BSYNC B1 ;  /* 0x0000000000017941 */ /* 0x001fea0003800000 */
.L_x_931:
        /* <DEDUP_REMOVED lines=24> */
.L_x_934:
[----:B0-----:R-:W-:Y:S05]  /*5d00*/  BSYNC B1 ;  /* 0x0000000000017941 */ /* 0x001fea0003800000 */
.L_x_933:
        /* <DEDUP_REMOVED lines=24> */
.L_x_936:
[----:B0-----:R-:W-:Y:S05]  /*5e90*/  BSYNC B1 ;  /* 0x0000000000017941 */ /* 0x001fea0003800000 */
.L_x_935:
        /* <DEDUP_REMOVED lines=24> */
.L_x_938:
[----:B0-----:R-:W-:Y:S05]  /*6020*/  BSYNC B1 ;  /* 0x0000000000017941 */ /* 0x001fea0003800000 */
.L_x_937:
        /* <DEDUP_REMOVED lines=24> */
.L_x_940:
[----:B0-----:R-:W-:Y:S05]  /*61b0*/  BSYNC B1 ;  /* 0x0000000000017941 */ /* 0x001fea0003800000 */
.L_x_939:
        /* <DEDUP_REMOVED lines=24> */
.L_x_942:
[----:B0-----:R-:W-:Y:S05]  /*6340*/  BSYNC B1 ;  /* 0x0000000000017941 */ /* 0x001fea0003800000 */
.L_x_941:
        /* <DEDUP_REMOVED lines=24> */
.L_x_944:
[----:B0-----:R-:W-:Y:S05]  /*64d0*/  BSYNC B1 ;  /* 0x0000000000017941 */ /* 0x001fea0003800000 */
.L_x_943:
        /* <DEDUP_REMOVED lines=24> */
.L_x_946:
[----:B0-----:R-:W-:Y:S05]  /*6660*/  BSYNC B1 ;  /* 0x0000000000017941 */ /* 0x001fea0003800000 */
.L_x_945:
[----:B------:R-:W-:Y:S01]  /*6670*/  BSSY B1, `(.L_x_947) ;  /* 0x0000016000017945 */ /* 0x000fe20003800000 */
[----:B------:R-:W-:Y:S05]  /*6680*/  @P3 BRA `(.L_x_948) ;  /* 0x0000014000003947 */ /* 0x000fea0003800000 */
        /* <DEDUP_REMOVED lines=20> */
.L_x_948:
[----:B0-----:R-:W-:Y:S05]  /*67d0*/  BSYNC B1 ;  /* 0x0000000000017941 */ /* 0x001fea0003800000 */
.L_x_947:
        /* <DEDUP_REMOVED lines=39> */
.L_x_1019:
[----:B01----:R-:W-:Y:S01]  /*6a50*/  FADD.FTZ R133, R133, R82 ;  /* 0x0000005285857221 */ /* 0x003fe20000010000 */
[----:B------:R-:W-:Y:S05]  /*6a60*/  BRA.DIV ~URZ, `(.L_x_950) ;  /* 0x000039927f007947 */ /* 0x000fea000b800000 */
[----:B------:R0:W1:Y:S02]  /*6a70*/  SHFL.BFLY PT, R82, R133, 0x1, 0x1f ;  /* 0x0c201f0085527f89 */ /* 0x00006400000e0000 */
.L_x_1020:
        /* <DEDUP_REMOVED lines=19> */
[----:B------:R-:W-:Y:S02]  /*6bb0*/  @P1 IADD3 R96, R89, 0x1, -R24 ;  /* 0x0000000159601810 */ /* 0x000fe40007ffe818 */
        /* <DEDUP_REMOVED lines=10> */
.L_x_952:
[----:B------:R-:W-:Y:S05]  /*6c60*/  BSYNC B1 ;  /* 0x0000000000017941 */ /* 0x000fea0003800000 */
.L_x_951:
[----:B------:R-:W-:-:S04]  /*6c70*/  IADD3 R89, R89, 0x10, RZ ;  /* 0x0000001059597810 */ /* 0x000fc80007ffe0ff */
[----:B------:R-:W-:-:S13]  /*6c80*/  ISETP.GE.AND P0, PT, R89, R47, PT ;  /* 0x0000002f5900720c */ /* 0x000fda0003f06270 */
[----:B0-----:R-:W-:Y:S01]  /*6c90*/  @P0 CALL.REL.NOINC `(.L_x_884) ;  /* 0x0000001000000944 */ /* 0x001fe20003c00000 */
[----:B------:R-:W-:Y:S05]  /*6ca0*/  BRA `(.L_x_953) ;  /* 0xffffc76000007947 */ /* 0x000fea000383ffff */
.L_x_884:
[----:B------:R-:W-:Y:S05]  /*6cb0*/  BSYNC B0 ;  /* 0x0000000000007941 */ /* 0x000fea0003800000 */
.L_x_883:
[----:B------:R-:W-:Y:S01]  /*6cc0*/  SHF.R.S32.HI R10, RZ, 0x1f, R25 ;  /* 0x0000001fff0a7819 */ /* 0x000fe20000011419 */
[----:B------:R-:W-:Y:S05]  /*6cd0*/  BRA.DIV ~URZ, `(.L_x_954) ;  /* 0x000037a27f007947 */ /* 0x000fea000b800000 */
[----:B------:R0:W1:Y:S02]  /*6ce0*/  SHFL.BFLY PT, R0, R3, 0x10, 0x1f ;  /* 0x0e001f0003007f89 */ /* 0x00006400000e0000 */
.L_x_1021:
[----:B-1----:R-:W-:Y:S01]  /*6cf0*/  FMNMX.FTZ R7, R0, R3, !PT ;  /* 0x0000000300077209 */ /* 0x002fe20007810000 */
[----:B------:R-:W-:Y:S05]  /*6d00*/  BRA.DIV ~URZ, `(.L_x_955) ;  /* 0x000037f27f007947 */ /* 0x000fea000b800000 */
[----:B------:R-:W1:Y:S02]  /*6d10*/  SHFL.BFLY PT, R0, R7, 0x8, 0x1f ;  /* 0x0d001f0007007f89 */ /* 0x000e6400000e0000 */
[----:B01----:R-:W-:-:S05]  /*6d20*/  FMNMX.FTZ R3, R7, R0, !PT ;  /* 0x0000000007037209 */ /* 0x003fca0007810000 */
[----:B------:R0:W1:Y:S02]  /*6d30*/  SHFL.BFLY PT, R4, R3, 0x4, 0x1f ;  /* 0x0c801f0003047f89 */ /* 0x00006400000e0000 */
.L_x_1022:
        /* <DEDUP_REMOVED lines=29> */
[----:B------:R-:W-:Y:S02]  /*6f10*/  IMAD.MOV.U32 R8, RZ, RZ, RZ ;  /* 0x000000ffff087224 */ /* 0x000fe400078e00ff */
[----:B------:R-:W-:Y:S01]  /*6f20*/  IMAD.MOV.U32 R9, RZ, RZ, R11 ;  /* 0x000000ffff097224 */ /* 0x000fe200078e000b */
[----:B------:R-:W-:-:S05]  /*6f30*/  ISETP.NE.AND.EX P0, PT, RZ, c[0x0][0x204], PT, P0 ;  /* 0x00008100ff007a0c */ /* 0x000fca0003f05300 */
.L_x_963:
[----:B0-----:R-:W-:Y:S01]  /*6f40*/  IMAD.IADD R6, R9, 0x1, -R5 ;  /* 0x0000000109067824 */ /* 0x001fe200078e0a05 */
[----:B------:R-:W-:Y:S01]  /*6f50*/  IADD3 R4, R4, -0x1, RZ ;  /* 0xffffffff04047810 */ /* 0x000fe20007ffe0ff */
[----:B------:R-:W-:Y:S03]  /*6f60*/  BSSY B2, `(.L_x_960) ;  /* 0x0000011000027945 */ /* 0x000fe60003800000 */
[----:B------:R-:W-:Y:S02]  /*6f70*/  ISETP.NE.AND P3, PT, R4, RZ, PT ;  /* 0x000000ff0400720c */ /* 0x000fe40003f65270 */
        /* <DEDUP_REMOVED lines=11> */
.L_x_961:
[----:B------:R-:W0:Y:S02]  /*7030*/  LDS R6, [R14] ;  /* 0x000000000e067984 */ /* 0x000e240000000800 */
[----:B01----:R-:W-:-:S04]  /*7040*/  FADD.FTZ R6, -R12, R6 ;  /* 0x000000060c067221 */ /* 0x003fc80000010100 */
[----:B------:R-:W-:-:S04]  /*7050*/  FMUL.FTZ R6, R6, 1.4426950216293334961 ;  /* 0x3fb8aa3b06067820 */ /* 0x000fc80000410000 */
[----:B------:R0:W1:Y:S03]  /*7060*/  MUFU.EX2 R13, R6 ;  /* 0x00000006000d7308 */ /* 0x0000660000000800 */
.L_x_962:
[----:B------:R-:W-:Y:S05]  /*7070*/  BSYNC B2 ;  /* 0x0000000000027941 */ /* 0x000fea0003800000 */
.L_x_960:
[----:B-1----:R1:W-:Y:S01]  /*7080*/  STS [R14], R13 ;  /* 0x0000000d0e007388 */ /* 0x0023e20000000800 */
[----:B------:R-:W-:Y:S01]  /*7090*/  FADD.FTZ R8, R13, R8 ;  /* 0x000000080d087221 */ /* 0x000fe20000010000 */
[----:B------:R-:W-:Y:S01]  /*70a0*/  IADD3 R9, R9, 0x40, RZ ;  /* 0x0000004009097810 */ /* 0x000fe20007ffe0ff */
[----:B------:R-:W-:Y:S05]  /*70b0*/  @P3 BRA `(.L_x_963) ;  /* 0xfffffe8000003947 */ /* 0x000fea000383ffff */
.L_x_959:
[----:B------:R-:W-:Y:S05]  /*70c0*/  BSYNC B1 ;  /* 0x0000000000017941 */ /* 0x000fea0003800000 */
.L_x_958:
[----:B------:R-:W-:-:S13]  /*70d0*/  ISETP.GE.U32.AND P0, PT, R3, 0xc0, PT ;  /* 0x000000c00300780c */ /* 0x000fda0003f06070 */
[----:B------:R-:W-:Y:S05]  /*70e0*/  @!P0 BRA `(.L_x_957) ;  /* 0x0000044000008947 */ /* 0x000fea0003800000 */
[----:B0-----:R-:W-:Y:S01]  /*70f0*/  IMAD R6, R29, c[0x0][0x1d4], RZ ;  /* 0x000075001d067a24 */ /* 0x001fe200078e02ff */
[----:B------:R-:W-:Y:S02]  /*7100*/  LEA R4, R9, 0x200, 0x2 ;  /* 0x0000020009047811 */ /* 0x000fe400078e10ff */
[----:B------:R-:W-:Y:S02]  /*7110*/  ISETP.NE.U32.AND P0, PT, RZ, c[0x0][0x200], PT ;  /* 0x00008000ff007a0c */ /* 0x000fe40003f05070 */
[----:B-1----:R-:W-:Y:S01]  /*7120*/  SHF.R.S32.HI R14, RZ, 0x1f, R6 ;  /* 0x0000001fff0e7819 */ /* 0x002fe20000011406 */
[----:B------:R-:W-:Y:S01]  /*7130*/  IMAD R4, R5, -0x4, R4 ;  /* 0xfffffffc05047824 */ /* 0x000fe200078e0204 */
[----:B------:R-:W-:Y:S02]  /*7140*/  SHF.R.S32.HI R3, RZ, 0x1f, R9 ;  /* 0x0000001fff037819 */ /* 0x000fe40000011409 */
[----:B------:R-:W-:Y:S02]  /*7150*/  IADD3 R6, P3, P4, R9, c[0x0][0x200], R6 ;  /* 0x0000800009067a10 */ /* 0x000fe40007c7e006 */
[----:B------:R-:W-:-:S02]  /*7160*/  ISETP.NE.AND.EX P0, PT, RZ, c[0x0][0x204], PT, P0 ;  /* 0x00008100ff007a0c */ /* 0x000fc40003f05300 */
[----:B------:R-:W-:Y:S02]  /*7170*/  IADD3.X R7, R3, c[0x0][0x204], R14, P3, P4 ;  /* 0x0000810003077a10 */ /* 0x000fe40001fe840e */
[----:B------:R-:W-:-:S08]  /*7180*/  IADD3 R4, R4, 0x410, RZ ;  /* 0x0000041004047810 */ /* 0x000fd00007ffe0ff */
.L_x_976:
[----:B------:R-:W-:Y:S01]  /*7190*/  BSSY B1, `(.L_x_964) ;  /* 0x000000a000017945 */ /* 0x000fe20003800000 */
[----:B------:R-:W-:Y:S05]  /*71a0*/  @!P0 BRA `(.L_x_965) ;  /* 0x0000004000008947 */ /* 0x000fea0003800000 */
[----:B------:R-:W2:Y:S02]  /*71b0*/  LDG.E.U8 R3, [R6.64] ;  /* 0x0000002406037981 */ /* 0x000ea4000c1e1100 */
[----:B--2---:R-:W-:-:S13]  /*71c0*/  ISETP.NE.AND P3, PT, R3, RZ, PT ;  /* 0x000000ff0300720c */ /* 0x004fda0003f65270 */
[----:B------:R-:W-:Y:S01]  /*71d0*/  @P3 IMAD.MOV.U32 R3, RZ, RZ, RZ ;  /* 0x000000ffff033224 */ /* 0x000fe200078e00ff */
[----:B------:R-:W-:Y:S05]  /*71e0*/  @P3 BRA `(.L_x_966) ;  /* 0x0000004000003947 */ /* 0x000fea0003800000 */
.L_x_965:
[----:B------:R-:W0:Y:S02]  /*71f0*/  LDS R3, [R4+-0x200] ;  /* 0xfffe000004037984 */ /* 0x000e240000000800 */
[----:B0-----:R-:W-:-:S04]  /*7200*/  FADD.FTZ R3, -R12, R3 ;  /* 0x000000030c037221 */ /* 0x001fc80000010100 */
[----:B------:R-:W-:-:S06]  /*7210*/  FMUL.FTZ R3, R3, 1.4426950216293334961 ;  /* 0x3fb8aa3b03037820 */ /* 0x000fcc0000410000 */
[----:B------:R-:W0:Y:S02]  /*7220*/  MUFU.EX2 R3, R3 ;  /* 0x0000000300037308 */ /* 0x000e240000000800 */
.L_x_966:
[----:B------:R-:W-:Y:S05]  /*7230*/  BSYNC B1 ;  /* 0x0000000000017941 */ /* 0x000fea0003800000 */
.L_x_964:
[----:B0-----:R0:W-:Y:S01]  /*7240*/  STS [R4+-0x200], R3 ;  /* 0xfffe000304007388 */ /* 0x0011e20000000800 */
[----:B------:R-:W-:Y:S01]  /*7250*/  BSSY B1, `(.L_x_967) ;  /* 0x000000b000017945 */ /* 0x000fe20003800000 */
[----:B------:R-:W-:Y:S01]  /*7260*/  FADD.FTZ R8, R3, R8 ;  /* 0x0000000803087221 */ /* 0x000fe20000010000 */
[----:B------:R-:W-:Y:S05]  /*7270*/  @!P0 BRA `(.L_x_968) ;  /* 0x0000004000008947 */ /* 0x000fea0003800000 */
[----:B0-----:R-:W2:Y:S02]  /*7280*/  LDG.E.U8 R3, [R6.64+0x40] ;  /* 0x0000402406037981 */ /* 0x001ea4000c1e1100 */
[----:B--2---:R-:W-:-:S13]  /*7290*/  ISETP.NE.AND P3, PT, R3, RZ, PT ;  /* 0x000000ff0300720c */ /* 0x004fda0003f65270 */
[----:B------:R-:W-:Y:S01]  /*72a0*/  @P3 IMAD.MOV.U32 R3, RZ, RZ, RZ ;  /* 0x000000ffff033224 */ /* 0x000fe200078e00ff */
[----:B------:R-:W-:Y:S05]  /*72b0*/  @P3 BRA `(.L_x_969) ;  /* 0x0000004000003947 */ /* 0x000fea0003800000 */
.L_x_968:
[----:B0-----:R-:W0:Y:S02]  /*72c0*/  LDS R3, [R4+-0x100] ;  /* 0xffff000004037984 */ /* 0x001e240000000800 */
[----:B0-----:R-:W-:-:S04]  /*72d0*/  FADD.FTZ R3, -R12, R3 ;  /* 0x000000030c037221 */ /* 0x001fc80000010100 */
[----:B------:R-:W-:-:S06]  /*72e0*/  FMUL.FTZ R3, R3, 1.4426950216293334961 ;  /* 0x3fb8aa3b03037820 */ /* 0x000fcc0000410000 */
[----:B------:R-:W0:Y:S02]  /*72f0*/  MUFU.EX2 R3, R3 ;  /* 0x0000000300037308 */ /* 0x000e240000000800 */
.L_x_969:
[----:B------:R-:W-:Y:S05]  /*7300*/  BSYNC B1 ;  /* 0x0000000000017941 */ /* 0x000fea0003800000 */
.L_x_967:
[----:B0-----:R0:W-:Y:S01]  /*7310*/  STS [R4+-0x100], R3 ;  /* 0xffff000304007388 */ /* 0x0011e20000000800 */
[----:B------:R-:W-:Y:S01]  /*7320*/  BSSY B1, `(.L_x_970) ;  /* 0x000000b000017945 */ /* 0x000fe20003800000 */
[----:B------:R-:W-:Y:S01]  /*7330*/  FADD.FTZ R8, R8, R3 ;  /* 0x0000000308087221 */ /* 0x000fe20000010000 */
[----:B------:R-:W-:Y:S05]  /*7340*/  @!P0 BRA `(.L_x_971) ;  /* 0x0000004000008947 */ /* 0x000fea0003800000 */
[----:B0-----:R-:W2:Y:S02]  /*7350*/  LDG.E.U8 R3, [R6.64+0x80] ;  /* 0x0000802406037981 */ /* 0x001ea4000c1e1100 */
[----:B--2---:R-:W-:Y:S01]  /*7360*/  ISETP.NE.AND P3, PT, R3, RZ, PT ;  /* 0x000000ff0300720c */ /* 0x004fe20003f65270 */
[----:B------:R-:W-:-:S12]  /*7370*/  IMAD.MOV.U32 R3, RZ, RZ, RZ ;  /* 0x000000ffff037224 */ /* 0x000fd800078e00ff */
[----:B------:R-:W-:Y:S05]  /*7380*/  @P3 BRA `(.L_x_972) ;  /* 0x0000004000003947 */ /* 0x000fea0003800000 */
.L_x_971:
[----:B0-----:R-:W0:Y:S02]  /*7390*/  LDS R3, [R4] ;  /* 0x0000000004037984 */ /* 0x001e240000000800 */
[----:B0-----:R-:W-:-:S04]  /*73a0*/  FADD.FTZ R3, -R12, R3 ;  /* 0x000000030c037221 */ /* 0x001fc80000010100 */
[----:B------:R-:W-:-:S06]  /*73b0*/  FMUL.FTZ R3, R3, 1.4426950216293334961 ;  /* 0x3fb8aa3b03037820 */ /* 0x000fcc0000410000 */
[----:B------:R-:W0:Y:S02]  /*73c0*/  MUFU.EX2 R3, R3 ;  /* 0x0000000300037308 */ /* 0x000e240000000800 */
.L_x_972:
[----:B------:R-:W-:Y:S05]  /*73d0*/  BSYNC B1 ;  /* 0x0000000000017941 */ /* 0x000fea0003800000 */
.L_x_970:
        /* <DEDUP_REMOVED lines=8> */
.L_x_974:
[----:B0-----:R-:W0:Y:S02]  /*7460*/  LDS R3, [R4+0x100] ;  /* 0x0001000004037984 */ /* 0x001e240000000800 */
[----:B0-----:R-:W-:-:S04]  /*7470*/  FADD.FTZ R3, -R12, R3 ;  /* 0x000000030c037221 */ /* 0x001fc80000010100 */
[----:B------:R-:W-:-:S06]  /*7480*/  FMUL.FTZ R3, R3, 1.4426950216293334961 ;  /* 0x3fb8aa3b03037820 */ /* 0x000fcc0000410000 */
[----:B------:R-:W0:Y:S02]  /*7490*/  MUFU.EX2 R3, R3 ;  /* 0x0000000300037308 */ /* 0x000e240000000800 */
.L_x_975:
[----:B------:R-:W-:Y:S05]  /*74a0*/  BSYNC B1 ;  /* 0x0000000000017941 */ /* 0x000fea0003800000 */
.L_x_973:
[----:B------:R-:W-:Y:S01]  /*74b0*/  IADD3 R9, R9, 0x100, RZ ;  /* 0x0000010009097810 */ /* 0x000fe20007ffe0ff */
[----:B0-----:R0:W-:Y:S01]  /*74c0*/  STS [R4+0x100], R3 ;  /* 0x0001000304007388 */ /* 0x0011e20000000800 */
[----:B------:R-:W-:Y:S01]  /*74d0*/  IADD3 R6, P4, R6, 0x100, RZ ;  /* 0x0000010006067810 */ /* 0x000fe20007f9e0ff */
[----:B------:R-:W-:Y:S01]  /*74e0*/  FADD.FTZ R8, R8, R3 ;  /* 0x0000000308087221 */ /* 0x000fe20000010000 */
[----:B------:R-:W-:-:S03]  /*74f0*/  ISETP.GE.AND P3, PT, R9, R24, PT ;  /* 0x000000180900720c */ /* 0x000fc60003f66270 */
[----:B------:R-:W-:Y:S01]  /*7500*/  IMAD.X R7, RZ, RZ, R7, P4 ;  /* 0x000000ffff077224 */ /* 0x000fe200020e0607 */
[----:B0-----:R-:W-:-:S09]  /*7510*/  IADD3 R4, R4, 0x400, RZ ;  /* 0x0000040004047810 */ /* 0x001fd20007ffe0ff */
[----:B------:R-:W-:Y:S05]  /*7520*/  @!P3 BRA `(.L_x_976) ;  /* 0xfffffc600000b947 */ /* 0x000fea000383ffff */
.L_x_957:
[----:B------:R-:W-:Y:S05]  /*7530*/  BSYNC B0 ;  /* 0x0000000000007941 */ /* 0x000fea0003800000 */
.L_x_956:
[----:B------:R-:W2:Y:S01]  /*7540*/  SHFL.BFLY PT, R3, R8, 0x10, 0x1f ;  /* 0x0e001f0008037f89 */ /* 0x000ea200000e0000 */
[----:B-1----:R-:W-:-:S04]  /*7550*/  LOP3.LUT P0, R12, R25, 0x1f, RZ, 0xc0, !PT ;  /* 0x0000001f190c7812 */ /* 0x002fc8000780c0ff */
[----:B------:R-:W-:Y:S01]  /*7560*/  ISETP.GT.U32.AND P3, PT, R12, 0x1, PT ;  /* 0x000000010c00780c */ /* 0x000fe20003f64070 */
[----:B--2---:R-:W-:-:S08]  /*7570*/  FADD.FTZ R3, R3, R8 ;  /* 0x0000000803037221 */ /* 0x004fd00000010000 */
[----:B------:R-:W-:Y:S01]  /*7580*/  @!P0 SHF.R.U32.HI R8, RZ, 0x3, R25 ;  /* 0x00000003ff088819 */ /* 0x000fe20000011619 */
[----:B0-----:R-:W0:Y:S03]  /*7590*/  SHFL.BFLY PT, R4, R3, 0x8, 0x1f ;  /* 0x0d001f0003047f89 */ /* 0x001e2600000e0000 */
        /* <DEDUP_REMOVED lines=20> */
[----:B------:R-:W-:Y:S02]  /*76e0*/  @P0 IMAD R3, R6, R3, c[0x0][0x1ec] ;  /* 0x00007b0006030624 */ /* 0x000fe400078e0203 */
[----:B------:R-:W-:Y:S02]  /*76f0*/  CS2R R6, SRZ ;  /* 0x0000000000067805 */ /* 0x000fe4000001ff00 */
[----:B------:R-:W-:-:S04]  /*7700*/  @P0 IMAD R3, R3, c[0x0][0x1d4], RZ ;  /* 0x0000750003030a24 */ /* 0x000fc800078e02ff */
        /* <DEDUP_REMOVED lines=12> */
[----:B01----:R-:W-:Y:S01]  /*77d0*/  IADD3 R14, P3, R11, R6, RZ ;  /* 0x000000060b0e7210 */ /* 0x003fe20007f7e0ff */
[C---:B------:R-:W-:Y:S01]  /*77e0*/  IMAD R4, R25.reuse, 0x2, R16 ;  /* 0x0000000219047824 */ /* 0x040fe200078e0210 */
[----:B------:R-:W-:Y:S01]  /*77f0*/  LEA R12, R25, 0x410, 0x2 ;  /* 0x00000410190c7811 */ /* 0x000fe200078e10ff */
[----:B------:R-:W-:Y:S01]  /*7800*/  IMAD.MOV.U32 R3, RZ, RZ, R8 ;  /* 0x000000ffff037224 */ /* 0x000fe200078e0008 */
[----:B------:R-:W-:Y:S02]  /*7810*/  LEA.HI.X.SX32 R9, R11, R7, 0x1, P3 ;  /* 0x000000070b097211 */ /* 0x000fe400018f0eff */
[----:B------:R-:W-:Y:S02]  /*7820*/  LEA R13, P3, R14, c[0x0][0x260], 0x2 ;  /* 0x000098000e0d7a11 */ /* 0x000fe400078610ff */
[----:B------:R-:W-:Y:S02]  /*7830*/  IADD3 R4, R4, 0x410, RZ ;  /* 0x0000041004047810 */ /* 0x000fe40007ffe0ff */
[----:B------:R-:W-:-:S04]  /*7840*/  LEA.HI.X R14, R14, c[0x0][0x264], R9, 0x2, P3 ;  /* 0x000099000e0e7a11 */ /* 0x000fc800018f1409 */
.L_x_981:
        /* <DEDUP_REMOVED lines=16> */
.L_x_980:
[----:B01----:R-:W-:Y:S05]  /*7950*/  BSYNC B1 ;  /* 0x0000000000017941 */ /* 0x003fea0003800000 */
.L_x_979:
[----:B------:R-:W-:Y:S05]  /*7960*/  @!P1 BRA `(.L_x_978) ;  /* 0x000002d000009947 */ /* 0x000fea0003800000 */
[C---:B------:R-:W-:Y:S01]  /*7970*/  IADD3 R9, P0, R11.reuse, R6, RZ ;  /* 0x000000060b097210 */ /* 0x040fe20007f1e0ff */
[----:B------:R-:W-:Y:S01]  /*7980*/  IMAD R16, R11, 0x2, R16 ;  /* 0x000000020b107824 */ /* 0x000fe200078e0210 */
[----:B------:R-:W-:Y:S01]  /*7990*/  ISETP.NE.AND P3, PT, R23, RZ, PT ;  /* 0x000000ff1700720c */ /* 0x000fe20003f65270 */
[----:B------:R-:W-:Y:S01]  /*79a0*/  IMAD.SHL.U32 R4, R5, 0x4, RZ ;  /* 0x0000000405047824 */ /* 0x000fe200078e00ff */
[----:B------:R-:W-:Y:S01]  /*79b0*/  LEA.HI.X.SX32 R6, R11, R7, 0x1, P0 ;  /* 0x000000070b067211 */ /* 0x000fe200000f0eff */
[----:B------:R-:W-:Y:S01]  /*79c0*/  IMAD R16, R5, -0x2, R16 ;  /* 0xfffffffe05107824 */ /* 0x000fe200078e0210 */
[----:B------:R-:W-:Y:S01]  /*79d0*/  LEA R8, P0, R9, c[0x0][0x260], 0x2 ;  /* 0x0000980009087a11 */ /* 0x000fe200078010ff */
[----:B------:R-:W-:-:S03]  /*79e0*/  IMAD R4, R11, 0x4, -R4 ;  /* 0x000000040b047824 */ /* 0x000fc600078e0a04 */
[----:B------:R-:W-:Y:S02]  /*79f0*/  LEA.HI.X R9, R9, c[0x0][0x264], R6, 0x2, P0 ;  /* 0x0000990009097a11 */ /* 0x000fe400000f1406 */
[----:B------:R-:W-:Y:S02]  /*7a00*/  IADD3 R16, R16, 0x410, RZ ;  /* 0x0000041010107810 */ /* 0x000fe40007ffe0ff */
[----:B------:R-:W-:-:S05]  /*7a10*/  IADD3 R4, R4, 0x410, RZ ;  /* 0x0000041004047810 */ /* 0x000fca0007ffe0ff */
.L_x_982:
        /* <DEDUP_REMOVED lines=8> */
[----:B0-----:R-:W-:-:S05]  /*7aa0*/  IMAD.MOV.U32 R6, RZ, RZ, R8 ;  /* 0x000000ffff067224 */ /* 0x001fca00078e0008 */
[----:B------:R-:W-:Y:S01]  /*7ab0*/  IADD3 R8, P1, R6, 0x400, RZ ;  /* 0x0000040006087810 */ /* 0x000fe20007f3e0ff */
[----:B-1----:R-:W-:-:S05]  /*7ac0*/  FMUL.FTZ R15, R3, R20 ;  /* 0x00000014030f7220 */ /* 0x002fca0000410000 */
[----:B------:R-:W-:-:S04]  /*7ad0*/  F2FP.PACK_AB R3, RZ, R15 ;  /* 0x0000000fff03723e */ /* 0x000fc800000000ff */
[----:B------:R-:W-:-:S05]  /*7ae0*/  PRMT R7, R3, 0x7610, R7 ;  /* 0x0000761003077816 */ /* 0x000fca0000000007 */
[----:B------:R0:W-:Y:S04]  /*7af0*/  STS.U16 [R16+0x80], R7 ;  /* 0x0000800710007388 */ /* 0x0001e80000000400 */
[----:B------:R-:W1:Y:S01]  /*7b00*/  LDS R3, [R4+0x200] ;  /* 0x0002000004037984 */ /* 0x000e620000000800 */
[----:B0-----:R-:W-:-:S04]  /*7b10*/  IMAD.MOV.U32 R7, RZ, RZ, R9 ;  /* 0x000000ffff077224 */ /* 0x001fc800078e0009 */
[----:B------:R-:W-:Y:S01]  /*7b20*/  IMAD.X R9, RZ, RZ, R7, P1 ;  /* 0x000000ffff097224 */ /* 0x000fe200008e0607 */
[----:B------:R-:W-:Y:S04]  /*7b30*/  @P3 STG.E [R6.64], R13 ;  /* 0x0000000d06003986 */ /* 0x000fe8000c101924 */
[----:B------:R-:W-:Y:S01]  /*7b40*/  @P3 STG.E [R6.64+0x100], R15 ;  /* 0x0001000f06003986 */ /* 0x000fe2000c101924 */
[----:B-1----:R-:W-:-:S05]  /*7b50*/  FMUL.FTZ R21, R3, R20 ;  /* 0x0000001403157220 */ /* 0x002fca0000410000 */
[----:B------:R-:W-:Y:S01]  /*7b60*/  F2FP.PACK_AB R3, RZ, R21 ;  /* 0x00000015ff03723e */ /* 0x000fe200000000ff */
[----:B------:R-:W-:Y:S03]  /*7b70*/  @P3 STG.E [R6.64+0x200], R21 ;  /* 0x0002001506003986 */ /* 0x000fe6000c101924 */
[----:B------:R-:W-:-:S05]  /*7b80*/  PRMT R12, R3, 0x7610, R12 ;  /* 0x00007610030c7816 */ /* 0x000fca000000000c */
[----:B------:R-:W-:Y:S04]  /*7b90*/  STS.U16 [R16+0x100], R12 ;  /* 0x0001000c10007388 */ /* 0x000fe80000000400 */
[----:B------:R0:W1:Y:S02]  /*7ba0*/  LDS R3, [R4+0x300] ;  /* 0x0003000004037984 */ /* 0x0000640000000800 */
[----:B0-----:R-:W-:Y:S01]  /*7bb0*/  IADD3 R4, R4, 0x400, RZ ;  /* 0x0000040004047810 */ /* 0x001fe20007ffe0ff */
[----:B-1----:R-:W-:-:S05]  /*7bc0*/  FMUL.FTZ R23, R3, R20 ;  /* 0x0000001403177220 */ /* 0x002fca0000410000 */
[----:B------:R-:W-:Y:S01]  /*7bd0*/  @P3 STG.E [R6.64+0x300], R23 ;  /* 0x0003001706003986 */ /* 0x000fe2000c101924 */
[----:B------:R-:W-:-:S04]  /*7be0*/  F2FP.PACK_AB R3, RZ, R23 ;  /* 0x00000017ff03723e */ /* 0x000fc800000000ff */
[----:B------:R-:W-:Y:S02]  /*7bf0*/  PRMT R14, R3, 0x7610, R14 ;  /* 0x00007610030e7816 */ /* 0x000fe4000000000e */
[----:B------:R-:W-:-:S03]  /*7c00*/  IADD3 R3, R16, 0x200, RZ ;  /* 0x0000020010037810 */ /* 0x000fc60007ffe0ff */
[----:B------:R0:W-:Y:S02]  /*7c10*/  STS.U16 [R16+0x180], R14 ;  /* 0x0001800e10007388 */ /* 0x0001e40000000400 */
[----:B0-----:R-:W-:Y:S01]  /*7c20*/  IMAD.MOV.U32 R16, RZ, RZ, R3 ;  /* 0x000000ffff107224 */ /* 0x001fe200078e0003 */
[----:B------:R-:W-:Y:S05]  /*7c30*/  @!P0 BRA `(.L_x_982) ;  /* 0xfffffde000008947 */ /* 0x000fea000383ffff */
.L_x_978:
[----:B------:R-:W-:Y:S05]  /*7c40*/  BSYNC B0 ;  /* 0x0000000000007941 */ /* 0x000fea0003800000 */
.L_x_977:
[----:B------:R-:W-:Y:S01]  /*7c50*/  LEA.HI R3, R18, R18, RZ, 0x1 ;  /* 0x0000001212037211 */ /* 0x000fe200078f08ff */
[----:B------:R-:W-:Y:S01]  /*7c60*/  UMOV UR4, 0x4 ;  /* 0x0000000400047882 */ /* 0x000fe20000000000 */
[----:B0-----:R-:W-:Y:S01]  /*7c70*/  IMAD.SHL.U32 R4, R0, 0x8, RZ ;  /* 0x0000000800047824 */ /* 0x001fe200078e00ff */
[----:B------:R-:W-:Y:S01]  /*7c80*/  ULDC UR5, c[0x0][0x1d4] ;  /* 0x0000750000057ab9 */ /* 0x000fe20000000800 */
[----:B------:R-:W-:Y:S01]  /*7c90*/  LOP3.LUT R7, R3, 0xfffffffe, RZ, 0xc0, !PT ;  /* 0xfffffffe03077812 */ /* 0x000fe200078ec0ff */
[----:B------:R-:W-:Y:S01]  /*7ca0*/  UIADD3 UR4, UR4, UR5, URZ ;  /* 0x0000000504047290 */ /* 0x000fe2000fffe03f */
[----:B------:R-:W-:Y:S01]  /*7cb0*/  SHF.R.S32.HI R3, RZ, 0x5, R10 ;  /* 0x00000005ff037819 */ /* 0x000fe2000001140a */
[--C-:B------:R-:W-:Y:S01]  /*7cc0*/  IMAD R86, R86, c[0x0][0x1d4], R4.reuse ;  /* 0x0000750056567a24 */ /* 0x100fe200078e0204 */
[----:B------:R-:W-:Y:S01]  /*7cd0*/  BSSY B0, `(.L_x_983) ;  /* 0x0000018000007945 */ /* 0x000fe20003800000 */
[----:B------:R-:W-:Y:S01]  /*7ce0*/  IMAD.IADD R6, R18, 0x1, -R7 ;  /* 0x0000000112067824 */ /* 0x000fe200078e0a07 */
[----:B------:R-:W-:Y:S01]  /*7cf0*/  USHF.R.S32.HI UR5, URZ, 0x1f, UR4 ;  /* 0x0000001f3f057899 */ /* 0x000fe20008011404 */
[----:B------:R-:W-:Y:S01]  /*7d00*/  IMAD R16, R19, c[0x0][0x1d4], R4 ;  /* 0x0000750013107a24 */ /* 0x000fe200078e0204 */
[----:B------:R-:W-:Y:S01]  /*7d10*/  CS2R R10, SRZ ;  /* 0x00000000000a7805 */ /* 0x000fe2000001ff00 */
[----:B------:R-:W-:Y:S01]  /*7d20*/  CS2R R8, SRZ ;  /* 0x0000000000087805 */ /* 0x000fe2000001ff00 */
[----:B------:R-:W-:Y:S01]  /*7d30*/  ISETP.NE.AND P1, PT, R3, R6, PT ;  /* 0x000000060300720c */ /* 0x000fe20003f25270 */
[----:B------:R-:W-:Y:S01]  /*7d40*/  ULEA.HI UR5, UR5, UR4, URZ, 0x2 ;  /* 0x0000000405057291 */ /* 0x000fe2000f8f103f */
[----:B------:R-:W-:-:S02]  /*7d50*/  SHF.R.S32.HI R23, RZ, 0x1f, R16 ;  /* 0x0000001fff177819 */ /* 0x000fc40000011410 */
[----:B------:R-:W-:Y:S01]  /*7d60*/  ISETP.NE.OR P0, PT, RZ, c[0x0][0x1ec], P1 ;  /* 0x00007b00ff007a0c */ /* 0x000fe20000f05670 */
[----:B------:R-:W-:Y:S01]  /*7d70*/  USHF.L.U32 UR5, UR5, 0x2, URZ ;  /* 0x0000000205057899 */ /* 0x000fe2000800063f */
[----:B------:R-:W-:-:S03]  /*7d80*/  SHF.R.S32.HI R26, RZ, 0x1f, R86 ;  /* 0x0000001fff1a7819 */ /* 0x000fc60000011456 */
[----:B------:R-:W-:-:S04]  /*7d90*/  ULOP3.LUT UR5, UR5, 0xfffffff0, URZ, 0xc0, !UPT ;  /* 0xfffffff005057892 */ /* 0x000fc8000f8ec03f */
[----:B------:R-:W-:-:S04]  /*7da0*/  UIADD3 UR6, UR5, 0x410, URZ ;  /* 0x0000041005067890 */ /* 0x000fc8000fffe03f */
        /* <DEDUP_REMOVED lines=9> */
.L_x_985:
[----:B-----5:R0:W-:Y:S02]  /*7e40*/  STS.128 [R0.X16+0x210], R8 ;  /* 0x0002100800007388 */ /* 0x0201e4000000cc00 */
.L_x_984:
[----:B------:R-:W-:Y:S05]  /*7e50*/  BSYNC B0 ;  /* 0x0000000000007941 */ /* 0x000fea0003800000 */
.L_x_983:
        /* <DEDUP_REMOVED lines=9> */
[----:B------:R-:W-:Y:S01]  /*7ef0*/  SHF.R.S32.HI R14, RZ, 0x1f, R13 ;  /* 0x0000001fff0e7819 */ /* 0x000fe2000001140d */
[----:B------:R-:W-:Y:S01]  /*7f00*/  CS2R R34, SRZ ;  /* 0x0000000000227805 */ /* 0x000fe2000001ff00 */
[----:B------:R-:W-:Y:S01]  /*7f10*/  IADD3 R7, P0, R16, R13, RZ ;  /* 0x0000000d10077210 */ /* 0x000fe20007f1e0ff */
[----:B------:R-:W-:-:S04]  /*7f20*/  IMAD.MOV.U32 R32, RZ, RZ, RZ ;  /* 0x000000ffff207224 */ /* 0x000fc800078e00ff */
[----:B------:R-:W-:Y:S01]  /*7f30*/  IMAD.X R12, R23, 0x1, R14, P0 ;  /* 0x00000001170c7824 */ /* 0x000fe200000e060e */
        /* <DEDUP_REMOVED lines=15> */
[----:B------:R-:W-:Y:S01]  /*8030*/  IMAD.MOV.U32 R32, RZ, RZ, RZ ;  /* 0x000000ffff207224 */ /* 0x000fe200078e00ff */
[----:B------:R-:W-:Y:S01]  /*8040*/  CS2R R38, SRZ ;  /* 0x0000000000267805 */ /* 0x000fe2000001ff00 */
[----:B------:R-:W-:-:S02]  /*8050*/  IMAD.IADD R15, R12, 0x1, -R15 ;  /* 0x000000010c0f7824 */ /* 0x000fc400078e0a0f */
[----:B------:R-:W-:Y:S02]  /*8060*/  IMAD.MOV.U32 R45, RZ, RZ, R33 ;  /* 0x000000ffff2d7224 */ /* 0x000fe400078e0021 */
[----:B------:R-:W-:Y:S01]  /*8070*/  IMAD.MOV.U32 R41, RZ, RZ, RZ ;  /* 0x000000ffff297224 */ /* 0x000fe200078e00ff */
[----:B------:R-:W-:Y:S01]  /*8080*/  LOP3.LUT P0, RZ, R15, 0x2, RZ, 0xc0, !PT ;  /* 0x000000020fff7812 */ /* 0x000fe2000780c0ff */
[----:B------:R-:W-:-:S12]  /*8090*/  IMAD.WIDE R20, R20, R29, c[0x0][0x238] ;  /* 0x00008e0014147625 */ /* 0x000fd800078e021d */
        /* <DEDUP_REMOVED lines=24> */
.L_x_990:
[--C-:B--2--5:R-:W-:Y:S01]  /*8220*/  HADD2.F32 R39, -RZ, R30.reuse.H0_H0 ;  /* 0x2000001eff277230 */ /* 0x124fe20000004100 */
[----:B------:R-:W-:Y:S01]  /*8230*/  IADD3 R45, R33, 0x2, RZ ;  /* 0x00000002212d7810 */ /* 0x000fe20007ffe0ff */
[----:B------:R-:W-:Y:S02]  /*8240*/  HADD2.F32 R37, -RZ, R29.H0_H0 ;  /* 0x2000001dff257230 */ /* 0x000fe40000004100 */
[----:B------:R-:W-:Y:S01]  /*8250*/  HADD2.F32 R41, -RZ, R30.H1_H1 ;  /* 0x3000001eff297230 */ /* 0x000fe20000004100 */
[C---:B------:R-:W-:Y:S01]  /*8260*/  FFMA.FTZ R36, R14.reuse, R39, RZ ;  /* 0x000000270e247223 */ /* 0x040fe200000100ff */
[----:B------:R-:W-:Y:S01]  /*8270*/  HADD2.F32 R43, -RZ, R31.H0_H0 ;  /* 0x2000001fff2b7230 */ /* 0x000fe20000004100 */
[C---:B------:R-:W-:Y:S01]  /*8280*/  FFMA.FTZ R34, R14.reuse, R37, RZ ;  /* 0x000000250e227223 */ /* 0x040fe200000100ff */
[--C-:B------:R-:W-:Y:S01]  /*8290*/  HADD2.F32 R13, -RZ, R28.reuse.H0_H0 ;  /* 0x2000001cff0d7230 */ /* 0x100fe20000004100 */
[C---:B------:R-:W-:Y:S01]  /*82a0*/  FFMA.FTZ R39, R14.reuse, R41, RZ ;  /* 0x000000290e277223 */ /* 0x040fe200000100ff */
[----:B------:R-:W-:Y:S01]  /*82b0*/  HADD2.F32 R35, -RZ, R28.H1_H1 ;  /* 0x3000001cff237230 */ /* 0x000fe20000004100 */
[C---:B------:R-:W-:Y:S01]  /*82c0*/  FFMA.FTZ R38, R14.reuse, R43, RZ ;  /* 0x0000002b0e267223 */ /* 0x040fe200000100ff */
[----:B-1----:R-:W-:Y:S01]  /*82d0*/  HADD2.F32 R29, -RZ, R29.H1_H1 ;  /* 0x3000001dff1d7230 */ /* 0x002fe20000004100 */
[C---:B------:R-:W-:Y:S01]  /*82e0*/  FFMA.FTZ R32, R14.reuse, R13, RZ ;  /* 0x0000000d0e207223 */ /* 0x040fe200000100ff */
[----:B------:R-:W-:Y:S01]  /*82f0*/  HADD2.F32 R31, -RZ, R31.H1_H1 ;  /* 0x3000001fff1f7230 */ /* 0x000fe20000004100 */
[----:B------:R-:W-:-:S02]  /*8300*/  FFMA.FTZ R35, R14, R35, RZ ;  /* 0x000000230e237223 */ /* 0x000fc400000100ff */
[C---:B------:R-:W-:Y:S02]  /*8310*/  FFMA.FTZ R37, R14.reuse, R29, RZ ;  /* 0x0000001d0e257223 */ /* 0x040fe400000100ff */
[----:B------:R-:W-:Y:S02]  /*8320*/  FFMA.FTZ R41, R14, R31, RZ ;  /* 0x0000001f0e297223 */ /* 0x000fe400000100ff */
.L_x_989:
[----:B------:R-:W-:Y:S05]  /*8330*/  BSYNC B1 ;  /* 0x0000000000017941 */ /* 0x000fea0003800000 */
.L_x_988:
[----:B------:R-:W-:-:S13]  /*8340*/  LOP3.LUT P0, RZ, R15, 0xfffffffe, RZ, 0xc0, !PT ;  /* 0xfffffffe0fff7812 */ /* 0x000fda000780c0ff */
[----:B------:R-:W-:Y:S05]  /*8350*/  @!P0 BRA `(.L_x_987) ;  /* 0x0000052000008947 */ /* 0x000fea0003800000 */
[----:B------:R-:W-:Y:S02]  /*8360*/  ULDC UR4, c[0x0][0x1ec] ;  /* 0x00007b0000047ab9 */ /* 0x000fe40000000800 */
[----:B------:R-:W-:-:S06]  /*8370*/  UISETP.NE.AND UP0, UPT, URZ, UR4, UPT ;  /* 0x000000043f00728c */ /* 0x000fcc000bf05270 */
[----:B------:R-:W-:Y:S02]  /*8380*/  PLOP3.LUT P2, PT, PT, PT, UP0, 0x80, 0x0 ;  /* 0x000000000000781c */ /* 0x000fe40003f4f008 */
.L_x_993:
        /* <DEDUP_REMOVED lines=24> */
.L_x_991:
[----:B-1----:R-:W5:Y:S01]  /*8510*/  LDG.E.128 R28, [R28.64+0x400] ;  /* 0x000400241c1c7981 */ /* 0x002f62000c1e1d00 */
[----:B------:R-:W-:Y:S01]  /*8520*/  IMAD.IADD R46, R45, 0x1, -R5 ;  /* 0x000000012d2e7824 */ /* 0x000fe200078e0a05 */
[--C-:B-----5:R-:W-:Y:S02]  /*8530*/  HADD2.F32 R49, -RZ, R13.reuse.H0_H0 ;  /* 0x2000000dff317230 */ /* 0x120fe40000004100 */
[----:B------:R-:W-:Y:S02]  /*8540*/  HADD2.F32 R50, -RZ, R13.H1_H1 ;  /* 0x3000000dff327230 */ /* 0x000fe40000004100 */
[C---:B------:R-:W-:Y:S01]  /*8550*/  LEA R53, R46.reuse, UR5, 0x1 ;  /* 0x000000052e357c11 */ /* 0x040fe2000f8e08ff */
[----:B------:R-:W-:Y:S01]  /*8560*/  HADD2.F32 R48, -RZ, R12.H0_H0 ;  /* 0x2000000cff307230 */ /* 0x000fe20000004100 */
[----:B------:R-:W-:Y:S01]  /*8570*/  LEA R46, R46, UR6, 0x1 ;  /* 0x000000062e2e7c11 */ /* 0x000fe2000f8e08ff */
[----:B--2---:R-:W-:Y:S02]  /*8580*/  HADD2.F32 R13, -RZ, R14.H0_H0 ;  /* 0x2000000eff0d7230 */ /* 0x004fe40000004100 */
[----:B------:R-:W1:Y:S01]  /*8590*/  LDS.U16 R47, [R53+0x410] ;  /* 0x00041000352f7984 */ /* 0x000e620000000400 */
[----:B------:R-:W-:-:S02]  /*85a0*/  HADD2.F32 R12, -RZ, R12.H1_H1 ;  /* 0x3000000cff0c7230 */ /* 0x000fc40000004100 */
[----:B------:R-:W-:Y:S02]  /*85b0*/  HADD2.F32 R14, -RZ, R14.H1_H1 ;  /* 0x3000000eff0e7230 */ /* 0x000fe40000004100 */
[--C-:B------:R-:W-:Y:S02]  /*85c0*/  HADD2.F32 R51, -RZ, R15.reuse.H0_H0 ;  /* 0x2000000fff337230 */ /* 0x100fe40000004100 */
[----:B------:R-:W-:Y:S02]  /*85d0*/  HADD2.F32 R52, -RZ, R15.H1_H1 ;  /* 0x3000000fff347230 */ /* 0x000fe40000004100 */
[----:B-1----:R-:W-:-:S05]  /*85e0*/  HADD2.F32 R47, -RZ, R47.H0_H0 ;  /* 0x2000002fff2f7230 */ /* 0x002fca0000004100 */
        /* <DEDUP_REMOVED lines=20> */
.L_x_992:
[----:B------:R-:W2:Y:S01]  /*8730*/  LDS.U16 R12, [R46+0x4] ;  /* 0x000004002e0c7984 */ /* 0x000ea20000000400 */
[----:B------:R-:W-:Y:S01]  /*8740*/  IADD3 R45, R45, 0x4, RZ ;  /* 0x000000042d2d7810 */ /* 0x000fe20007ffe0ff */
[--C-:B------:R-:W-:Y:S02]  /*8750*/  HADD2.F32 R39, -RZ, R30.reuse.H0_H0 ;  /* 0x2000001eff277230 */ /* 0x100fe40000004100 */
[----:B------:R-:W-:Y:S01]  /*8760*/  HADD2.F32 R15, -RZ, R29.H0_H0 ;  /* 0x2000001dff0f7230 */ /* 0x000fe20000004100 */
[----:B------:R-:W-:Y:S01]  /*8770*/  ISETP.GE.AND P0, PT, R45, R44, PT ;  /* 0x0000002c2d00720c */ /* 0x000fe20003f06270 */
[----:B------:R-:W-:Y:S02]  /*8780*/  HADD2.F32 R41, -RZ, R30.H1_H1 ;  /* 0x3000001eff297230 */ /* 0x000fe40000004100 */
[----:B-1----:R-:W-:Y:S02]  /*8790*/  HADD2.F32 R43, -RZ, R31.H0_H0 ;  /* 0x2000001fff2b7230 */ /* 0x002fe40000004100 */
[----:B------:R-:W-:-:S02]  /*87a0*/  HADD2.F32 R13, -RZ, R28.H0_H0 ;  /* 0x2000001cff0d7230 */ /* 0x000fc40000004100 */
[----:B------:R-:W-:Y:S02]  /*87b0*/  HADD2.F32 R35, -RZ, R28.H1_H1 ;  /* 0x3000001cff237230 */ /* 0x000fe40000004100 */
        /* <DEDUP_REMOVED lines=12> */
.L_x_987:
[----:B------:R-:W-:Y:S05]  /*8880*/  BSYNC B0 ;  /* 0x0000000000007941 */ /* 0x000fea0003800000 */
.L_x_986:
        /* <DEDUP_REMOVED lines=61> */
.L_x_1000:
        /* <DEDUP_REMOVED lines=16> */
.L_x_999:
[----:B------:R-:W-:Y:S05]  /*8d60*/  BSYNC B2 ;  /* 0x0000000000027941 */ /* 0x000fea0003800000 */
.L_x_998:
[----:B------:R-:W-:Y:S02]  /*8d70*/  IADD3 R33, R33, 0x2, RZ ;  /* 0x0000000221217810 */ /* 0x000fe40007ffe0ff */
.L_x_997:
[----:B------:R-:W-:Y:S05]  /*8d80*/  BSYNC B1 ;  /* 0x0000000000017941 */ /* 0x000fea0003800000 */
.L_x_996:
[----:B------:R-:W-:-:S13]  /*8d90*/  LOP3.LUT P0, RZ, R24, 0xfffffffe, RZ, 0xc0, !PT ;  /* 0xfffffffe18ff7812 */ /* 0x000fda000780c0ff */
[----:B------:R-:W-:Y:S05]  /*8da0*/  @!P0 BRA `(.L_x_995) ;  /* 0x0000094000008947 */ /* 0x000fea0003800000 */
[C---:B------:R-:W-:Y:S01]  /*8db0*/  LEA R6, R33.reuse, UR5, 0x1 ;  /* 0x0000000521067c11 */ /* 0x040fe2000f8e08ff */
[----:B------:R-:W-:Y:S01]  /*8dc0*/  IMAD.MOV.U32 R20, RZ, RZ, RZ ;  /* 0x000000ffff147224 */ /* 0x000fe200078e00ff */
[----:B------:R-:W-:-:S03]  /*8dd0*/  LEA R40, R33, 0x200, 0x8 ;  /* 0x0000020021287811 */ /* 0x000fc600078e40ff */
[----:B------:R-:W-:Y:S02]  /*8de0*/  IMAD R53, R5, -0x2, R6 ;  /* 0xfffffffe05357824 */ /* 0x000fe400078e0206 */
.L_x_1007:
        /* <DEDUP_REMOVED lines=35> */
[----:B------:R-:W-:Y:S02]  /*9020*/  LEA.HI.X R29, R14, c[0x0][0x1a4], R15, 0x1, P0 ;  /* 0x000069000e1d7a11 */ /* 0x000fe400000f0c0f */
[----:B------:R-:W1:Y:S04]  /*9030*/  LDS.U16 R14, [R24+0x410] ;  /* 0x00041000180e7984 */ /* 0x000e680000000400 */
[----:B------:R-:W5:Y:S01]  /*9040*/  LDG.E.128 R28, [R28.64] ;  /* 0x000000241c1c7981 */ /* 0x000f62000c1e1d00 */
[----:B------:R-:W-:Y:S02]  /*9050*/  ULDC UR4, c[0x0][0x1ec] ;  /* 0x00007b0000047ab9 */ /* 0x000fe40000000800 */
[----:B------:R-:W-:-:S06]  /*9060*/  UISETP.NE.AND UP0, UPT, URZ, UR4, UPT ;  /* 0x000000043f00728c */ /* 0x000fcc000bf05270 */
[----:B------:R-:W-:Y:S01]  /*9070*/  PLOP3.LUT P2, PT, PT, PT, UP0, 0x80, 0x0 ;  /* 0x000000000000781c */ /* 0x000fe20003f4f008 */
[----:B-1----:R-:W-:-:S12]  /*9080*/  HADD2.F32 R14, -RZ, R14.H0_H0 ;  /* 0x2000000eff0e7230 */ /* 0x002fd80000004100 */
        /* <DEDUP_REMOVED lines=13> */
.L_x_1003:
        /* <DEDUP_REMOVED lines=16> */
.L_x_1002:
[----:B------:R-:W-:Y:S05]  /*9260*/  BSYNC B1 ;  /* 0x0000000000017941 */ /* 0x000fea0003800000 */
.L_x_1001:
        /* <DEDUP_REMOVED lines=50> */
.L_x_1006:
        /* <DEDUP_REMOVED lines=16> */
.L_x_1005:
[----:B------:R-:W-:Y:S05]  /*9690*/  BSYNC B1 ;  /* 0x0000000000017941 */ /* 0x000fea0003800000 */
.L_x_1004:
[----:B------:R-:W-:Y:S02]  /*96a0*/  IADD3 R33, R33, 0x4, RZ ;  /* 0x0000000421217810 */ /* 0x000fe40007ffe0ff */
[----:B------:R-:W-:Y:S02]  /*96b0*/  IADD3 R20, R20, 0x8, RZ ;  /* 0x0000000814147810 */ /* 0x000fe40007ffe0ff */
[----:B------:R-:W-:Y:S02]  /*96c0*/  ISETP.GE.AND P0, PT, R33, R18, PT ;  /* 0x000000122100720c */ /* 0x000fe40003f06270 */
[----:B------:R-:W-:-:S11]  /*96d0*/  IADD3 R40, R40, 0x400, RZ ;  /* 0x0000040028287810 */ /* 0x000fd60007ffe0ff */
[----:B------:R-:W-:Y:S05]  /*96e0*/  @!P0 BRA `(.L_x_1007) ;  /* 0xfffff70000008947 */ /* 0x000fea000383ffff */
.L_x_995:
[----:B------:R-:W-:Y:S05]  /*96f0*/  BSYNC B0 ;  /* 0x0000000000007941 */ /* 0x000fea0003800000 */
.L_x_994:
        /* <DEDUP_REMOVED lines=34> */
.L_x_1011:
[----:B------:R-:W-:Y:S05]  /*9920*/  BSYNC B1 ;  /* 0x0000000000017941 */ /* 0x000fea0003800000 */
.L_x_1010:
[----:B-----5:R-:W-:Y:S02]  /*9930*/  HADD2.F32 R5, -RZ, R12.H0_H0 ;  /* 0x2000000cff057230 */ /* 0x020fe40000004100 */
[----:B0-----:R-:W-:Y:S02]  /*9940*/  HADD2.F32 R7, -RZ, R13.H0_H0 ;  /* 0x2000000dff077230 */ /* 0x001fe40000004100 */
        /* <DEDUP_REMOVED lines=14> */
.L_x_1009:
[----:B------:R-:W-:Y:S05]  /*9a30*/  BSYNC B0 ;  /* 0x0000000000007941 */ /* 0x000fea0003800000 */
.L_x_1008:
        /* <DEDUP_REMOVED lines=15> */
.L_x_1013:
[----:B------:R-:W-:Y:S05]  /*9b30*/  BSYNC B0 ;  /* 0x0000000000007941 */ /* 0x000fea0003800000 */
.L_x_1012:
        /* <DEDUP_REMOVED lines=20> */
.L_x_1015:
[----:B------:R-:W-:Y:S05]  /*9c80*/  BSYNC B0 ;  /* 0x0000000000007941 */ /* 0x000fea0003800000 */
.L_x_1014:
        /* <DEDUP_REMOVED lines=16> */
.L_x_1016:
[----:B------:R-:W-:Y:S02]  /*9d90*/  IMAD.MOV.U32 R2, RZ, RZ, c[0x0][0x250] ;  /* 0x00009400ff027624 */ /* 0x000fe400078e00ff */
[----:B------:R-:W-:-:S05]  /*9da0*/  IMAD.MOV.U32 R3, RZ, RZ, c[0x0][0x254] ;  /* 0x00009500ff037624 */ /* 0x000fca00078e00ff */
[----:B------:R-:W2:Y:S01]  /*9db0*/  LDG.E R2, [R2.64] ;  /* 0x0000002402027981 */ /* 0x000ea2000c1e1900 */
[----:B------:R-:W-:-:S05]  /*9dc0*/  IMAD.IADD R19, R19, 0x1, R4 ;  /* 0x0000000113137824 */ /* 0x000fca00078e0204 */
[----:B------:R-:W-:Y:S01]  /*9dd0*/  IADD3 R4, P0, R19, c[0x0][0x160], RZ ;  /* 0x0000580013047a10 */ /* 0x000fe20007f1e0ff */
[C---:B--2---:R-:W-:Y:S02]  /*9de0*/  FMUL.FTZ R35, R2.reuse, R35 ;  /* 0x0000002302237220 */ /* 0x044fe40000410000 */
[C---:B------:R-:W-:Y:S02]  /*9df0*/  FMUL.FTZ R34, R2.reuse, R34 ;  /* 0x0000002202227220 */ /* 0x040fe40000410000 */
[C---:B------:R-:W-:Y:S02]  /*9e00*/  FMUL.FTZ R37, R2.reuse, R37 ;  /* 0x0000002502257220 */ /* 0x040fe40000410000 */
[----:B------:R-:W0:Y:S01]  /*9e10*/  F2I.S8.NTZ R35, R35 ;  /* 0x0000002300237305 */ /* 0x000e220000202100 */
[C---:B------:R-:W-:Y:S02]  /*9e20*/  FMUL.FTZ R36, R2.reuse, R36 ;  /* 0x0000002402247220 */ /* 0x040fe40000410000 */
[----:B------:R-:W-:-:S02]  /*9e30*/  FMUL.FTZ R39, R2, R39 ;  /* 0x0000002702277220 */ /* 0x000fc40000410000 */
        /* <DEDUP_REMOVED lines=41> */
[----:B------:R-:W-:Y:S02]  /*a0d0*/  PRMT R0, R6, 0x7710, RZ ;  /* 0x0000771006007816 */ /* 0x000fe400000000ff */
[----:B------:R-:W-:Y:S02]  /*a0e0*/  PRMT R2, R2, 0x4210, R7 ;  /* 0x0000421002027816 */ /* 0x000fe40000000007 */
[----:B------:R-:W-:-:S02]  /*a0f0*/  LEA.HI.X.SX32 R5, R19, c[0x0][0x164], 0x1, P0 ;  /* 0x0000590013057a11 */ /* 0x000fc400000f0eff */
[----:B------:R-:W-:-:S05]  /*a100*/  PRMT R3, R3, 0x4210, R0 ;  /* 0x0000421003037816 */ /* 0x000fca0000000000 */
[----:B------:R-:W-:Y:S01]  /*a110*/  STG.E.64 [R4.64], R2 ;  /* 0x0000000204007986 */ /* 0x000fe2000c101b24 */
[----:B------:R-:W-:Y:S05]  /*a120*/  EXIT ;  /* 0x000000000000794d */ /* 0x000fea0003800000 */
.L_x_878:
[----:B------:R-:W-:Y:S01]  /*a130*/  IMAD.MOV.U32 R84, RZ, RZ, R21 ;  /* 0x000000ffff547224 */ /* 0x000fe200078e0015 */
[----:B------:R-:W-:Y:S01]  /*a140*/  MOV R82, 0xa190 ;  /* 0x0000a19000527802 */ /* 0x000fe20000000f00 */
[----:B------:R-:W-:Y:S02]  /*a150*/  IMAD.MOV.U32 R85, RZ, RZ, 0x10 ;  /* 0x00000010ff557424 */ /* 0x000fe400078e00ff */
[----:B------:R-:W-:Y:S02]  /*a160*/  IMAD.MOV.U32 R94, RZ, RZ, 0x1f ;  /* 0x0000001fff5e7424 */ /* 0x000fe400078e00ff */
[----:B------:R-:W-:Y:S02]  /*a170*/  IMAD.MOV.U32 R95, RZ, RZ, -0x1 ;  /* 0xffffffffff5f7424 */ /* 0x000fe400078e00ff */
[----:B------:R-:W-:Y:S05]  /*a180*/  CALL.REL.NOINC `($__internal_5_$__cuda_sm70_shflsync_bfly_p) ;  /* 0x0000046000007944 */ /* 0x000fea0003c00000 */
[----:B-1----:R-:W-:Y:S01]  /*a190*/  IMAD.MOV.U32 R0, RZ, RZ, R84 ;  /* 0x000000ffff007224 */ /* 0x002fe200078e0054 */
[----:B0-----:R-:W-:Y:S05]  /*a1a0*/  BRA `(.L_x_1017) ;  /* 0xffff8a8000007947 */ /* 0x001fea000383ffff */
.L_x_879:
[----:B------:R-:W-:Y:S01]  /*a1b0*/  IMAD.MOV.U32 R84, RZ, RZ, R21 ;  /* 0x000000ffff547224 */ /* 0x000fe200078e0015 */
[----:B------:R-:W-:Y:S01]  /*a1c0*/  MOV R82, 0xa210 ;  /* 0x0000a21000527802 */ /* 0x000fe20000000f00 */
[----:B------:R-:W-:-:S02]  /*a1d0*/  IMAD.MOV.U32 R85, RZ, RZ, 0x8 ;  /* 0x00000008ff557424 */ /* 0x000fc400078e00ff */
[----:B------:R-:W-:Y:S02]  /*a1e0*/  IMAD.MOV.U32 R94, RZ, RZ, 0x1f ;  /* 0x0000001fff5e7424 */ /* 0x000fe400078e00ff */
[----:B------:R-:W-:Y:S02]  /*a1f0*/  IMAD.MOV.U32 R95, RZ, RZ, -0x1 ;  /* 0xffffffffff5f7424 */ /* 0x000fe400078e00ff */
[----:B------:R-:W-:Y:S05]  /*a200*/  CALL.REL.NOINC `($__internal_5_$__cuda_sm70_shflsync_bfly_p) ;  /* 0x000003e000007944 */ /* 0x000fea0003c00000 */
[----:B-1----:R-:W-:Y:S01]  /*a210*/  FADD.FTZ R21, R21, R84 ;  /* 0x0000005415157221 */ /* 0x002fe20000010000 */
[----:B------:R-:W-:Y:S01]  /*a220*/  MOV R82, 0xa280 ;  /* 0x0000a28000527802 */ /* 0x000fe20000000f00 */
[----:B0-----:R-:W-:Y:S02]  /*a230*/  IMAD.MOV.U32 R85, RZ, RZ, 0x4 ;  /* 0x00000004ff557424 */ /* 0x001fe400078e00ff */
[----:B------:R-:W-:Y:S02]  /*a240*/  IMAD.MOV.U32 R94, RZ, RZ, 0x1f ;  /* 0x0000001fff5e7424 */ /* 0x000fe400078e00ff */
[----:B------:R-:W-:Y:S02]  /*a250*/  IMAD.MOV.U32 R95, RZ, RZ, -0x1 ;  /* 0xffffffffff5f7424 */ /* 0x000fe400078e00ff */
[----:B------:R-:W-:-:S02]  /*a260*/  IMAD.MOV.U32 R84, RZ, RZ, R21 ;  /* 0x000000ffff547224 */ /* 0x000fc400078e0015 */
[----:B------:R-:W-:Y:S05]  /*a270*/  CALL.REL.NOINC `($__internal_5_$__cuda_sm70_shflsync_bfly_p) ;  /* 0x0000037000007944 */ /* 0x000fea0003c00000 */
[----:B-1----:R-:W-:Y:S01]  /*a280*/  FADD.FTZ R21, R21, R84 ;  /* 0x0000005415157221 */ /* 0x002fe20000010000 */
[----:B------:R-:W-:Y:S01]  /*a290*/  MOV R82, 0xa2f0 ;  /* 0x0000a2f000527802 */ /* 0x000fe20000000f00 */
[----:B0-----:R-:W-:-:S02]  /*a2a0*/  IMAD.MOV.U32 R85, RZ, RZ, 0x2 ;  /* 0x00000002ff557424 */ /* 0x001fc400078e00ff */
[----:B------:R-:W-:Y:S02]  /*a2b0*/  IMAD.MOV.U32 R94, RZ, RZ, 0x1f ;  /* 0x0000001fff5e7424 */ /* 0x000fe400078e00ff */
[----:B------:R-:W-:Y:S02]  /*a2c0*/  IMAD.MOV.U32 R95, RZ, RZ, -0x1 ;  /* 0xffffffffff5f7424 */ /* 0x000fe400078e00ff */
[----:B------:R-:W-:Y:S02]  /*a2d0*/  IMAD.MOV.U32 R84, RZ, RZ, R21 ;  /* 0x000000ffff547224 */ /* 0x000fe400078e0015 */
[----:B------:R-:W-:Y:S05]  /*a2e0*/  CALL.REL.NOINC `($__internal_5_$__cuda_sm70_shflsync_bfly_p) ;  /* 0x0000030000007944 */ /* 0x000fea0003c00000 */
[----:B-1----:R-:W-:Y:S01]  /*a2f0*/  FADD.FTZ R4, R21, R84 ;  /* 0x0000005415047221 */ /* 0x002fe20000010000 */
[----:B------:R-:W-:Y:S01]  /*a300*/  MOV R82, 0xa360 ;  /* 0x0000a36000527802 */ /* 0x000fe20000000f00 */
[----:B0-----:R-:W-:Y:S02]  /*a310*/  IMAD.MOV.U32 R85, RZ, RZ, 0x1 ;  /* 0x00000001ff557424 */ /* 0x001fe400078e00ff */
[----:B------:R-:W-:Y:S02]  /*a320*/  IMAD.MOV.U32 R94, RZ, RZ, 0x1f ;  /* 0x0000001fff5e7424 */ /* 0x000fe400078e00ff */
[----:B------:R-:W-:-:S02]  /*a330*/  IMAD.MOV.U32 R95, RZ, RZ, -0x1 ;  /* 0xffffffffff5f7424 */ /* 0x000fc400078e00ff */
[----:B------:R-:W-:Y:S02]  /*a340*/  IMAD.MOV.U32 R84, RZ, RZ, R4 ;  /* 0x000000ffff547224 */ /* 0x000fe400078e0004 */
[----:B------:R-:W-:Y:S05]  /*a350*/  CALL.REL.NOINC `($__internal_5_$__cuda_sm70_shflsync_bfly_p) ;  /* 0x0000029000007944 */ /* 0x000fea0003c00000 */
[----:B-1----:R-:W-:Y:S01]  /*a360*/  IMAD.MOV.U32 R5, RZ, RZ, R84 ;  /* 0x000000ffff057224 */ /* 0x002fe200078e0054 */
[----:B0-----:R-:W-:Y:S05]  /*a370*/  BRA `(.L_x_1018) ;  /* 0xffff894000007947 */ /* 0x001fea000383ffff */
.L_x_949:
        /* <DEDUP_REMOVED lines=8> */
.L_x_950:
[----:B------:R-:W-:Y:S01]  /*a400*/  IMAD.MOV.U32 R84, RZ, RZ, R133 ;  /* 0x000000ffff547224 */ /* 0x000fe200078e0085 */
[----:B------:R-:W-:Y:S01]  /*a410*/  MOV R82, 0xa460 ;  /* 0x0000a46000527802 */ /* 0x000fe20000000f00 */
[----:B------:R-:W-:-:S02]  /*a420*/  IMAD.MOV.U32 R85, RZ, RZ, 0x1 ;  /* 0x00000001ff557424 */ /* 0x000fc400078e00ff */
[----:B------:R-:W-:Y:S02]  /*a430*/  IMAD.MOV.U32 R94, RZ, RZ, 0x1f ;  /* 0x0000001fff5e7424 */ /* 0x000fe400078e00ff */
[----:B------:R-:W-:Y:S02]  /*a440*/  IMAD.MOV.U32 R95, RZ, RZ, -0x1 ;  /* 0xffffffffff5f7424 */ /* 0x000fe400078e00ff */
[----:B------:R-:W-:Y:S05]  /*a450*/  CALL.REL.NOINC `($__internal_5_$__cuda_sm70_shflsync_bfly_p) ;  /* 0x0000019000007944 */ /* 0x000fea0003c00000 */
[----:B-1----:R-:W-:Y:S01]  /*a460*/  IMAD.MOV.U32 R82, RZ, RZ, R84 ;  /* 0x000000ffff527224 */ /* 0x002fe200078e0054 */
[----:B0-----:R-:W-:Y:S05]  /*a470*/  BRA `(.L_x_1020) ;  /* 0xffffc60000007947 */ /* 0x001fea000383ffff */
.L_x_954:
        /* <DEDUP_REMOVED lines=8> */
.L_x_955:
[----:B------:R-:W-:Y:S01]  /*a500*/  IMAD.MOV.U32 R84, RZ, RZ, R7 ;  /* 0x000000ffff547224 */ /* 0x000fe200078e0007 */
[----:B------:R-:W-:Y:S01]  /*a510*/  MOV R82, 0xa560 ;  /* 0x0000a56000527802 */ /* 0x000fe20000000f00 */
[----:B------:R-:W-:-:S02]  /*a520*/  IMAD.MOV.U32 R85, RZ, RZ, 0x8 ;  /* 0x00000008ff557424 */ /* 0x000fc400078e00ff */
[----:B------:R-:W-:Y:S02]  /*a530*/  IMAD.MOV.U32 R94, RZ, RZ, 0x1f ;  /* 0x0000001fff5e7424 */ /* 0x000fe400078e00ff */
[----:B------:R-:W-:Y:S02]  /*a540*/  IMAD.MOV.U32 R95, RZ, RZ, -0x1 ;  /* 0xffffffffff5f7424 */ /* 0x000fe400078e00ff */
[----:B0-----:R-:W-:Y:S05]  /*a550*/  CALL.REL.NOINC `($__internal_5_$__cuda_sm70_shflsync_bfly_p) ;  /* 0x0000009000007944 */ /* 0x001fea0003c00000 */
[----:B-1----:R-:W-:Y:S01]  /*a560*/  FMNMX.FTZ R3, R7, R84, !PT ;  /* 0x0000005407037209 */ /* 0x002fe20007810000 */
[----:B0-----:R-:W-:Y:S01]  /*a570*/  IMAD.MOV.U32 R85, RZ, RZ, 0x4 ;  /* 0x00000004ff557424 */ /* 0x001fe200078e00ff */
[----:B------:R-:W-:Y:S01]  /*a580*/  MOV R82, 0xa5d0 ;  /* 0x0000a5d000527802 */ /* 0x000fe20000000f00 */
[----:B------:R-:W-:Y:S02]  /*a590*/  IMAD.MOV.U32 R94, RZ, RZ, 0x1f ;  /* 0x0000001fff5e7424 */ /* 0x000fe400078e00ff */
[----:B------:R-:W-:Y:S02]  /*a5a0*/  IMAD.MOV.U32 R95, RZ, RZ, -0x1 ;  /* 0xffffffffff5f7424 */ /* 0x000fe400078e00ff */
[----:B------:R-:W-:Y:S02]  /*a5b0*/  IMAD.MOV.U32 R84, RZ, RZ, R3 ;  /* 0x000000ffff547224 */ /* 0x000fe400078e0003 */
[----:B------:R-:W-:Y:S05]  /*a5c0*/  CALL.REL.NOINC `($__internal_5_$__cuda_sm70_shflsync_bfly_p) ;  /* 0x0000002000007944 */ /* 0x000fea0003c00000 */
[----:B-1----:R-:W-:Y:S01]  /*a5d0*/  IMAD.MOV.U32 R4, RZ, RZ, R84 ;  /* 0x000000ffff047224 */ /* 0x002fe200078e0054 */
[----:B0-----:R-:W-:Y:S05]  /*a5e0*/  BRA `(.L_x_1022) ;  /* 0xffffc75000007947 */ /* 0x001fea000383ffff */
        .weak           $__internal_5_$__cuda_sm70_shflsync_bfly_p
        .type           $__internal_5_$__cuda_sm70_shflsync_bfly_p,@function
        .size           $__internal_5_$__cuda_sm70_shflsync_bfly_p,(.L_x_3176 - $__internal_5_$__cuda_sm70_shflsync_bfly_p)
$__internal_5_$__cuda_sm70_shflsync_bfly_p:
[----:B------:R-:W-:Y:S01]  /*a5f0*/  IMAD.MOV.U32 R83, RZ, RZ, 0x0 ;  /* 0x00000000ff537424 */ /* 0x000fe200078e00ff */
[----:B------:R-:W-:Y:S04]  /*a600*/  WARPSYNC R95 ;  /* 0x0000005f00007348 */ /* 0x000fe80003800000 */
[----:B------:R0:W1:Y:S01]  /*a610*/  SHFL.BFLY PT, R84, R84, R85, R94 ;  /* 0x0c00005554547389 */ /* 0x00006200000e005e */
[----:B------:R-:W-:Y:S05]  /*a620*/  RET.REL.NODEC R82 `(_ZN4mmha33masked_multihead_attention_kernelItLi256ELi256ELi4ELi32ELi64ELb1ELb0EEEv26Multihead_attention_paramsIT_XT5_EE) ;  /* 0xffff59d052007950 */ /* 0x000fea0003c3ffff */
.L_x_1023:
        /* <DEDUP_REMOVED lines=13> */
.L_x_3176:


//--------------------- .text._ZN4mmha33masked_multihead_attention_kernelIfLi256ELi256ELi1ELi64ELi256ELb1ELb1EEEv26Multihead_attention_paramsIT_XT5_EE --------------------------
	.section	.text._ZN4mmha33masked_multihead_attention_kernelIfLi256ELi256ELi1ELi64ELi256ELb1ELb1EEEv26Multihead_attention_paramsIT_XT5_EE,"ax",@progbits
	.sectioninfo	@"SHI_REGISTERS=255"
	.align	128
        .global         _ZN4mmha33masked_multihead_attention_kernelIfLi256ELi256ELi1ELi64ELi256ELb1ELb1EEEv26Multihead_attention_paramsIT_XT5_EE
        .type           _ZN4mmha33masked_multihead_attention_kernelIfLi256ELi256ELi1ELi64ELi256ELb1ELb1EEEv26Multihead_attention_paramsIT_XT5_EE,@function
        .size           _ZN4mmha33masked_multihead_attention_kernelIfLi256ELi256ELi1ELi64ELi256ELb1ELb1EEEv26Multihead_attention_paramsIT_XT5_EE,(.L_x_3197 - _ZN4mmha33masked_multihead_attention_kernelIfLi256ELi256ELi1ELi64ELi256ELb1ELb1EEEv26Multihead_attention_paramsIT_XT5_EE)
        .other          _ZN4mmha33masked_multihead_attention_kernelIfLi256ELi256ELi1ELi64ELi256ELb1ELb1EEEv26Multihead_attention_paramsIT_XT5_EE,@"STO_CUDA_ENTRY STV_DEFAULT"
_ZN4mmha33masked_multihead_attention_kernelIfLi256ELi256ELi1ELi64ELi256ELb1ELb1EEEv26Multihead_attention_paramsIT_XT5_EE:
.text._ZN4mmha33masked_multihead_attention_kernelIfLi256ELi256ELi1ELi64ELi256ELb1ELb1EEEv26Multihead_attention_paramsIT_XT5_EE:
[----:B------:R-:W-:Y:S02]  /*0000*/  MOV R1, c[0x0][0x28] ;  /* 0x00000a0000017a02 */ /* 0x000fe40000000f00 */
        /* <DEDUP_REMOVED lines=11> */
.L_x_1024:
[----:B------:R-:W-:Y:S01]  /*00c0*/  IABS R5, c[0x0][0x1d0] ;  /* 0x0000740000057a13 */ /* 0x000fe20000000000 */
[----:B------:R-:W-:Y:S01]  /*00d0*/  HFMA2.MMA R14, -RZ, RZ, 0, 2.384185791015625e-07 ;  /* 0x00000004ff0e7435 */ /* 0x000fe200000001ff */
[----:B0-----:R-:W-:Y:S02]  /*00e0*/  IABS R6, R18 ;  /* 0x0000001200067213 */ /* 0x001fe40000000000 */
[----:B------:R-:W0:Y:S08]  /*00f0*/  I2F.RP R0, R5 ;  /* 0x0000000500007306 */ /* 0x000e300000209400 */
[----:B0-----:R-:W0:Y:S02]  /*0100*/  MUFU.RCP R0, R0 ;  /* 0x0000000000007308 */ /* 0x001e240000001000 */
[----:B0-----:R-:W-:-:S06]  /*0110*/  IADD3 R2, R0, 0xffffffe, RZ ;  /* 0x0ffffffe00027810 */ /* 0x001fcc0007ffe0ff */
[----:B------:R0:W1:Y:S02]  /*0120*/  F2I.FTZ.U32.TRUNC.NTZ R3, R2 ;  /* 0x0000000200037305 */ /* 0x000064000021f000 */
[----:B0-----:R-:W-:Y:S01]  /*0130*/  IMAD.MOV.U32 R2, RZ, RZ, RZ ;  /* 0x000000ffff027224 */ /* 0x001fe200078e00ff */
[----:B-1----:R-:W-:-:S05]  /*0140*/  IADD3 R4, RZ, -R3, RZ ;  /* 0x80000003ff047210 */ /* 0x002fca0007ffe0ff */
[----:B------:R-:W-:-:S04]  /*0150*/  IMAD R7, R4, R5, RZ ;  /* 0x0000000504077224 */ /* 0x000fc800078e02ff */
[----:B------:R-:W-:-:S06]  /*0160*/  IMAD.HI.U32 R3, R3, R7, R2 ;  /* 0x0000000703037227 */ /* 0x000fcc00078e0002 */
[----:B------:R-:W-:Y:S01]  /*0170*/  IMAD.HI.U32 R4, R3, R6, RZ ;  /* 0x0000000603047227 */ /* 0x000fe200078e00ff */
[----:B------:R-:W-:-:S03]  /*0180*/  ISETP.NE.U32.AND P0, PT, RZ, c[0x0][0x240], PT ;  /* 0x00009000ff007a0c */ /* 0x000fc60003f05070 */
[----:B------:R-:W-:Y:S01]  /*0190*/  IMAD.MOV.U32 R16, RZ, RZ, RZ ;  /* 0x000000ffff107224 */ /* 0x000fe200078e00ff */
[----:B------:R-:W-:Y:S01]  /*01a0*/  IADD3 R0, -R4, RZ, RZ ;  /* 0x000000ff04007210 */ /* 0x000fe20007ffe1ff */
[----:B------:R-:W-:-:S04]  /*01b0*/  IMAD.WIDE R2, R18, R14, c[0x0][0x278] ;  /* 0x00009e0012027625 */ /* 0x000fc800078e020e */
[C---:B------:R-:W-:Y:S01]  /*01c0*/  IMAD R0, R5.reuse, R0, R6 ;  /* 0x0000000005007224 */ /* 0x040fe200078e0206 */
[----:B------:R-:W-:Y:S01]  /*01d0*/  ISETP.NE.AND.EX P0, PT, RZ, c[0x0][0x244], PT, P0 ;  /* 0x00009100ff007a0c */ /* 0x000fe20003f05300 */
[----:B------:R-:W2:Y:S03]  /*01e0*/  LDG.E R3, [R2.64] ;  /* 0x0000002402037981 */ /* 0x000ea6000c1e1900 */
[----:B------:R-:W-:-:S13]  /*01f0*/  ISETP.GT.U32.AND P2, PT, R5, R0, PT ;  /* 0x000000000500720c */ /* 0x000fda0003f44070 */
[----:B------:R-:W-:-:S05]  /*0200*/  @!P2 IMAD.IADD R0, R0, 0x1, -R5 ;  /* 0x000000010000a824 */ /* 0x000fca00078e0a05 */
[----:B------:R-:W-:Y:S02]  /*0210*/  ISETP.GE.U32.AND P1, PT, R0, R5, PT ;  /* 0x000000050000720c */ /* 0x000fe40003f26070 */
[----:B------:R-:W-:Y:S02]  /*0220*/  LOP3.LUT R0, R18, c[0x0][0x1d0], RZ, 0x3c, !PT ;  /* 0x0000740012007a12 */ /* 0x000fe400078e3cff */
[----:B------:R-:W-:Y:S02]  /*0230*/  @!P2 IADD3 R4, R4, 0x1, RZ ;  /* 0x000000010404a810 */ /* 0x000fe40007ffe0ff */
[----:B------:R-:W-:Y:S02]  /*0240*/  ISETP.GE.AND P3, PT, R0, RZ, PT ;  /* 0x000000ff0000720c */ /* 0x000fe40003f66270 */
[----:B------:R-:W-:Y:S02]  /*0250*/  ISETP.NE.AND P2, PT, RZ, c[0x0][0x1d0], PT ;  /* 0x00007400ff007a0c */ /* 0x000fe40003f45270 */
[----:B------:R-:W-:-:S03]  /*0260*/  ISETP.EQ.AND P4, PT, RZ, c[0x0][0x1ec], P0 ;  /* 0x00007b00ff007a0c */ /* 0x000fc60000782270 */
[----:B------:R-:W-:-:S04]  /*0270*/  @P1 IADD3 R4, R4, 0x1, RZ ;  /* 0x0000000104041810 */ /* 0x000fc80007ffe0ff */
[----:B------:R-:W-:-:S04]  /*0280*/  MOV R17, R4 ;  /* 0x0000000400117202 */ /* 0x000fc80000000f00 */
[----:B------:R-:W-:Y:S02]  /*0290*/  @!P3 IADD3 R17, -R17, RZ, RZ ;  /* 0x000000ff1111b210 */ /* 0x000fe40007ffe1ff */
[----:B------:R-:W-:-:S05]  /*02a0*/  @!P2 LOP3.LUT R17, RZ, c[0x0][0x1d0], RZ, 0x33, !PT ;  /* 0x00007400ff11aa12 */ /* 0x000fca00078e33ff */
[----:B------:R-:W-:-:S05]  /*02b0*/  @P4 IMAD.WIDE R4, R17, R14, c[0x0][0x240] ;  /* 0x0000900011044625 */ /* 0x000fca00078e020e */
[----:B------:R-:W3:Y:S01]  /*02c0*/  @P4 LDG.E R16, [R4.64] ;  /* 0x0000002404104981 */ /* 0x000ee2000c1e1900 */
[----:B------:R-:W-:-:S03]  /*02d0*/  ISETP.NE.U32.AND P1, PT, RZ, c[0x0][0x1f8], PT ;  /* 0x00007e00ff007a0c */ /* 0x000fc60003f25070 */
[----:B------:R-:W0:Y:S01]  /*02e0*/  S2R R58, SR_TID.X ;  /* 0x00000000003a7919 */ /* 0x000e220000002100 */
[----:B------:R-:W-:-:S03]  /*02f0*/  ISETP.NE.AND.EX P1, PT, RZ, c[0x0][0x1fc], PT, P1 ;  /* 0x00007f00ff007a0c */ /* 0x000fc60003f25310 */
[----:B------:R-:W1:Y:S01]  /*0300*/  S2R R57, SR_CTAID.X ;  /* 0x0000000000397919 */ /* 0x000e620000002500 */
[----:B------:R-:W-:Y:S01]  /*0310*/  HFMA2.MMA R44, -RZ, RZ, 0, 0 ;  /* 0x00000000ff2c7435 */ /* 0x000fe200000001ff */
[----:B------:R-:W-:-:S08]  /*0320*/  SHF.R.S32.HI R6, RZ, 0x1f, R18 ;  /* 0x0000001fff067819 */ /* 0x000fd00000011412 */
[----:B------:R-:W-:-:S04]  /*0330*/  @P1 LEA R10, P3, R18, c[0x0][0x1f8], 0x2 ;  /* 0x00007e00120a1a11 */ /* 0x000fc800078610ff */
[----:B------:R-:W-:-:S05]  /*0340*/  @P1 LEA.HI.X R11, R18, c[0x0][0x1fc], R6, 0x2, P3 ;  /* 0x00007f00120b1a11 */ /* 0x000fca00018f1406 */
[----:B------:R-:W4:Y:S01]  /*0350*/  @P1 LDG.E R44, [R10.64] ;  /* 0x000000240a2c1981 */ /* 0x000f22000c1e1900 */
[C---:B0-----:R-:W-:Y:S02]  /*0360*/  ISETP.LT.AND P2, PT, R58.reuse, 0x40, P4 ;  /* 0x000000403a00780c */ /* 0x041fe40002741270 */
[C---:B------:R-:W-:Y:S02]  /*0370*/  SHF.L.U32 R45, R58.reuse, 0x2, RZ ;  /* 0x000000023a2d7819 */ /* 0x040fe400000006ff */
[----:B------:R-:W-:Y:S02]  /*0380*/  IABS R15, c[0x0][0x1d4] ;  /* 0x00007500000f7a13 */ /* 0x000fe40000000000 */
[----:B------:R-:W-:Y:S02]  /*0390*/  ISETP.GT.AND P5, PT, R58, 0x3f, PT ;  /* 0x0000003f3a00780c */ /* 0x000fe40003fa4270 */
[----:B------:R-:W0:Y:S01]  /*03a0*/  R2UR UR7, R15 ;  /* 0x000000000f0773c2 */ /* 0x000e2200000e0000 */
[----:B-1----:R-:W-:-:S04]  /*03b0*/  IMAD R0, R18, c[0x0][0x1d8], R57 ;  /* 0x0000760012007a24 */ /* 0x002fc800078e0239 */
[----:B------:R-:W-:-:S04]  /*03c0*/  IMAD.SHL.U32 R56, R0, 0x100, RZ ;  /* 0x0000010000387824 */ /* 0x000fc800078e00ff */
[----:B------:R-:W-:Y:S01]  /*03d0*/  IMAD.IADD R22, R56, 0x1, R45 ;  /* 0x0000000138167824 */ /* 0x000fe200078e022d */
[----:B------:R-:W-:Y:S01]  /*03e0*/  CS2R R24, SRZ ;  /* 0x0000000000187805 */ /* 0x000fe2000001ff00 */
[----:B------:R-:W-:Y:S01]  /*03f0*/  CS2R R26, SRZ ;  /* 0x00000000001a7805 */ /* 0x000fe2000001ff00 */
[----:B------:R-:W-:Y:S01]  /*0400*/  UMOV UR4, URZ ;  /* 0x0000003f00047c82 */ /* 0x000fe20008000000 */
[----:B---3--:R-:W-:-:S04]  /*0410*/  @P2 IMAD R4, R16, c[0x0][0x1d8], R57 ;  /* 0x0000760010042a24 */ /* 0x008fc800078e0239 */
[----:B------:R-:W-:-:S04]  /*0420*/  @P2 IMAD R8, R4, 0x100, R45 ;  /* 0x0000010004082824 */ /* 0x000fc800078e022d */
[----:B------:R-:W-:-:S05]  /*0430*/  @P2 IMAD.WIDE R8, R8, R14, c[0x0][0x230] ;  /* 0x00008c0008082625 */ /* 0x000fca00078e020e */
[----:B------:R1:W5:Y:S01]  /*0440*/  @P2 LDG.E.128 R40, [R8.64] ;  /* 0x0000002408282981 */ /* 0x000362000c1e1d00 */
[----:B--2---:R-:W2:Y:S02]  /*0450*/  R2UR UR40, R3 ;  /* 0x00000000032873c2 */ /* 0x004ea400000e0000 */
[----:B--2---:R-:W-:-:S06]  /*0460*/  UIADD3 UR39, UR40, -0x1, URZ ;  /* 0xffffffff28277890 */ /* 0x004fcc000fffe03f */
[----:B------:R-:W-:-:S04]  /*0470*/  MOV R3, UR39 ;  /* 0x0000002700037c02 */ /* 0x000fc80008000f00 */
[----:B------:R-:W-:-:S05]  /*0480*/  @!P5 SHF.L.U32 R3, R3, 0x2, RZ ;  /* 0x000000020303d819 */ /* 0x000fca00000006ff */
[----:B------:R-:W-:-:S04]  /*0490*/  @!P5 IMAD R3, R22, c[0x0][0x1d4], R3 ;  /* 0x000075001603da24 */ /* 0x000fc800078e0203 */
[----:B------:R-:W-:Y:S02]  /*04a0*/  @!P5 IMAD.WIDE R4, R3, R14, c[0x0][0x198] ;  /* 0x000066000304d625 */ /* 0x000fe400078e020e */
[----:B0-----:R-:W0:Y:S03]  /*04b0*/  I2F.RP R3, UR7 ;  /* 0x0000000700037d06 */ /* 0x001e260008209400 */
[----:B------:R2:W5:Y:S05]  /*04c0*/  @!P5 LDG.E.128 R24, [R4.64] ;  /* 0x000000240418d981 */ /* 0x00056a000c1e1d00 */
[----:B0-----:R-:W0:Y:S02]  /*04d0*/  MUFU.RCP R3, R3 ;  /* 0x0000000300037308 */ /* 0x001e240000001000 */
[----:B0-----:R-:W-:-:S06]  /*04e0*/  IADD3 R12, R3, 0xffffffe, RZ ;  /* 0x0ffffffe030c7810 */ /* 0x001fcc0007ffe0ff */
[----:B------:R-:W0:Y:S01]  /*04f0*/  F2I.FTZ.U32.TRUNC.NTZ R12, R12 ;  /* 0x0000000c000c7305 */ /* 0x000e22000021f000 */
[----:B--2---:R-:W-:Y:S01]  /*0500*/  IABS R4, UR39 ;  /* 0x0000002700047c13 */ /* 0x004fe20008000000 */
[----:B0-----:R-:W0:Y:S08]  /*0510*/  R2UR UR5, R12 ;  /* 0x000000000c0573c2 */ /* 0x001e3000000e0000 */
[----:B------:R-:W2:Y:S01]  /*0520*/  R2UR UR38, R4 ;  /* 0x00000000042673c2 */ /* 0x000ea200000e0000 */
[----:B0-----:R-:W-:-:S04]  /*0530*/  UIADD3 UR6, URZ, -UR5, URZ ;  /* 0x800000053f067290 */ /* 0x001fc8000fffe03f */
[----:B------:R-:W-:-:S04]  /*0540*/  UIMAD UR6, UR6, UR7, URZ ;  /* 0x00000007060672a4 */ /* 0x000fc8000f8e023f */
[----:B------:R-:W-:-:S04]  /*0550*/  UIMAD.WIDE.U32 UR4, UR5, UR6, UR4 ;  /* 0x00000006050472a5 */ /* 0x000fc8000f8e0004 */
[----:B--2---:R-:W-:-:S04]  /*0560*/  UIMAD.WIDE.U32 UR4, UR5, UR38, URZ ;  /* 0x00000026050472a5 */ /* 0x004fc8000f8e003f */
[----:B------:R-:W-:-:S04]  /*0570*/  UIADD3 UR5, -UR5, URZ, URZ ;  /* 0x0000003f05057290 */ /* 0x000fc8000fffe13f */
[----:B------:R-:W-:-:S04]  /*0580*/  UIMAD UR38, UR7, UR5, UR38 ;  /* 0x00000005072672a4 */ /* 0x000fc8000f8e0226 */
[----:B------:R-:W-:Y:S01]  /*0590*/  UISETP.GT.U32.AND UP0, UPT, UR7, UR38, UPT ;  /* 0x000000260700728c */ /* 0x000fe2000bf04070 */
[----:B------:R-:W-:Y:S01]  /*05a0*/  ISETP.EQ.U32.AND P0, PT, RZ, c[0x0][0x170], PT ;  /* 0x00005c00ff007a0c */ /* 0x000fe20003f02070 */
[----:B------:R1:W-:Y:S09]  /*05b0*/  STL [R1+0x790], R17 ;  /* 0x0007901101007387 */ /* 0x0003f20000100800 */
[----:B------:R-:W-:Y:S01]  /*05c0*/  @!UP0 UIADD3 UR38, UR38, -UR7, URZ ;  /* 0x8000000726268290 */ /* 0x000fe2000fffe03f */
[----:B------:R-:W-:-:S03]  /*05d0*/  ISETP.EQ.OR.EX P0, PT, RZ, c[0x0][0x174], P5, P0 ;  /* 0x00005d00ff007a0c */ /* 0x000fc60002f02700 */
[----:B------:R-:W-:Y:S01]  /*05e0*/  UISETP.GT.U32.AND UP1, UPT, UR7, UR38, UPT ;  /* 0x000000260700728c */ /* 0x000fe2000bf24070 */
[----:B------:R1:W-:Y:S01]  /*05f0*/  STL [R1+0x77c], R45 ;  /* 0x00077c2d01007387 */ /* 0x0003e20000100800 */
[----:B------:R-:W-:-:S03]  /*0600*/  SHF.L.U32 R0, R57, 0x8, RZ ;  /* 0x0000000839007819 */ /* 0x000fc600000006ff */
[----:B----4-:R1:W-:Y:S01]  /*0610*/  STL [R1+0x778], R44 ;  /* 0x0007782c01007387 */ /* 0x0103e20000100800 */
[----:B------:R-:W-:Y:S01]  /*0620*/  ULDC UR4, c[0x0][0x1d4] ;  /* 0x0000750000047ab9 */ /* 0x000fe20000000800 */
[----:B------:R-:W-:Y:S01]  /*0630*/  IADD3 R13, R0, R45, RZ ;  /* 0x0000002d000d7210 */ /* 0x000fe20007ffe0ff */
[----:B------:R-:W-:-:S03]  /*0640*/  UISETP.GE.AND UP0, UPT, UR39, URZ, UPT ;  /* 0x0000003f2700728c */ /* 0x000fc6000bf06270 */
[----:B------:R-:W-:Y:S02]  /*0650*/  @!UP1 UIADD3 UR38, UR38, -UR7, URZ ;  /* 0x8000000726269290 */ /* 0x000fe4000fffe03f */
[----:B------:R-:W-:Y:S01]  /*0660*/  UISETP.NE.AND UP1, UPT, URZ, UR4, UPT ;  /* 0x000000043f00728c */ /* 0x000fe2000bf25270 */
[----:B------:R-:W-:Y:S01]  /*0670*/  CS2R R36, SRZ ;  /* 0x0000000000247805 */ /* 0x000fe2000001ff00 */
[----:B------:R-:W-:Y:S01]  /*0680*/  CS2R R38, SRZ ;  /* 0x0000000000267805 */ /* 0x000fe2000001ff00 */
[----:B------:R-:W-:Y:S01]  /*0690*/  @!P0 IMAD.WIDE R6, R13, R14, c[0x0][0x170] ;  /* 0x00005c000d068625 */ /* 0x000fe200078e020e */
[----:B------:R-:W-:Y:S02]  /*06a0*/  BSSY B0, `(.L_x_1025) ;  /* 0x0000023000007945 */ /* 0x000fe40003800000 */
[----:B------:R-:W-:Y:S01]  /*06b0*/  @!UP0 UIADD3 UR38, -UR38, URZ, URZ ;  /* 0x0000003f26268290 */ /* 0x000fe2000fffe13f */
[----:B------:R-:W-:Y:S01]  /*06c0*/  IMAD R0, R18, c[0x0][0x1c8], R0 ;  /* 0x0000720012007a24 */ /* 0x000fe200078e0200 */
[----:B------:R1:W5:Y:S01]  /*06d0*/  @!P0 LDG.E.128 R36, [R6.64] ;  /* 0x0000002406248981 */ /* 0x000362000c1e1d00 */
[----:B------:R-:W-:-:S02]  /*06e0*/  ISETP.NE.AND P0, PT, RZ, c[0x0][0x1c8], PT ;  /* 0x00007200ff007a0c */ /* 0x000fc40003f05270 */
[----:B------:R-:W-:Y:S01]  /*06f0*/  @!UP1 ULOP3.LUT UR38, URZ, UR4, URZ, 0x33, !UPT ;  /* 0x000000043f269292 */ /* 0x000fe2000f8e333f */
[----:B------:R-:W-:Y:S01]  /*0700*/  P2R R2, PR, RZ, 0x10 ;  /* 0x00000010ff027803 */ /* 0x000fe20000000000 */
[----:B------:R-:W-:Y:S01]  /*0710*/  CS2R R32, SRZ ;  /* 0x0000000000207805 */ /* 0x000fe2000001ff00 */
[----:B------:R-:W-:Y:S01]  /*0720*/  ISETP.NE.AND P4, PT, RZ, c[0x0][0x1ec], PT ;  /* 0x00007b00ff007a0c */ /* 0x000fe20003f85270 */
[----:B------:R-:W-:Y:S01]  /*0730*/  CS2R R34, SRZ ;  /* 0x0000000000227805 */ /* 0x000fe2000001ff00 */
[----:B------:R-:W-:Y:S01]  /*0740*/  SEL R0, R56, R0, !P0 ;  /* 0x0000000038007207 */ /* 0x000fe20004000000 */
[----:B------:R-:W-:Y:S05]  /*0750*/  @P5 BRA `(.L_x_1026) ;  /* 0x0000017000005947 */ /* 0x000fea0003800000 */
[----:B------:R-:W-:Y:S02]  /*0760*/  MOV R3, c[0x0][0x258] ;  /* 0x0000960000037a02 */ /* 0x000fe40000000f00 */
[----:B------:R-:W-:Y:S02]  /*0770*/  IADD3 R0, R0, R45, RZ ;  /* 0x0000002d00007210 */ /* 0x000fe40007ffe0ff */
[----:B------:R-:W-:-:S13]  /*0780*/  ISETP.NE.AND P0, PT, R3, 0x2, PT ;  /* 0x000000020300780c */ /* 0x000fda0003f05270 */
[----:B-1----:R-:W-:-:S04]  /*0790*/  @!P0 IADD3 R8, P1, R0, c[0x0][0x168], RZ ;  /* 0x00005a0000088a10 */ /* 0x002fc80007f3e0ff */
[----:B------:R-:W-:-:S05]  /*07a0*/  @!P0 LEA.HI.X.SX32 R9, R0, c[0x0][0x16c], 0x1, P1 ;  /* 0x00005b0000098a11 */ /* 0x000fca00008f0eff */
[----:B------:R-:W2:Y:S01]  /*07b0*/  @!P0 LDG.E R8, [R8.64] ;  /* 0x0000002408088981 */ /* 0x000ea2000c1e1900 */
[----:B------:R-:W-:Y:S01]  /*07c0*/  @!P0 IMAD.MOV.U32 R4, RZ, RZ, c[0x0][0x248] ;  /* 0x00009200ff048624 */ /* 0x000fe200078e00ff */
[----:B------:R-:W-:Y:S01]  /*07d0*/  @!P0 MOV R5, c[0x0][0x24c] ;  /* 0x0000930000058a02 */ /* 0x000fe20000000f00 */
[----:B------:R-:W-:-:S04]  /*07e0*/  @P0 IMAD.WIDE R6, R0, R14, c[0x0][0x168] ;  /* 0x00005a0000060625 */ /* 0x000fc800078e020e */
[----:B------:R-:W3:Y:S04]  /*07f0*/  @!P0 LDG.E R4, [R4.64] ;  /* 0x0000002404048981 */ /* 0x000ee8000c1e1900 */
[----:B------:R0:W5:Y:S01]  /*0800*/  @P0 LDG.E.128 R32, [R6.64] ;  /* 0x0000002406200981 */ /* 0x000162000c1e1d00 */
[----:B--2---:R-:W-:Y:S01]  /*0810*/  @!P0 PRMT R0, R8, 0x9910, RZ ;  /* 0x0000991008008816 */ /* 0x004fe200000000ff */
[----:B------:R-:W3:Y:S01]  /*0820*/  @!P0 I2F.S8 R11, R8 ;  /* 0x00000008000b8306 */ /* 0x000ee20000001400 */
[--C-:B------:R-:W-:Y:S02]  /*0830*/  @!P0 SHF.R.U32.HI R3, RZ, 0x10, R8.reuse ;  /* 0x00000010ff038819 */ /* 0x100fe40000011608 */
[----:B------:R-:W-:Y:S02]  /*0840*/  @!P0 SHF.R.U32.HI R10, RZ, 0x18, R8 ;  /* 0x00000018ff0a8819 */ /* 0x000fe40000011608 */
[----:B------:R-:W-:-:S03]  /*0850*/  @!P0 SHF.R.S32.HI R0, RZ, 0x8, R0 ;  /* 0x00000008ff008819 */ /* 0x000fc60000011400 */
[----:B------:R-:W1:Y:S08]  /*0860*/  @!P0 I2F.S8 R3, R3 ;  /* 0x0000000300038306 */ /* 0x000e700000001400 */
[----:B------:R-:W2:Y:S01]  /*0870*/  @!P0 I2F.S8 R10, R10 ;  /* 0x0000000a000a8306 */ /* 0x000ea20000001400 */
[----:B---3--:R-:W-:-:S07]  /*0880*/  @!P0 FMUL.FTZ R32, R11, R4 ;  /* 0x000000040b208220 */ /* 0x008fce0000410000 */
[----:B------:R-:W3:Y:S01]  /*0890*/  @!P0 I2F.S16 R0, R0 ;  /* 0x0000000000008306 */ /* 0x000ee20000101400 */
[-C--:B-1----:R-:W-:Y:S02]  /*08a0*/  @!P0 FMUL.FTZ R34, R3, R4.reuse ;  /* 0x0000000403228220 */ /* 0x082fe40000410000 */
[-C--:B--2---:R-:W-:Y:S02]  /*08b0*/  @!P0 FMUL.FTZ R35, R10, R4.reuse ;  /* 0x000000040a238220 */ /* 0x084fe40000410000 */
[----:B---3--:R-:W-:-:S03]  /*08c0*/  @!P0 FMUL.FTZ R33, R0, R4 ;  /* 0x0000000400218220 */ /* 0x008fc60000410000 */
.L_x_1026:
[----:B0-----:R-:W-:Y:S05]  /*08d0*/  BSYNC B0 ;  /* 0x0000000000007941 */ /* 0x001fea0003800000 */
.L_x_1025:
        /* <DEDUP_REMOVED lines=9> */
[----:B------:R-:W-:-:S06]  /*0970*/  IMAD.WIDE R28, R13, R14, c[0x0][0x180] ;  /* 0x000060000d1c7625 */ /* 0x000fcc00078e020e */
[----:B------:R-:W5:Y:S02]  /*0980*/  LDG.E.128 R28, [R28.64] ;  /* 0x000000241c1c7981 */ /* 0x000f64000c1e1d00 */
.L_x_1028:
[----:B------:R-:W-:Y:S05]  /*0990*/  BSYNC B0 ;  /* 0x0000000000007941 */ /* 0x000fea0003800000 */
.L_x_1027:
[----:B-----5:R-:W-:Y:S01]  /*09a0*/  @!P4 FADD.FTZ R24, R24, R28 ;  /* 0x0000001c1818c221 */ /* 0x020fe20000010000 */
[----:B------:R-:W-:Y:S01]  /*09b0*/  ULDC.U8 UR4, c[0x0][0x1e4] ;  /* 0x0000790000047ab9 */ /* 0x000fe20000000000 */
[----:B------:R-:W-:Y:S01]  /*09c0*/  @!P4 FADD.FTZ R25, R25, R29 ;  /* 0x0000001d1919c221 */ /* 0x000fe20000010000 */
[----:B------:R-:W-:Y:S01]  /*09d0*/  ISETP.NE.AND P1, PT, RZ, UR4, PT ;  /* 0x00000004ff007c0c */ /* 0x000fe2000bf25270 */
[----:B------:R-:W-:Y:S01]  /*09e0*/  @!P4 FADD.FTZ R26, R26, R30 ;  /* 0x0000001e1a1ac221 */ /* 0x000fe20000010000 */
[----:B------:R-:W-:Y:S01]  /*09f0*/  ISETP.GE.AND P0, PT, R58, 0x40, PT ;  /* 0x000000403a00780c */ /* 0x000fe20003f06270 */
[----:B------:R-:W-:Y:S02]  /*0a00*/  @!P4 FADD.FTZ R27, R27, R31 ;  /* 0x0000001f1b1bc221 */ /* 0x000fe40000010000 */
[----:B------:R-:W-:Y:S02]  /*0a10*/  @P2 FMUL.FTZ R24, R24, R40 ;  /* 0x0000002818182220 */ /* 0x000fe40000410000 */
[----:B------:R-:W-:-:S02]  /*0a20*/  @P2 FMUL.FTZ R25, R25, R41 ;  /* 0x0000002919192220 */ /* 0x000fc40000410000 */
[----:B------:R-:W-:Y:S02]  /*0a30*/  @P2 FMUL.FTZ R26, R26, R42 ;  /* 0x0000002a1a1a2220 */ /* 0x000fe40000410000 */
[----:B------:R-:W-:Y:S01]  /*0a40*/  @P2 FMUL.FTZ R27, R27, R43 ;  /* 0x0000002b1b1b2220 */ /* 0x000fe20000410000 */
[----:B------:R-:W-:Y:S01]  /*0a50*/  ISETP.LT.AND P2, PT, RZ, c[0x0][0x1e0], PT ;  /* 0x00007800ff007a0c */ /* 0x000fe20003f41270 */
[----:B------:R-:W-:Y:S02]  /*0a60*/  FADD.FTZ R32, R36, R32 ;  /* 0x0000002024207221 */ /* 0x000fe40000010000 */
[----:B------:R-:W-:Y:S02]  /*0a70*/  FADD.FTZ R33, R37, R33 ;  /* 0x0000002125217221 */ /* 0x000fe40000010000 */
[----:B------:R-:W-:Y:S02]  /*0a80*/  FADD.FTZ R34, R38, R34 ;  /* 0x0000002226227221 */ /* 0x000fe40000010000 */
[----:B------:R-:W-:-:S02]  /*0a90*/  FADD.FTZ R35, R39, R35 ;  /* 0x0000002327237221 */ /* 0x000fc40000010000 */
[----:B-1----:R-:W-:-:S04]  /*0aa0*/  IMAD R17, R17, c[0x0][0x1d8], RZ ;  /* 0x0000760011117a24 */ /* 0x002fc800078e02ff */
[----:B------:R-:W-:Y:S05]  /*0ab0*/  @!P1 BRA P2, `(.L_x_1029) ;  /* 0x00000be000009947 */ /* 0x000fea0001000000 */
[----:B------:R-:W-:-:S04]  /*0ac0*/  MOV R0, c[0x0][0x1e0] ;  /* 0x0000780000007a02 */ /* 0x000fc80000000f00 */
        /* <DEDUP_REMOVED lines=12> */
[----:B0-----:R-:W-:Y:S01]  /*0b90*/  HFMA2.MMA R4, -RZ, RZ, 0, 0 ;  /* 0x00000000ff047435 */ /* 0x001fe200000001ff */
[----:B-1----:R-:W-:-:S04]  /*0ba0*/  IMAD.MOV R6, RZ, RZ, -R5 ;  /* 0x000000ffff067224 */ /* 0x002fc800078e0a05 */
[----:B------:R-:W-:Y:S01]  /*0bb0*/  IMAD R7, R6, R3, RZ ;  /* 0x0000000306077224 */ /* 0x000fe200078e02ff */
[----:B------:R-:W-:-:S04]  /*0bc0*/  MOV R6, R8 ;  /* 0x0000000800067202 */ /* 0x000fc80000000f00 */
[----:B------:R-:W-:-:S06]  /*0bd0*/  IMAD.HI.U32 R5, R5, R7, R4 ;  /* 0x0000000705057227 */ /* 0x000fcc00078e0004 */
[----:B------:R-:W-:-:S04]  /*0be0*/  IMAD.HI.U32 R5, R5, R6, RZ ;  /* 0x0000000605057227 */ /* 0x000fc800078e00ff */
[----:B------:R-:W-:-:S05]  /*0bf0*/  IMAD R0, R5, R0, R6 ;  /* 0x0000000005007224 */ /* 0x000fca00078e0206 */
[----:B------:R-:W-:-:S13]  /*0c00*/  ISETP.GT.U32.AND P1, PT, R3, R0, PT ;  /* 0x000000000300720c */ /* 0x000fda0003f24070 */
[-C--:B------:R-:W-:Y:S02]  /*0c10*/  @!P1 IADD3 R0, R0, -R3.reuse, RZ ;  /* 0x8000000300009210 */ /* 0x080fe40007ffe0ff */
[----:B------:R-:W-:Y:S02]  /*0c20*/  @!P1 IADD3 R5, R5, 0x1, RZ ;  /* 0x0000000105059810 */ /* 0x000fe40007ffe0ff */
[----:B------:R-:W-:Y:S02]  /*0c30*/  ISETP.GE.U32.AND P2, PT, R0, R3, PT ;  /* 0x000000030000720c */ /* 0x000fe40003f46070 */
[----:B------:R-:W-:-:S04]  /*0c40*/  LOP3.LUT R0, R45, R23, RZ, 0x3c, !PT ;  /* 0x000000172d007212 */ /* 0x000fc800078e3cff */
[----:B------:R-:W-:-:S07]  /*0c50*/  ISETP.GE.AND P1, PT, R0, RZ, PT ;  /* 0x000000ff0000720c */ /* 0x000fce0003f26270 */
[----:B------:R-:W-:Y:S02]  /*0c60*/  @P2 IADD3 R5, R5, 0x1, RZ ;  /* 0x0000000105052810 */ /* 0x000fe40007ffe0ff */
[----:B------:R-:W-:Y:S02]  /*0c70*/  ISETP.NE.AND P2, PT, R23, RZ, PT ;  /* 0x000000ff1700720c */ /* 0x000fe40003f45270 */
[----:B------:R-:W-:-:S05]  /*0c80*/  MOV R36, R5 ;  /* 0x0000000500247202 */ /* 0x000fca0000000f00 */
[----:B------:R-:W-:Y:S01]  /*0c90*/  @!P1 IMAD.MOV R36, RZ, RZ, -R36 ;  /* 0x000000ffff249224 */ /* 0x000fe200078e0a24 */
[----:B------:R-:W-:Y:S02]  /*0ca0*/  ISETP.LT.AND P1, PT, R45, c[0x0][0x1e0], !P0 ;  /* 0x000078002d007a0c */ /* 0x000fe40004721270 */
[----:B------:R-:W-:Y:S02]  /*0cb0*/  LOP3.LUT P0, RZ, R23, 0x3, RZ, 0xc0, !PT ;  /* 0x0000000317ff7812 */ /* 0x000fe4000780c0ff */
[----:B------:R-:W-:Y:S02]  /*0cc0*/  P2R R38, PR, RZ, 0x2 ;  /* 0x00000002ff267803 */ /* 0x000fe40000000000 */
[----:B------:R-:W-:-:S04]  /*0cd0*/  @!P2 LOP3.LUT R36, RZ, R23, RZ, 0x33, !PT ;  /* 0x00000017ff24a212 */ /* 0x000fc800078e33ff */
[----:B------:R-:W-:-:S05]  /*0ce0*/  IADD3 R0, -R36, RZ, RZ ;  /* 0x000000ff24007210 */ /* 0x000fca0007ffe1ff */
[----:B------:R-:W-:Y:S01]  /*0cf0*/  IMAD R37, R23, R0, R45 ;  /* 0x0000000017257224 */ /* 0x000fe200078e022d */
[----:B------:R-:W-:Y:S05]  /*0d00*/  @!P0 BRA `(.L_x_1031) ;  /* 0x0000013000008947 */ /* 0x000fea0003800000 */
[----:B------:R-:W-:Y:S01]  /*0d10*/  MOV R0, 0x0 ;  /* 0x0000000000007802 */ /* 0x000fe20000000f00 */
[----:B------:R-:W-:Y:S01]  /*0d20*/  IMAD.MOV.U32 R5, RZ, RZ, c[0x4][0xcc] ;  /* 0x01003300ff057624 */ /* 0x000fe200078e00ff */
[----:B------:R-:W-:Y:S01]  /*0d30*/  MOV R4, c[0x4][0xc8] ;  /* 0x0100320000047a02 */ /* 0x000fe20000000f00 */
[----:B------:R-:W-:Y:S01]  /*0d40*/  IMAD.MOV.U32 R8, RZ, RZ, 0x53f ;  /* 0x0000053fff087424 */ /* 0x000fe200078e00ff */
[----:B------:R0:W1:Y:S01]  /*0d50*/  LDC.64 R14, c[0x4][R0] ;  /* 0x01000000000e7b82 */ /* 0x0000620000000a00 */
[----:B------:R-:W-:Y:S01]  /*0d60*/  MOV R6, c[0x4][0xd0] ;  /* 0x0100340000067a02 */ /* 0x000fe20000000f00 */
[----:B------:R-:W-:Y:S01]  /*0d70*/  IMAD.MOV.U32 R12, RZ, RZ, 0x1 ;  /* 0x00000001ff0c7424 */ /* 0x000fe200078e00ff */
[----:B------:R-:W-:Y:S02]  /*0d80*/  MOV R7, c[0x4][0xd4] ;  /* 0x0100350000077a02 */ /* 0x000fe40000000f00 */
[----:B------:R-:W-:-:S02]  /*0d90*/  MOV R10, c[0x4][0x90] ;  /* 0x01002400000a7a02 */ /* 0x000fc40000000f00 */
[----:B------:R-:W-:Y:S02]  /*0da0*/  MOV R11, c[0x4][0x94] ;  /* 0x01002500000b7a02 */ /* 0x000fe40000000f00 */
[----:B------:R-:W-:Y:S02]  /*0db0*/  MOV R13, RZ ;  /* 0x000000ff000d7202 */ /* 0x000fe40000000f00 */
[----:B0-----:R-:W-:Y:S01]  /*0dc0*/  LEPC R18 ;  /* 0x000000000012734e */ /* 0x001fe20000000000 */
[----:B------:R-:W-:Y:S02]  /*0dd0*/  MOV R3, 0xe40 ;  /* 0x00000e4000037802 */ /* 0x000fe40000000f00 */
[----:B------:R-:W-:Y:S02]  /*0de0*/  MOV R20, 0xdc0 ;  /* 0x00000dc000147802 */ /* 0x000fe40000000f00 */
[----:B------:R-:W-:Y:S02]  /*0df0*/  MOV R21, 0x0 ;  /* 0x0000000000157802 */ /* 0x000fe40000000f00 */
[----:B------:R-:W-:Y:S02]  /*0e00*/  MOV R0, 0x0 ;  /* 0x0000000000007802 */ /* 0x000fe40000000f00 */
[----:B------:R-:W-:-:S04]  /*0e10*/  IADD3 R20, P0, P1, -R20, R3, R18 ;  /* 0x0000000314147210 */ /* 0x000fc8000791e112 */
[----:B------:R-:W-:-:S04]  /*0e20*/  IADD3.X R21, ~R0, R21, R19, P0, P1 ;  /* 0x0000001500157210 */ /* 0x000fc800007e2513 */
[----:B-1----:R-:W-:Y:S05]  /*0e30*/  CALL.ABS.NOINC R14 ;  /* 0x000000000e007343 */ /* 0x002fea0003c00000 */
.L_x_1031:
[----:B------:R-:W-:Y:S01]  /*0e40*/  ISETP.NE.AND P6, PT, R38, RZ, PT ;  /* 0x000000ff2600720c */ /* 0x000fe20003fc5270 */
[----:B------:R-:W-:Y:S01]  /*0e50*/  IMAD R0, R23, R36, R37 ;  /* 0x0000002417007224 */ /* 0x000fe200078e0225 */
[----:B------:R-:W-:-:S04]  /*0e60*/  MOV R5, c[0x0][0x1e0] ;  /* 0x0000780000057a02 */ /* 0x000fc80000000f00 */
[----:B------:R-:W-:-:S05]  /*0e70*/  LEA R14, R0, 0x840, 0x2 ;  /* 0x00000840000e7811 */ /* 0x000fca00078e10ff */
[----:B------:R-:W-:Y:S02]  /*0e80*/  IMAD R15, R5, 0x4, R14 ;  /* 0x00000004050f7824 */ /* 0x000fe400078e020e */
[----:B------:R-:W-:Y:S05]  /*0e90*/  @!P6 BRA `(.L_x_1032) ;  /* 0x000000300000e947 */ /* 0x000fea0003800000 */
[----:B------:R-:W-:Y:S01]  /*0ea0*/  ISETP.NE.AND P5, PT, RZ, c[0x0][0x1ec], PT ;  /* 0x00007b00ff007a0c */ /* 0x000fe20003fa5270 */
[----:B------:R0:W-:-:S12]  /*0eb0*/  STS.128 [R14], R32 ;  /* 0x000000200e007388 */ /* 0x0001d80000000c00 */
[----:B------:R0:W-:Y:S02]  /*0ec0*/  @!P5 STS.128 [R15], R24 ;  /* 0x000000180f00d388 */ /* 0x0001e40000000c00 */
.L_x_1032:
        /* <DEDUP_REMOVED lines=11> */
[----:B------:R-:W-:Y:S01]  /*0f80*/  LEA R19, R0, 0x840, 0x2 ;  /* 0x0000084000137811 */ /* 0x000fe200078e10ff */
[----:B0-----:R0:W1:Y:S01]  /*0f90*/  LDS R32, [R0.X4+0x840] ;  /* 0x0008400000207984 */ /* 0x0010620000004800 */
[----:B------:R-:W-:Y:S01]  /*0fa0*/  ISETP.NE.AND P0, PT, RZ, c[0x0][0x1ec], PT ;  /* 0x00007b00ff007a0c */ /* 0x000fe20003f05270 */
[----:B------:R-:W-:Y:S01]  /*0fb0*/  BSSY B1, `(.L_x_1035) ;  /* 0x0000060000017945 */ /* 0x000fe20003800000 */
[----:B------:R-:W-:Y:S01]  /*0fc0*/  LEA R18, R23, R19, 0x2 ;  /* 0x0000001317127211 */ /* 0x000fe200078e10ff */
[----:B------:R0:W2:Y:S04]  /*0fd0*/  LDS R34, [R0.X4+0x844] ;  /* 0x0008440000227984 */ /* 0x0000a80000004800 */
[----:B------:R0:W3:Y:S04]  /*0fe0*/  LDS R33, [R18] ;  /* 0x0000000012217984 */ /* 0x0000e80000000800 */
[----:B------:R0:W4:Y:S02]  /*0ff0*/  LDS R35, [R18+0x4] ;  /* 0x0000040012237984 */ /* 0x0001240000000800 */
[----:B------:R-:W-:Y:S05]  /*1000*/  @!P0 BRA `(.L_x_1036) ;  /* 0x0000022000008947 */ /* 0x000fea0003800000 */
[----:B0-----:R-:W-:-:S04]  /*1010*/  LEA.HI R0, R0, R0, RZ, 0x1 ;  /* 0x0000000000007211 */ /* 0x001fc800078f08ff */
[----:B------:R-:W-:-:S04]  /*1020*/  SHF.L.U32 R0, R0, 0x1, RZ ;  /* 0x0000000100007819 */ /* 0x000fc800000006ff */
[----:B------:R-:W-:-:S04]  /*1030*/  LOP3.LUT R8, R0, 0xfffffffc, RZ, 0xc0, !PT ;  /* 0xfffffffc00087812 */ /* 0x000fc800078ec0ff */
[----:B------:R-:W-:-:S13]  /*1040*/  ISETP.GE.AND P0, PT, R8, c[0x0][0x1e0], PT ;  /* 0x0000780008007a0c */ /* 0x000fda0003f06270 */
[----:B------:R-:W-:Y:S05]  /*1050*/  @P0 BRA `(.L_x_1037) ;  /* 0x0000055000000947 */ /* 0x000fea0003800000 */
[----:B------:R-:W0:Y:S01]  /*1060*/  I2F R3, c[0x0][0x1e0] ;  /* 0x0000780000037b06 */ /* 0x000e220000201400 */
[----:B------:R-:W-:-:S07]  /*1070*/  IADD3 R5, R8, 0x2, RZ ;  /* 0x0000000208057810 */ /* 0x000fce0007ffe0ff */
[----:B------:R-:W-:Y:S08]  /*1080*/  I2F R5, R5 ;  /* 0x0000000500057306 */ /* 0x000ff00000201400 */
[----:B0-----:R-:W0:Y:S08]  /*1090*/  MUFU.RCP R3, R3 ;  /* 0x0000000300037308 */ /* 0x001e300000001000 */
[----:B------:R-:W5:Y:S01]  /*10a0*/  I2F R4, R8 ;  /* 0x0000000800047306 */ /* 0x000f620000201400 */
[----:B0-----:R-:W-:-:S07]  /*10b0*/  FMUL.FTZ R6, R5, R3 ;  /* 0x0000000305067220 */ /* 0x001fce0000410000 */
[----:B------:R-:W-:Y:S01]  /*10c0*/  I2F R0, c[0x0][0x1ec] ;  /* 0x00007b0000007b06 */ /* 0x000fe20000201400 */
[----:B------:R-:W-:Y:S02]  /*10d0*/  FMUL.FTZ R6, R6, 13.28771209716796875 ;  /* 0x41549a7806067820 */ /* 0x000fe40000410000 */
[----:B-----5:R-:W-:-:S05]  /*10e0*/  FMUL.FTZ R4, R4, R3 ;  /* 0x0000000304047220 */ /* 0x020fca0000410000 */
[----:B------:R-:W0:Y:S01]  /*10f0*/  MUFU.EX2 R7, -R6 ;  /* 0x8000000600077308 */ /* 0x000e220000000800 */
[----:B------:R-:W-:-:S07]  /*1100*/  FMUL.FTZ R4, R4, 13.28771209716796875 ;  /* 0x41549a7804047820 */ /* 0x000fce0000410000 */
[----:B------:R-:W5:Y:S01]  /*1110*/  MUFU.EX2 R9, -R4 ;  /* 0x8000000400097308 */ /* 0x000f620000000800 */
[----:B0-----:R-:W-:-:S04]  /*1120*/  FMUL.FTZ R3, R0, R7 ;  /* 0x0000000700037220 */ /* 0x001fc80000410000 */
[----:B------:R-:W-:Y:S02]  /*1130*/  FMUL.RZ R10, R3, 0.15915493667125701904 ;  /* 0x3e22f983030a7820 */ /* 0x000fe4000040c000 */
[----:B-----5:R-:W-:Y:S02]  /*1140*/  FMUL.FTZ R0, R0, R9 ;  /* 0x0000000900007220 */ /* 0x020fe40000410000 */
[----:B------:R-:W0:Y:S02]  /*1150*/  MUFU.SIN R8, R10 ;  /* 0x0000000a00087308 */ /* 0x000e240000000400 */
[----:B------:R-:W-:-:S06]  /*1160*/  FMUL.RZ R9, R0, 0.15915493667125701904 ;  /* 0x3e22f98300097820 */ /* 0x000fcc000040c000 */
[----:B------:R-:W5:Y:S08]  /*1170*/  MUFU.SIN R3, R9 ;  /* 0x0000000900037308 */ /* 0x000f700000000400 */
[----:B------:R-:W4:Y:S02]  /*1180*/  MUFU.COS R7, R10 ;  /* 0x0000000a00077308 */ /* 0x000f240000000000 */
[----:B0---4-:R-:W-:-:S02]  /*1190*/  FMUL.FTZ R6, R35, R8 ;  /* 0x0000000823067220 */ /* 0x011fc40000410000 */
[----:B--2---:R-:W-:-:S04]  /*11a0*/  FMUL.FTZ R8, R34, R8 ;  /* 0x0000000822087220 */ /* 0x004fc80000410000 */
[----:B------:R-:W0:Y:S01]  /*11b0*/  MUFU.COS R0, R9 ;  /* 0x0000000900007308 */ /* 0x000e220000000000 */
[-C--:B---3-5:R-:W-:Y:S02]  /*11c0*/  FMUL.FTZ R5, R33, R3.reuse ;  /* 0x0000000321057220 */ /* 0x0a8fe40000410000 */
[----:B-1----:R-:W-:Y:S02]  /*11d0*/  FMUL.FTZ R3, R32, R3 ;  /* 0x0000000320037220 */ /* 0x002fe40000410000 */
[-C--:B------:R-:W-:Y:S02]  /*11e0*/  FFMA.FTZ R34, R34, R7.reuse, -R6 ;  /* 0x0000000722227223 */ /* 0x080fe40000010806 */
[----:B------:R-:W-:Y:S02]  /*11f0*/  FFMA.FTZ R35, R35, R7, R8 ;  /* 0x0000000723237223 */ /* 0x000fe40000010008 */
[-C--:B0-----:R-:W-:Y:S02]  /*1200*/  FFMA.FTZ R32, R32, R0.reuse, -R5 ;  /* 0x0000000020207223 */ /* 0x081fe40000010805 */
[----:B------:R-:W-:Y:S01]  /*1210*/  FFMA.FTZ R33, R33, R0, R3 ;  /* 0x0000000021217223 */ /* 0x000fe20000010003 */
[----:B------:R-:W-:Y:S05]  /*1220*/  BRA `(.L_x_1037) ;  /* 0x0000038000007947 */ /* 0x000fea0003800000 */
.L_x_1036:
[C---:B------:R-:W-:Y:S01]  /*1230*/  LEA R21, R5.reuse, R19, 0x2 ;  /* 0x0000001305157211 */ /* 0x040fe200078e10ff */
[----:B------:R-:W-:Y:S01]  /*1240*/  BSSY B2, `(.L_x_1038) ;  /* 0x0000032000027945 */ /* 0x000fe20003800000 */
[----:B------:R-:W-:-:S02]  /*1250*/  LEA R20, R5, R18, 0x2 ;  /* 0x0000001205147211 */ /* 0x000fc400078e10ff */
[----:B0-----:R-:W-:Y:S01]  /*1260*/  LEA.HI R0, R0, R0, RZ, 0x1 ;  /* 0x0000000000007211 */ /* 0x001fe200078f08ff */
[----:B------:R0:W4:Y:S04]  /*1270*/  LDS R24, [R21] ;  /* 0x0000000015187984 */ /* 0x0001280000000800 */
[----:B------:R0:W3:Y:S01]  /*1280*/  LDS R26, [R21+0x4] ;  /* 0x00000400151a7984 */ /* 0x0000e20000000800 */
[----:B------:R-:W-:-:S03]  /*1290*/  IMAD.SHL.U32 R0, R0, 0x2, RZ ;  /* 0x0000000200007824 */ /* 0x000fc600078e00ff */
[----:B------:R0:W2:Y:S02]  /*12a0*/  LDS R25, [R20] ;  /* 0x0000000014197984 */ /* 0x0000a40000000800 */
[----:B------:R-:W-:Y:S02]  /*12b0*/  LOP3.LUT R7, R0, 0xfffffffc, RZ, 0xc0, !PT ;  /* 0xfffffffc00077812 */ /* 0x000fe400078ec0ff */
[----:B------:R0:W1:Y:S02]  /*12c0*/  LDS R27, [R20+0x4] ;  /* 0x00000400141b7984 */ /* 0x0000640000000800 */
[----:B------:R-:W-:-:S13]  /*12d0*/  ISETP.GE.AND P0, PT, R7, c[0x0][0x1e0], PT ;  /* 0x0000780007007a0c */ /* 0x000fda0003f06270 */
[----:B------:R-:W-:Y:S05]  /*12e0*/  @P0 BRA `(.L_x_1039) ;  /* 0x0000027000000947 */ /* 0x000fea0003800000 */
[----:B0-----:R-:W0:Y:S01]  /*12f0*/  I2F R6, c[0x0][0x1e0] ;  /* 0x0000780000067b06 */ /* 0x001e220000201400 */
[----:B------:R-:W-:Y:S02]  /*1300*/  IADD3 R4, R7, 0x2, RZ ;  /* 0x0000000207047810 */ /* 0x000fe40007ffe0ff */
[----:B------:R-:W-:-:S05]  /*1310*/  IADD3 R0, -R44, c[0x0][0x1ec], RZ ;  /* 0x00007b002c007a10 */ /* 0x000fca0007ffe1ff */
[----:B------:R-:W-:Y:S08]  /*1320*/  I2F R4, R4 ;  /* 0x0000000400047306 */ /* 0x000ff00000201400 */
[----:B0-----:R-:W0:Y:S08]  /*1330*/  MUFU.RCP R6, R6 ;  /* 0x0000000600067308 */ /* 0x001e300000001000 */
[----:B------:R-:W5:Y:S01]  /*1340*/  I2F R3, R7 ;  /* 0x0000000700037306 */ /* 0x000f620000201400 */
[----:B0-----:R-:W-:-:S07]  /*1350*/  FMUL.FTZ R5, R4, R6 ;  /* 0x0000000604057220 */ /* 0x001fce0000410000 */
[----:B------:R-:W-:Y:S01]  /*1360*/  I2F R0, R0 ;  /* 0x0000000000007306 */ /* 0x000fe20000201400 */
        /* <DEDUP_REMOVED lines=13> */
[-C--:B-1----:R-:W-:Y:S02]  /*1440*/  FMUL.FTZ R11, R27, R7.reuse ;  /* 0x000000071b0b7220 */ /* 0x082fe40000410000 */
[-C--:B--2---:R-:W-:Y:S02]  /*1450*/  FMUL.FTZ R9, R34, R7.reuse ;  /* 0x0000000722097220 */ /* 0x084fe40000410000 */
[----:B---3--:R-:W-:Y:S01]  /*1460*/  FMUL.FTZ R10, R26, R7 ;  /* 0x000000071a0a7220 */ /* 0x008fe20000410000 */
[----:B------:R-:W0:Y:S01]  /*1470*/  MUFU.COS R0, R12 ;  /* 0x0000000c00007308 */ /* 0x000e220000000000 */
[-C--:B-----5:R-:W-:Y:S02]  /*1480*/  FMUL.FTZ R3, R33, R4.reuse ;  /* 0x0000000421037220 */ /* 0x0a0fe40000410000 */
[----:B------:R-:W-:Y:S02]  /*1490*/  FMUL.FTZ R7, R25, R4 ;  /* 0x0000000419077220 */ /* 0x000fe40000410000 */
[----:B------:R-:W-:-:S02]  /*14a0*/  FFMA.FTZ R8, R34, R6, -R5 ;  /* 0x0000000622087223 */ /* 0x000fc40000010805 */
[-C--:B------:R-:W-:Y:S02]  /*14b0*/  FMUL.FTZ R5, R32, R4.reuse ;  /* 0x0000000420057220 */ /* 0x080fe40000410000 */
[----:B------:R-:W-:Y:S02]  /*14c0*/  FMUL.FTZ R4, R24, R4 ;  /* 0x0000000418047220 */ /* 0x000fe40000410000 */
[----:B------:R-:W-:Y:S02]  /*14d0*/  FFMA.FTZ R26, R26, R6, -R11 ;  /* 0x000000061a1a7223 */ /* 0x000fe4000001080b */
[-C--:B0-----:R-:W-:Y:S02]  /*14e0*/  FFMA.FTZ R3, R32, R0.reuse, -R3 ;  /* 0x0000000020037223 */ /* 0x081fe40000010803 */
[----:B------:R-:W-:Y:S02]  /*14f0*/  FFMA.FTZ R24, R24, R0, -R7 ;  /* 0x0000000018187223 */ /* 0x000fe40000010807 */
[-C--:B------:R-:W-:Y:S01]  /*1500*/  FFMA.FTZ R35, R35, R6.reuse, R9 ;  /* 0x0000000623237223 */ /* 0x080fe20000010009 */
[----:B------:R-:W-:Y:S01]  /*1510*/  MOV R32, R3 ;  /* 0x0000000300207202 */ /* 0x000fe20000000f00 */
[----:B------:R-:W-:-:S02]  /*1520*/  FFMA.FTZ R27, R27, R6, R10 ;  /* 0x000000061b1b7223 */ /* 0x000fc4000001000a */
[-C--:B------:R-:W-:Y:S02]  /*1530*/  FFMA.FTZ R33, R33, R0.reuse, R5 ;  /* 0x0000000021217223 */ /* 0x080fe40000010005 */
[----:B------:R-:W-:Y:S02]  /*1540*/  FFMA.FTZ R25, R25, R0, R4 ;  /* 0x0000000019197223 */ /* 0x000fe40000010004 */
[----:B------:R-:W-:Y:S02]  /*1550*/  IMAD.MOV.U32 R34, RZ, RZ, R8 ;  /* 0x000000ffff227224 */ /* 0x000fe400078e0008 */
.L_x_1039:
[----:B0-----:R-:W-:Y:S05]  /*1560*/  BSYNC B2 ;  /* 0x0000000000027941 */ /* 0x001fea0003800000 */
.L_x_1038:
[----:B----4-:R0:W-:Y:S04]  /*1570*/  STS [R21], R24 ;  /* 0x0000001815007388 */ /* 0x0101e80000000800 */
[----:B---3--:R0:W-:Y:S04]  /*1580*/  STS [R21+0x4], R26 ;  /* 0x0000041a15007388 */ /* 0x0081e80000000800 */
[----:B--2---:R0:W-:Y:S04]  /*1590*/  STS [R20], R25 ;  /* 0x0000001914007388 */ /* 0x0041e80000000800 */
[----:B-1----:R0:W-:Y:S02]  /*15a0*/  STS [R20+0x4], R27 ;  /* 0x0000041b14007388 */ /* 0x0021e40000000800 */
.L_x_1037:
[----:B------:R-:W-:Y:S05]  /*15b0*/  BSYNC B1 ;  /* 0x0000000000017941 */ /* 0x000fea0003800000 */
.L_x_1035:
[----:B-1----:R1:W-:Y:S04]  /*15c0*/  STS [R19], R32 ;  /* 0x0000002013007388 */ /* 0x0023e80000000800 */
[----:B--2---:R1:W-:Y:S04]  /*15d0*/  STS [R19+0x4], R34 ;  /* 0x0000042213007388 */ /* 0x0043e80000000800 */
[----:B---3--:R1:W-:Y:S04]  /*15e0*/  STS [R18], R33 ;  /* 0x0000002112007388 */ /* 0x0083e80000000800 */
[----:B----4-:R1:W-:Y:S02]  /*15f0*/  STS [R18+0x4], R35 ;  /* 0x0000042312007388 */ /* 0x0103e40000000800 */
.L_x_1034:
[----:B------:R-:W-:Y:S05]  /*1600*/  BSYNC B0 ;  /* 0x0000000000007941 */ /* 0x000fea0003800000 */
.L_x_1033:
[----:B------:R-:W-:Y:S06]  /*1610*/  BAR.SYNC.DEFER_BLOCKING 0x0 ;  /* 0x0000000000007b1d */ /* 0x000fec0000010000 */
[----:B------:R-:W-:Y:S01]  /*1620*/  BSSY B0, `(.L_x_1040) ;  /* 0x0000005000007945 */ /* 0x000fe20003800000 */
[----:B------:R-:W-:Y:S05]  /*1630*/  @!P6 BRA `(.L_x_1041) ;  /* 0x000000300000e947 */ /* 0x000fea0003800000 */
[----:B------:R-:W-:Y:S01]  /*1640*/  ISETP.NE.AND P0, PT, RZ, c[0x0][0x1ec], PT ;  /* 0x00007b00ff007a0c */ /* 0x000fe20003f05270 */
[----:B01----:R0:W1:-:S12]  /*1650*/  LDS.128 R32, [R14] ;  /* 0x000000000e207984 */ /* 0x0030580000000c00 */
[----:B------:R0:W2:Y:S02]  /*1660*/  @!P0 LDS.128 R24, [R15] ;  /* 0x000000000f188984 */ /* 0x0000a40000000c00 */
.L_x_1041:
[----:B------:R-:W-:Y:S05]  /*1670*/  BSYNC B0 ;  /* 0x0000000000007941 */ /* 0x000fea0003800000 */
.L_x_1040:
[----:B------:R-:W-:Y:S06]  /*1680*/  BAR.SYNC.DEFER_BLOCKING 0x0 ;  /* 0x0000000000007b1d */ /* 0x000fec0000010000 */
[----:B------:R-:W-:Y:S05]  /*1690*/  BRA `(.L_x_1030) ;  /* 0x000004c000007947 */ /* 0x000fea0003800000 */
.L_x_1029:
[----:B------:R-:W-:Y:S01]  /*16a0*/  ISETP.NE.AND P0, PT, RZ, c[0x0][0x1ec], PT ;  /* 0x00007b00ff007a0c */ /* 0x000fe20003f05270 */
[----:B------:R-:W-:Y:S01]  /*16b0*/  BSSY B0, `(.L_x_1030) ;  /* 0x000004a000007945 */ /* 0x000fe20003800000 */
[----:B------:R-:W-:-:S11]  /*16c0*/  IADD3 R7, -R44, c[0x0][0x1ec], RZ ;  /* 0x00007b002c077a10 */ /* 0x000fd60007ffe1ff */
[----:B------:R-:W-:Y:S05]  /*16d0*/  @!P0 BRA `(.L_x_1042) ;  /* 0x000001f000008947 */ /* 0x000fea0003800000 */
[----:B------:R-:W-:-:S13]  /*16e0*/  ISETP.GE.AND P0, PT, R45, c[0x0][0x1e0], PT ;  /* 0x000078002d007a0c */ /* 0x000fda0003f06270 */
[----:B------:R-:W-:Y:S05]  /*16f0*/  @P0 BRA `(.L_x_1043) ;  /* 0x0000045000000947 */ /* 0x000fea0003800000 */
[----:B------:R-:W0:Y:S01]  /*1700*/  I2F R6, c[0x0][0x1e0] ;  /* 0x0000780000067b06 */ /* 0x000e220000201400 */
[----:B------:R-:W-:-:S07]  /*1710*/  IADD3 R4, R45, 0x2, RZ ;  /* 0x000000022d047810 */ /* 0x000fce0007ffe0ff */
[----:B------:R-:W-:Y:S08]  /*1720*/  I2F R4, R4 ;  /* 0x0000000400047306 */ /* 0x000ff00000201400 */
[----:B0-----:R-:W0:Y:S08]  /*1730*/  MUFU.RCP R6, R6 ;  /* 0x0000000600067308 */ /* 0x001e300000001000 */
[----:B------:R-:W1:Y:S01]  /*1740*/  I2F R3, R45 ;  /* 0x0000002d00037306 */ /* 0x000e620000201400 */
[----:B0-----:R-:W-:-:S07]  /*1750*/  FMUL.FTZ R5, R4, R6 ;  /* 0x0000000604057220 */ /* 0x001fce0000410000 */
[----:B------:R-:W-:Y:S01]  /*1760*/  I2F R0, R7 ;  /* 0x0000000700007306 */ /* 0x000fe20000201400 */
[----:B------:R-:W-:Y:S02]  /*1770*/  FMUL.FTZ R5, R5, 13.28771209716796875 ;  /* 0x41549a7805057820 */ /* 0x000fe40000410000 */
[----:B-1----:R-:W-:-:S05]  /*1780*/  FMUL.FTZ R3, R3, R6 ;  /* 0x0000000603037220 */ /* 0x002fca0000410000 */
[----:B------:R-:W0:Y:S01]  /*1790*/  MUFU.EX2 R5, -R5 ;  /* 0x8000000500057308 */ /* 0x000e220000000800 */
[----:B------:R-:W-:-:S07]  /*17a0*/  FMUL.FTZ R3, R3, 13.28771209716796875 ;  /* 0x41549a7803037820 */ /* 0x000fce0000410000 */
[----:B------:R-:W1:Y:S01]  /*17b0*/  MUFU.EX2 R3, -R3 ;  /* 0x8000000300037308 */ /* 0x000e620000000800 */
[----:B0-----:R-:W-:-:S04]  /*17c0*/  FMUL.FTZ R6, R0, R5 ;  /* 0x0000000500067220 */ /* 0x001fc80000410000 */
[----:B------:R-:W-:Y:S02]  /*17d0*/  FMUL.RZ R10, R6, 0.15915493667125701904 ;  /* 0x3e22f983060a7820 */ /* 0x000fe4000040c000 */
[----:B-1----:R-:W-:Y:S02]  /*17e0*/  FMUL.FTZ R0, R0, R3 ;  /* 0x0000000300007220 */ /* 0x002fe40000410000 */
[----:B------:R-:W0:Y:S02]  /*17f0*/  MUFU.SIN R7, R10 ;  /* 0x0000000a00077308 */ /* 0x000e240000000400 */
[----:B------:R-:W-:-:S06]  /*1800*/  FMUL.RZ R8, R0, 0.15915493667125701904 ;  /* 0x3e22f98300087820 */ /* 0x000fcc000040c000 */
[----:B------:R-:W1:Y:S08]  /*1810*/  MUFU.SIN R4, R8 ;  /* 0x0000000800047308 */ /* 0x000e700000000400 */
[----:B------:R-:W2:Y:S01]  /*1820*/  MUFU.COS R6, R10 ;  /* 0x0000000a00067308 */ /* 0x000ea20000000000 */
[-C--:B0-----:R-:W-:Y:S02]  /*1830*/  FMUL.FTZ R9, R35, R7.reuse ;  /* 0x0000000723097220 */ /* 0x081fe40000410000 */
[----:B------:R-:W-:-:S05]  /*1840*/  FMUL.FTZ R7, R34, R7 ;  /* 0x0000000722077220 */ /* 0x000fca0000410000 */
[----:B------:R-:W0:Y:S01]  /*1850*/  MUFU.COS R0, R8 ;  /* 0x0000000800007308 */ /* 0x000e220000000000 */
[-C--:B-1----:R-:W-:Y:S02]  /*1860*/  FMUL.FTZ R5, R33, R4.reuse ;  /* 0x0000000421057220 */ /* 0x082fe40000410000 */
[----:B------:R-:W-:Y:S02]  /*1870*/  FMUL.FTZ R4, R32, R4 ;  /* 0x0000000420047220 */ /* 0x000fe40000410000 */
[-C--:B--2---:R-:W-:Y:S02]  /*1880*/  FFMA.FTZ R34, R34, R6.reuse, -R9 ;  /* 0x0000000622227223 */ /* 0x084fe40000010809 */
[----:B------:R-:W-:Y:S02]  /*1890*/  FFMA.FTZ R35, R35, R6, R7 ;  /* 0x0000000623237223 */ /* 0x000fe40000010007 */
[-C--:B0-----:R-:W-:Y:S02]  /*18a0*/  FFMA.FTZ R32, R32, R0.reuse, -R5 ;  /* 0x0000000020207223 */ /* 0x081fe40000010805 */
[----:B------:R-:W-:Y:S01]  /*18b0*/  FFMA.FTZ R33, R33, R0, R4 ;  /* 0x0000000021217223 */ /* 0x000fe20000010004 */
[----:B------:R-:W-:Y:S05]  /*18c0*/  BRA `(.L_x_1043) ;  /* 0x0000028000007947 */ /* 0x000fea0003800000 */
.L_x_1042:
        /* <DEDUP_REMOVED lines=19> */
[----:B------:R-:W1:Y:S08]  /*1a00*/  MUFU.COS R10, R9 ;  /* 0x00000009000a7308 */ /* 0x000e700000000000 */
[----:B------:R-:W2:Y:S01]  /*1a10*/  MUFU.SIN R6, R0 ;  /* 0x0000000000067308 */ /* 0x000ea20000000400 */
[-C--:B0-----:R-:W-:Y:S02]  /*1a20*/  FMUL.FTZ R7, R35, R11.reuse ;  /* 0x0000000b23077220 */ /* 0x081fe40000410000 */
[----:B------:R-:W-:-:S02]  /*1a30*/  FMUL.FTZ R3, R27, R11 ;  /* 0x0000000b1b037220 */ /* 0x000fc40000410000 */
[-C--:B------:R-:W-:Y:S02]  /*1a40*/  FMUL.FTZ R4, R26, R11.reuse ;  /* 0x0000000b1a047220 */ /* 0x080fe40000410000 */
[C---:B------:R-:W-:Y:S01]  /*1a50*/  FMUL.FTZ R13, R34.reuse, R11 ;  /* 0x0000000b220d7220 */ /* 0x040fe20000410000 */
[----:B------:R0:W3:Y:S01]  /*1a60*/  MUFU.COS R5, R0 ;  /* 0x0000000000057308 */ /* 0x0000e20000000000 */
[-C--:B-1----:R-:W-:Y:S02]  /*1a70*/  FFMA.FTZ R12, R34, R10.reuse, -R7 ;  /* 0x0000000a220c7223 */ /* 0x082fe40000010807 */
[-C--:B------:R-:W-:Y:S02]  /*1a80*/  FFMA.FTZ R26, R26, R10.reuse, -R3 ;  /* 0x0000000a1a1a7223 */ /* 0x080fe40000010803 */
[----:B------:R-:W-:Y:S01]  /*1a90*/  FFMA.FTZ R35, R35, R10, R13 ;  /* 0x0000000a23237223 */ /* 0x000fe2000001000d */
[----:B------:R-:W-:Y:S01]  /*1aa0*/  MOV R34, R12 ;  /* 0x0000000c00227202 */ /* 0x000fe20000000f00 */
[----:B------:R-:W-:-:S02]  /*1ab0*/  FFMA.FTZ R27, R27, R10, R4 ;  /* 0x0000000a1b1b7223 */ /* 0x000fc40000010004 */
[-C--:B--2---:R-:W-:Y:S02]  /*1ac0*/  FMUL.FTZ R7, R33, R6.reuse ;  /* 0x0000000621077220 */ /* 0x084fe40000410000 */
[-C--:B------:R-:W-:Y:S02]  /*1ad0*/  FMUL.FTZ R3, R25, R6.reuse ;  /* 0x0000000619037220 */ /* 0x080fe40000410000 */
[-C--:B------:R-:W-:Y:S02]  /*1ae0*/  FMUL.FTZ R8, R32, R6.reuse ;  /* 0x0000000620087220 */ /* 0x080fe40000410000 */
[----:B0-----:R-:W-:Y:S02]  /*1af0*/  FMUL.FTZ R0, R24, R6 ;  /* 0x0000000618007220 */ /* 0x001fe40000410000 */
[-C--:B---3--:R-:W-:Y:S02]  /*1b00*/  FFMA.FTZ R7, R32, R5.reuse, -R7 ;  /* 0x0000000520077223 */ /* 0x088fe40000010807 */
[----:B------:R-:W-:-:S02]  /*1b10*/  FFMA.FTZ R24, R24, R5, -R3 ;  /* 0x0000000518187223 */ /* 0x000fc40000010803 */
[-C--:B------:R-:W-:Y:S02]  /*1b20*/  FFMA.FTZ R33, R33, R5.reuse, R8 ;  /* 0x0000000521217223 */ /* 0x080fe40000010008 */
[----:B------:R-:W-:Y:S02]  /*1b30*/  FFMA.FTZ R25, R25, R5, R0 ;  /* 0x0000000519197223 */ /* 0x000fe40000010000 */
[----:B------:R-:W-:Y:S02]  /*1b40*/  IMAD.MOV.U32 R32, RZ, RZ, R7 ;  /* 0x000000ffff207224 */ /* 0x000fe400078e0007 */
.L_x_1043:
[----:B------:R-:W-:Y:S05]  /*1b50*/  BSYNC B0 ;  /* 0x0000000000007941 */ /* 0x000fea0003800000 */
.L_x_1030:
[----:B------:R-:W-:Y:S01]  /*1b60*/  ISETP.GT.AND P0, PT, R58, 0x3f, PT ;  /* 0x0000003f3a00780c */ /* 0x000fe20003f04270 */
[----:B------:R-:W-:Y:S01]  /*1b70*/  BSSY B0, `(.L_x_1044) ;  /* 0x0000011000007945 */ /* 0x000fe20003800000 */
[----:B------:R-:W-:-:S11]  /*1b80*/  HFMA2.MMA R0, -RZ, RZ, 0, 0 ;  /* 0x00000000ff007435 */ /* 0x000fd600000001ff */
[----:B------:R-:W-:Y:S05]  /*1b90*/  @P0 BRA `(.L_x_1045) ;  /* 0x000000e000000947 */ /* 0x000fea0003800000 */
[----:B-1----:R1:W-:Y:S01]  /*1ba0*/  STS.128 [R58.X16+0x40], R32 ;  /* 0x000040203a007388 */ /* 0x0023e2000000cc00 */
[----:B------:R-:W-:Y:S01]  /*1bb0*/  ISETP.NE.AND P0, PT, RZ, c[0x0][0x1ec], PT ;  /* 0x00007b00ff007a0c */ /* 0x000fe20003f05270 */
[----:B--2---:R-:W-:-:S04]  /*1bc0*/  FMUL.FTZ R3, R33, R25 ;  /* 0x0000001921037220 */ /* 0x004fc80000410000 */
[----:B------:R-:W-:-:S04]  /*1bd0*/  FFMA.FTZ R3, R32, R24, R3 ;  /* 0x0000001820037223 */ /* 0x000fc80000010003 */
[----:B------:R-:W-:-:S04]  /*1be0*/  FFMA.FTZ R0, R34, R26, R3 ;  /* 0x0000001a22007223 */ /* 0x000fc80000010003 */
[----:B------:R-:W-:Y:S05]  /*1bf0*/  @P0 BRA `(.L_x_1046) ;  /* 0x0000007000000947 */ /* 0x000fea0003800000 */
[----:B------:R-:W-:Y:S01]  /*1c00*/  USHF.L.U32 UR4, UR38, 0x2, URZ ;  /* 0x0000000226047899 */ /* 0x000fe2000800063f */
[----:B------:R-:W-:Y:S01]  /*1c10*/  IMAD.MOV.U32 R5, RZ, RZ, 0x4 ;  /* 0x00000004ff057424 */ /* 0x000fe200078e00ff */
[----:B------:R2:W-:Y:S04]  /*1c20*/  STS.128 [R58.X16+0x440], R28 ;  /* 0x0004401c3a007388 */ /* 0x0005e8000000cc00 */
[----:B------:R-:W-:-:S05]  /*1c30*/  MOV R3, UR4 ;  /* 0x0000000400037c02 */ /* 0x000fca0008000f00 */
[----:B------:R-:W-:-:S04]  /*1c40*/  IMAD R4, R22, c[0x0][0x1d4], R3 ;  /* 0x0000750016047a24 */ /* 0x000fc800078e0203 */
[----:B------:R-:W-:-:S05]  /*1c50*/  IMAD.WIDE R4, R4, R5, c[0x0][0x198] ;  /* 0x0000660004047625 */ /* 0x000fca00078e0205 */
[----:B------:R2:W-:Y:S02]  /*1c60*/  STG.E.128 [R4.64], R24 ;  /* 0x0000001804007986 */ /* 0x0005e4000c101d24 */
.L_x_1046:
[----:B------:R-:W-:Y:S02]  /*1c70*/  FFMA.FTZ R0, R35, R27, R0 ;  /* 0x0000001b23007223 */ /* 0x000fe40000010000 */
.L_x_1045:
[----:B------:R-:W-:Y:S05]  /*1c80*/  BSYNC B0 ;  /* 0x0000000000007941 */ /* 0x000fea0003800000 */
.L_x_1044:
[----:B------:R-:W3:Y:S01]  /*1c90*/  SHFL.BFLY PT, R3, R0, 0x10, 0x1f ;  /* 0x0e001f0000037f89 */ /* 0x000ee200000e0000 */
[----:B------:R-:W-:Y:S01]  /*1ca0*/  LOP3.LUT P0, R8, R58, 0x1f, RZ, 0xc0, !PT ;  /* 0x0000001f3a087812 */ /* 0x000fe2000780c0ff */
[----:B------:R-:W-:Y:S03]  /*1cb0*/  BSSY B0, `(.L_x_1047) ;  /* 0x000002f000007945 */ /* 0x000fe60003800000 */
[----:B------:R-:W-:Y:S01]  /*1cc0*/  ISETP.GT.U32.AND P1, PT, R8, 0x1, PT ;  /* 0x000000010800780c */ /* 0x000fe20003f24070 */
[----:B---3--:R-:W-:-:S08]  /*1cd0*/  FADD.FTZ R3, R3, R0 ;  /* 0x0000000003037221 */ /* 0x008fd00000010000 */
[----:B------:R-:W-:Y:S01]  /*1ce0*/  @!P0 SHF.R.U32.HI R0, RZ, 0x3, R58 ;  /* 0x00000003ff008819 */ /* 0x000fe2000001163a */
[----:B--2---:R-:W2:Y:S03]  /*1cf0*/  SHFL.BFLY PT, R4, R3, 0x8, 0x1f ;  /* 0x0d001f0003047f89 */ /* 0x004ea600000e0000 */
[----:B------:R-:W-:Y:S01]  /*1d00*/  @!P0 LOP3.LUT R0, R0, 0x1ffffffc, RZ, 0xc0, !PT ;  /* 0x1ffffffc00008812 */ /* 0x000fe200078ec0ff */
[----:B--2---:R-:W-:Y:S01]  /*1d10*/  FADD.FTZ R4, R3, R4 ;  /* 0x0000000403047221 */ /* 0x004fe20000010000 */
[----:B------:R-:W-:-:S04]  /*1d20*/  MOV R3, UR40 ;  /* 0x0000002800037c02 */ /* 0x000fc80008000f00 */
[----:B------:R-:W2:Y:S01]  /*1d30*/  SHFL.BFLY PT, R5, R4, 0x4, 0x1f ;  /* 0x0c801f0004057f89 */ /* 0x000ea200000e0000 */
[----:B------:R-:W-:-:S04]  /*1d40*/  IADD3 R3, R3, -c[0x0][0x1d4], RZ ;  /* 0x8000750003037a10 */ /* 0x000fc80007ffe0ff */
[----:B------:R-:W3:Y:S01]  /*1d50*/  R2UR UR4, R3 ;  /* 0x00000000030473c2 */ /* 0x000ee200000e0000 */
[----:B--2---:R-:W-:-:S05]  /*1d60*/  FADD.FTZ R5, R4, R5 ;  /* 0x0000000504057221 */ /* 0x004fca0000010000 */
[----:B------:R-:W2:Y:S01]  /*1d70*/  SHFL.BFLY PT, R6, R5, 0x2, 0x1f ;  /* 0x0c401f0005067f89 */ /* 0x000ea200000e0000 */
[----:B---3--:R-:W-:-:S04]  /*1d80*/  UISETP.LT.AND UP0, UPT, URZ, UR4, UPT ;  /* 0x000000043f00728c */ /* 0x008fc8000bf01270 */
[----:B------:R-:W-:Y:S01]  /*1d90*/  USEL UR4, URZ, UR4, !UP0 ;  /* 0x000000043f047287 */ /* 0x000fe2000c000000 */
[----:B--2---:R-:W-:-:S05]  /*1da0*/  FADD.FTZ R6, R5, R6 ;  /* 0x0000000605067221 */ /* 0x004fca0000010000 */
[----:B------:R-:W2:Y:S02]  /*1db0*/  SHFL.BFLY PT, R7, R6, 0x1, 0x1f ;  /* 0x0c201f0006077f89 */ /* 0x000ea400000e0000 */
[----:B--2---:R-:W-:-:S05]  /*1dc0*/  FADD.FTZ R7, R6, R7 ;  /* 0x0000000706077221 */ /* 0x004fca0000010000 */
[----:B------:R2:W-:Y:S04]  /*1dd0*/  @!P0 STS [R0+0x8], R7 ;  /* 0x0000080700008388 */ /* 0x0005e80000000800 */
[----:B------:R-:W-:Y:S01]  /*1de0*/  BAR.SYNC.DEFER_BLOCKING 0x0 ;  /* 0x0000000000007b1d */ /* 0x000fe20000010000 */
[----:B------:R-:W-:Y:S02]  /*1df0*/  ISETP.NE.AND P0, PT, R58, RZ, PT ;  /* 0x000000ff3a00720c */ /* 0x000fe40003f05270 */
[----:B--2---:R-:W-:-:S05]  /*1e00*/  MOV R0, 0xff7fffff ;  /* 0xff7fffff00007802 */ /* 0x004fca0000000f00 */
[----:B------:R-:W-:Y:S04]  /*1e10*/  STL [R1+0x770], R0 ;  /* 0x0007700001007387 */ /* 0x000fe80000100800 */
[----:B------:R-:W2:Y:S04]  /*1e20*/  @!P1 LDS R7, [R8.X4+0x8] ;  /* 0x0000080008079984 */ /* 0x000ea80000004800 */
[----:B--2---:R-:W2:Y:S02]  /*1e30*/  SHFL.BFLY PT, R4, R7, 0x1, 0x1f ;  /* 0x0c201f0007047f89 */ /* 0x004ea400000e0000 */
[----:B--2---:R-:W-:-:S06]  /*1e40*/  FADD.FTZ R4, R4, R7 ;  /* 0x0000000704047221 */ /* 0x004fcc0000010000 */
[----:B------:R-:W2:Y:S01]  /*1e50*/  SHFL.IDX PT, R4, R4, RZ, 0x1f ;  /* 0x00001fff04047589 */ /* 0x000ea200000e0000 */
[----:B------:R-:W-:Y:S05]  /*1e60*/  @P0 BRA `(.L_x_1048) ;  /* 0x0000013000000947 */ /* 0x000fea0003800000 */
[----:B--2---:R-:W-:Y:S01]  /*1e70*/  FMUL.FTZ R0, R4, c[0x0][0x1f0] ;  /* 0x00007c0004007a20 */ /* 0x004fe20000410000 */
[----:B------:R-:W-:Y:S01]  /*1e80*/  ISETP.NE.U32.AND P0, PT, RZ, c[0x0][0x218], PT ;  /* 0x00008600ff007a0c */ /* 0x000fe20003f05070 */
[----:B------:R-:W-:Y:S01]  /*1e90*/  IMAD.U32 R6, RZ, RZ, UR4 ;  /* 0x00000004ff067e24 */ /* 0x000fe2000f8e00ff */
[----:B------:R-:W-:Y:S02]  /*1ea0*/  MOV R3, UR40 ;  /* 0x0000002800037c02 */ /* 0x000fe40008000f00 */
[----:B------:R2:W-:Y:S01]  /*1eb0*/  STL [R1+0x770], R0 ;  /* 0x0007700001007387 */ /* 0x0005e20000100800 */
[----:B------:R-:W-:Y:S02]  /*1ec0*/  ISETP.NE.AND.EX P0, PT, RZ, c[0x0][0x21c], PT, P0 ;  /* 0x00008700ff007a0c */ /* 0x000fe40003f05300 */
[----:B------:R-:W-:-:S11]  /*1ed0*/  IADD3 R6, -R6, -0x1, R3 ;  /* 0xffffffff06067810 */ /* 0x000fd60007ffe103 */
[----:B------:R-:W-:Y:S05]  /*1ee0*/  @!P0 BRA `(.L_x_1049) ;  /* 0x0000009000008947 */ /* 0x000fea0003800000 */
[----:B--2---:R-:W-:Y:S01]  /*1ef0*/  MOV R7, R0 ;  /* 0x0000000000077202 */ /* 0x004fe20000000f00 */
[----:B------:R-:W-:Y:S01]  /*1f00*/  IMAD.MOV.U32 R4, RZ, RZ, 0x4 ;  /* 0x00000004ff047424 */ /* 0x000fe200078e00ff */
[----:B------:R-:W-:-:S05]  /*1f10*/  IADD3 R0, -R44, UR39, RZ ;  /* 0x000000272c007c10 */ /* 0x000fca000fffe1ff */
[----:B------:R-:W-:-:S04]  /*1f20*/  IMAD R3, R57, c[0x0][0x220], R0 ;  /* 0x0000880039037a24 */ /* 0x000fc800078e0200 */
[----:B------:R-:W-:-:S04]  /*1f30*/  IMAD R3, R3, c[0x0][0x220], R0 ;  /* 0x0000880003037a24 */ /* 0x000fc800078e0200 */
[----:B------:R-:W-:-:S06]  /*1f40*/  IMAD.WIDE R4, R3, R4, c[0x0][0x218] ;  /* 0x0000860003047625 */ /* 0x000fcc00078e0204 */
[----:B------:R-:W2:Y:S02]  /*1f50*/  LDG.E R4, [R4.64] ;  /* 0x0000002404047981 */ /* 0x000ea4000c1e1900 */
[----:B--2---:R-:W-:-:S05]  /*1f60*/  FADD.FTZ R7, R7, R4 ;  /* 0x0000000407077221 */ /* 0x004fca0000010000 */
[----:B------:R2:W-:Y:S02]  /*1f70*/  STL [R1+0x770], R7 ;  /* 0x0007700701007387 */ /* 0x0005e40000100800 */
.L_x_1049:
[----:B--2---:R-:W2:Y:S04]  /*1f80*/  LDL R0, [R1+0x770] ;  /* 0x0007700001007983 */ /* 0x004ea80000100800 */
[----:B--2---:R2:W-:Y:S02]  /*1f90*/  STS [R6.X4+0x840], R0 ;  /* 0x0008400006007388 */ /* 0x0045e40000004800 */
.L_x_1048:
[----:B------:R-:W-:Y:S05]  /*1fa0*/  BSYNC B0 ;  /* 0x0000000000007941 */ /* 0x000fea0003800000 */
.L_x_1047:
[----:B------:R-:W-:Y:S01]  /*1fb0*/  BAR.SYNC.DEFER_BLOCKING 0x0 ;  /* 0x0000000000007b1d */ /* 0x000fe20000010000 */
[----:B------:R-:W-:Y:S01]  /*1fc0*/  UIADD3 UR5, UR39, 0x1f, -UR4 ;  /* 0x0000001f27057890 */ /* 0x000fe2000fffe804 */
[----:B------:R-:W-:-:S03]  /*1fd0*/  ISETP.NE.AND P0, PT, RZ, c[0x0][0x1ec], PT ;  /* 0x00007b00ff007a0c */ /* 0x000fc60003f05270 */
[----:B------:R-:W-:-:S04]  /*1fe0*/  USHF.R.S32.HI UR6, URZ, 0x1f, UR5 ;  /* 0x0000001f3f067899 */ /* 0x000fc80008011405 */
[----:B------:R-:W-:-:S04]  /*1ff0*/  ULEA.HI UR6, UR6, UR5, URZ, 0x5 ;  /* 0x0000000506067291 */ /* 0x000fc8000f8f283f */
[----:B------:R-:W-:-:S04]  /*2000*/  ULOP3.LUT UR6, UR6, 0xffffffe0, URZ, 0xc0, !UPT ;  /* 0xffffffe006067892 */ /* 0x000fc8000f8ec03f */
[----:B------:R-:W-:Y:S01]  /*2010*/  UIADD3 UR6, UR6, UR4, URZ ;  /* 0x0000000406067290 */ /* 0x000fe2000fffe03f */
[----:B0-----:R-:W0:Y:S04]  /*2020*/  LDS.128 R12, [0x410] ;  /* 0x00041000ff0c7984 */ /* 0x001e280000000c00 */
[----:B------:R-:W-:Y:S04]  /*2030*/  LDS.128 R8, [0x390] ;  /* 0x00039000ff087984 */ /* 0x000fe80000000c00 */
[----:B--2---:R-:W-:Y:S04]  /*2040*/  LDS.128 R4, [0x380] ;  /* 0x00038000ff047984 */ /* 0x004fe80000000c00 */
[----:B------:R-:W2:Y:S04]  /*2050*/  LDS.128 R60, [0x370] ;  /* 0x00037000ff3c7984 */ /* 0x000ea80000000c00 */
[----:B------:R-:W-:Y:S04]  /*2060*/  LDS.128 R28, [0x3a0] ;  /* 0x0003a000ff1c7984 */ /* 0x000fe80000000c00 */
[----:B-1----:R-:W-:Y:S04]  /*2070*/  LDS.128 R32, [0x3b0] ;  /* 0x0003b000ff207984 */ /* 0x002fe80000000c00 */
[----:B------:R-:W-:Y:S04]  /*2080*/  LDS.128 R36, [0x3c0] ;  /* 0x0003c000ff247984 */ /* 0x000fe80000000c00 */
[----:B------:R-:W-:Y:S04]  /*2090*/  LDS.128 R40, [0x3d0] ;  /* 0x0003d000ff287984 */ /* 0x000fe80000000c00 */
[----:B------:R-:W-:Y:S04]  /*20a0*/  LDS.128 R44, [0x3e0] ;  /* 0x0003e000ff2c7984 */ /* 0x000fe80000000c00 */
[----:B------:R-:W-:Y:S01]  /*20b0*/  LDS.128 R48, [0x3f0] ;  /* 0x0003f000ff307984 */ /* 0x000fe20000000c00 */
[----:B0-----:R0:W1:Y:S03]  /*20c0*/  R2UR UR48, R15 ;  /* 0x000000000f3073c2 */ /* 0x00106600000e0000 */
[----:B------:R-:W-:Y:S04]  /*20d0*/  LDS.128 R52, [0x400] ;  /* 0x00040000ff347984 */ /* 0x000fe80000000c00 */
[----:B------:R-:W-:Y:S01]  /*20e0*/  LDS.128 R20, [0x420] ;  /* 0x00042000ff147984 */ /* 0x000fe20000000c00 */
[----:B------:R0:W3:Y:S03]  /*20f0*/  R2UR UR49, R14 ;  /* 0x000000000e3173c2 */ /* 0x0000e600000e0000 */
[----:B------:R-:W-:Y:S01]  /*2100*/  LDS.128 R24, [0x430] ;  /* 0x00043000ff187984 */ /* 0x000fe20000000c00 */
[----:B--2---:R-:W-:-:S03]  /*2110*/  MOV R3, R63 ;  /* 0x0000003f00037202 */ /* 0x004fc60000000f00 */
[----:B------:R-:W-:Y:S01]  /*2120*/  STL.64 [R1+0x780], R60 ;  /* 0x0007803c01007387 */ /* 0x000fe20000100a00 */
[----:B------:R-:W-:Y:S01]  /*2130*/  MOV R0, R62 ;  /* 0x0000003e00007202 */ /* 0x000fe20000000f00 */
[----:B------:R0:W2:Y:S08]  /*2140*/  R2UR UR50, R13 ;  /* 0x000000000d3273c2 */ /* 0x0000b000000e0000 */
[----:B------:R0:W4:Y:S02]  /*2150*/  R2UR UR51, R12 ;  /* 0x000000000c3373c2 */ /* 0x00012400000e0000 */
[----:B0-----:R-:W0:Y:S06]  /*2160*/  LDS.128 R12, [0x40] ;  /* 0x00004000ff0c7984 */ /* 0x001e2c0000000c00 */
[----:B------:R5:W0:Y:S08]  /*2170*/  R2UR UR11, R11 ;  /* 0x000000000b0b73c2 */ /* 0x000a3000000e0000 */
[----:B------:R5:W0:Y:S08]  /*2180*/  R2UR UR12, R10 ;  /* 0x000000000a0c73c2 */ /* 0x000a3000000e0000 */
[----:B------:R5:W1:Y:S08]  /*2190*/  R2UR UR13, R9 ;  /* 0x00000000090d73c2 */ /* 0x000a7000000e0000 */
[----:B------:R5:W1:Y:S02]  /*21a0*/  R2UR UR14, R8 ;  /* 0x00000000080e73c2 */ /* 0x000a6400000e0000 */
[----:B-----5:R-:W5:Y:S06]  /*21b0*/  LDS.128 R8, [0x50] ;  /* 0x00005000ff087984 */ /* 0x020f6c0000000c00 */
[----:B------:R1:W1:Y:S01]  /*21c0*/  R2UR UR7, R7 ;  /* 0x00000000070773c2 */ /* 0x00026200000e0000 */
[----:B0-----:R-:W-:Y:S07]  /*21d0*/  STL.64 [R1+0x760], R12 ;  /* 0x0007600c01007387 */ /* 0x001fee0000100a00 */
[----:B------:R1:W0:Y:S01]  /*21e0*/  R2UR UR8, R6 ;  /* 0x00000000060873c2 */ /* 0x00022200000e0000 */
[----:B------:R-:W-:Y:S04]  /*21f0*/  STL.64 [R1+0x768], R14 ;  /* 0x0007680e01007387 */ /* 0x000fe80000100a00 */
[----:B------:R-:W-:Y:S03]  /*2200*/  LDS.128 R12, [0x70] ;  /* 0x00007000ff0c7984 */ /* 0x000fe60000000c00 */
[----:B------:R1:W0:Y:S08]  /*2210*/  R2UR UR9, R5 ;  /* 0x00000000050973c2 */ /* 0x00023000000e0000 */
[----:B------:R1:W0:Y:S02]  /*2220*/  R2UR UR10, R4 ;  /* 0x00000000040a73c2 */ /* 0x00022400000e0000 */
[----:B-1----:R-:W1:Y:S06]  /*2230*/  LDS.128 R4, [0x60] ;  /* 0x00006000ff047984 */ /* 0x002e6c0000000c00 */
[----:B------:R0:W0:Y:S01]  /*2240*/  R2UR UR15, R31 ;  /* 0x000000001f0f73c2 */ /* 0x00002200000e0000 */
[----:B-----5:R-:W-:Y:S07]  /*2250*/  STL.64 [R1+0x750], R8 ;  /* 0x0007500801007387 */ /* 0x020fee0000100a00 */
[----:B------:R0:W0:Y:S01]  /*2260*/  R2UR UR16, R30 ;  /* 0x000000001e1073c2 */ /* 0x00002200000e0000 */
[----:B------:R-:W-:Y:S04]  /*2270*/  STL.64 [R1+0x758], R10 ;  /* 0x0007580a01007387 */ /* 0x000fe80000100a00 */
[----:B------:R-:W5:Y:S03]  /*2280*/  LDS.128 R8, [0x80] ;  /* 0x00008000ff087984 */ /* 0x000f660000000c00 */
[----:B------:R0:W0:Y:S08]  /*2290*/  R2UR UR17, R29 ;  /* 0x000000001d1173c2 */ /* 0x00003000000e0000 */
[----:B------:R0:W0:Y:S08]  /*22a0*/  R2UR UR18, R28 ;  /* 0x000000001c1273c2 */ /* 0x00003000000e0000 */
[----:B------:R0:W0:Y:S01]  /*22b0*/  R2UR UR19, R35 ;  /* 0x00000000231373c2 */ /* 0x00002200000e0000 */
[----:B-1----:R-:W-:Y:S07]  /*22c0*/  STL.64 [R1+0x740], R4 ;  /* 0x0007400401007387 */ /* 0x002fee0000100a00 */
[----:B------:R1:W0:Y:S01]  /*22d0*/  R2UR UR20, R34 ;  /* 0x00000000221473c2 */ /* 0x00022200000e0000 */
[----:B------:R-:W-:Y:S04]  /*22e0*/  STL.64 [R1+0x748], R6 ;  /* 0x0007480601007387 */ /* 0x000fe80000100a00 */
[----:B------:R-:W0:Y:S03]  /*22f0*/  LDS.128 R4, [0x90] ;  /* 0x00009000ff047984 */ /* 0x000e260000000c00 */
[----:B------:R1:W0:Y:S01]  /*2300*/  R2UR UR21, R33 ;  /* 0x00000000211573c2 */ /* 0x00022200000e0000 */
[----:B------:R-:W-:Y:S04]  /*2310*/  STL.64 [R1+0x730], R12 ;  /* 0x0007300c01007387 */ /* 0x000fe80000100a00 */
[----:B------:R-:W-:Y:S03]  /*2320*/  STL.64 [R1+0x738], R14 ;  /* 0x0007380e01007387 */ /* 0x000fe60000100a00 */
[----:B------:R1:W0:Y:S01]  /*2330*/  R2UR UR22, R32 ;  /* 0x00000000201673c2 */ /* 0x00022200000e0000 */
[----:B------:R-:W1:Y:S04]  /*2340*/  LDS.128 R12, [0xa0] ;  /* 0x0000a000ff0c7984 */ /* 0x000e680000000c00 */
[----:B-----5:R-:W-:Y:S03]  /*2350*/  STL.64 [R1+0x720], R8 ;  /* 0x0007200801007387 */ /* 0x020fe60000100a00 */
[----:B------:R0:W1:Y:S01]  /*2360*/  R2UR UR23, R39 ;  /* 0x00000000271773c2 */ /* 0x00006200000e0000 */
[----:B------:R-:W-:Y:S04]  /*2370*/  STL.64 [R1+0x728], R10 ;  /* 0x0007280a01007387 */ /* 0x000fe80000100a00 */
[----:B------:R-:W5:Y:S03]  /*2380*/  LDS.128 R8, [0xb0] ;  /* 0x0000b000ff087984 */ /* 0x000f660000000c00 */
[----:B------:R0:W1:Y:S08]  /*2390*/  R2UR UR24, R38 ;  /* 0x00000000261873c2 */ /* 0x00007000000e0000 */
[----:B------:R1:W2:Y:S01]  /*23a0*/  R2UR UR25, R37 ;  /* 0x00000000251973c2 */ /* 0x0002a200000e0000 */
[----:B0-----:R-:W-:Y:S07]  /*23b0*/  STL.64 [R1+0x710], R4 ;  /* 0x0007100401007387 */ /* 0x001fee0000100a00 */
[----:B------:R0:W0:Y:S01]  /*23c0*/  R2UR UR26, R36 ;  /* 0x00000000241a73c2 */ /* 0x00002200000e0000 */
[----:B------:R-:W-:Y:S04]  /*23d0*/  STL.64 [R1+0x718], R6 ;  /* 0x0007180601007387 */ /* 0x000fe80000100a00 */
[----:B------:R-:W0:Y:S03]  /*23e0*/  LDS.128 R4, [0xc0] ;  /* 0x0000c000ff047984 */ /* 0x000e260000000c00 */
[----:B------:R0:W0:Y:S01]  /*23f0*/  R2UR UR27, R43 ;  /* 0x000000002b1b73c2 */ /* 0x00002200000e0000 */
[----:B-1----:R-:W-:Y:S04]  /*2400*/  STL.64 [R1+0x700], R12 ;  /* 0x0007000c01007387 */ /* 0x002fe80000100a00 */
        /* <DEDUP_REMOVED lines=63> */
[----:B-----5:R-:W-:Y:S04]  /*2800*/  STL.64 [R1+0x630], R8 ;  /* 0x0006300801007387 */ /* 0x020fe80000100a00 */
[----:B------:R-:W-:Y:S04]  /*2810*/  STL.64 [R1+0x638], R10 ;  /* 0x0006380a01007387 */ /* 0x000fe80000100a00 */
[----:B------:R-:W5:Y:S04]  /*2820*/  LDS.128 R8, [0x1a0] ;  /* 0x0001a000ff087984 */ /* 0x000f680000000c00 */
[----:B0-----:R-:W-:Y:S04]  /*2830*/  STL.64 [R1+0x620], R4 ;  /* 0x0006200401007387 */ /* 0x001fe80000100a00 */
[----:B------:R-:W-:Y:S04]  /*2840*/  STL.64 [R1+0x628], R6 ;  /* 0x0006280601007387 */ /* 0x000fe80000100a00 */
[----:B------:R-:W0:Y:S04]  /*2850*/  LDS.128 R4, [0x1b0] ;  /* 0x0001b000ff047984 */ /* 0x000e280000000c00 */
[----:B-1----:R-:W-:Y:S04]  /*2860*/  STL.64 [R1+0x610], R12 ;  /* 0x0006100c01007387 */ /* 0x002fe80000100a00 */
[----:B------:R-:W-:Y:S04]  /*2870*/  STL.64 [R1+0x618], R14 ;  /* 0x0006180e01007387 */ /* 0x000fe80000100a00 */
        /* <DEDUP_REMOVED lines=79> */
[----:B-1----:R1:W-:Y:S04]  /*2d70*/  STL.64 [R1+0x460], R12 ;  /* 0x0004600c01007387 */ /* 0x0023e80000100a00 */
[----:B------:R1:W-:Y:S04]  /*2d80*/  STL.64 [R1+0x468], R14 ;  /* 0x0004680e01007387 */ /* 0x0003e80000100a00 */
[----:B-----5:R1:W-:Y:S04]  /*2d90*/  STL.64 [R1+0x450], R8 ;  /* 0x0004500801007387 */ /* 0x0203e80000100a00 */
[----:B------:R1:W-:Y:S04]  /*2da0*/  STL.64 [R1+0x458], R10 ;  /* 0x0004580a01007387 */ /* 0x0003e80000100a00 */
[----:B0-----:R1:W-:Y:S04]  /*2db0*/  STL.64 [R1+0x440], R4 ;  /* 0x0004400401007387 */ /* 0x0013e80000100a00 */
[----:B------:R1:W-:Y:S01]  /*2dc0*/  STL.64 [R1+0x448], R6 ;  /* 0x0004480601007387 */ /* 0x0003e20000100a00 */
[----:B------:R-:W-:Y:S05]  /*2dd0*/  @P0 BRA `(.L_x_1050) ;  /* 0x00000c0000000947 */ /* 0x000fea0003800000 */
[----:B-1234-:R-:W0:Y:S04]  /*2de0*/  LDS.128 R4, [0x440] ;  /* 0x00044000ff047984 */ /* 0x01ee280000000c00 */
[----:B------:R-:W1:Y:S04]  /*2df0*/  LDS.128 R12, [0x450] ;  /* 0x00045000ff0c7984 */ /* 0x000e680000000c00 */
[----:B------:R-:W2:Y:S04]  /*2e00*/  LDS.128 R8, [0x460] ;  /* 0x00046000ff087984 */ /* 0x000ea80000000c00 */
[----:B0-----:R-:W-:Y:S04]  /*2e10*/  STL.64 [R1+0x430], R4 ;  /* 0x0004300401007387 */ /* 0x001fe80000100a00 */
[----:B------:R-:W-:Y:S04]  /*2e20*/  STL.64 [R1+0x438], R6 ;  /* 0x0004380601007387 */ /* 0x000fe80000100a00 */
[----:B------:R-:W0:Y:S04]  /*2e30*/  LDS.128 R4, [0x470] ;  /* 0x00047000ff047984 */ /* 0x000e280000000c00 */
[----:B-1----:R-:W-:Y:S04]  /*2e40*/  STL.64 [R1+0x420], R12 ;  /* 0x0004200c01007387 */ /* 0x002fe80000100a00 */
[----:B------:R-:W-:Y:S04]  /*2e50*/  STL.64 [R1+0x428], R14 ;  /* 0x0004280e01007387 */ /* 0x000fe80000100a00 */
[----:B------:R-:W1:Y:S04]  /*2e60*/  LDS.128 R12, [0x480] ;  /* 0x00048000ff0c7984 */ /* 0x000e680000000c00 */
[----:B--2---:R-:W-:Y:S04]  /*2e70*/  STL.64 [R1+0x410], R8 ;  /* 0x0004100801007387 */ /* 0x004fe80000100a00 */
[----:B------:R-:W-:Y:S04]  /*2e80*/  STL.64 [R1+0x418], R10 ;  /* 0x0004180a01007387 */ /* 0x000fe80000100a00 */
        /* <DEDUP_REMOVED lines=171> */
[----:B------:R-:W-:Y:S04]  /*3940*/  LDS.128 R8, [0x820] ;  /* 0x00082000ff087984 */ /* 0x000fe80000000c00 */
[----:B0-----:R-:W-:Y:S04]  /*3950*/  STL.64 [R1+0x68], R4 ;  /* 0x0000680401007387 */ /* 0x001fe80000100a00 */
[----:B------:R-:W-:Y:S04]  /*3960*/  STL.64 [R1+0x70], R6 ;  /* 0x0000700601007387 */ /* 0x000fe80000100a00 */
[----:B------:R-:W0:Y:S04]  /*3970*/  LDS.128 R4, [0x830] ;  /* 0x00083000ff047984 */ /* 0x000e280000000c00 */
[----:B-1----:R1:W-:Y:S04]  /*3980*/  STL.64 [R1+0x58], R12 ;  /* 0x0000580c01007387 */ /* 0x0023e80000100a00 */
[----:B------:R1:W-:Y:S04]  /*3990*/  STL.64 [R1+0x60], R14 ;  /* 0x0000600e01007387 */ /* 0x0003e80000100a00 */
[----:B0-----:R1:W-:Y:S04]  /*39a0*/  STL.64 [R1+0x38], R4 ;  /* 0x0000380401007387 */ /* 0x0013e80000100a00 */
[----:B------:R1:W-:Y:S04]  /*39b0*/  STL.64 [R1+0x48], R8 ;  /* 0x0000480801007387 */ /* 0x0003e80000100a00 */
[----:B------:R1:W-:Y:S04]  /*39c0*/  STL.64 [R1+0x50], R10 ;  /* 0x0000500a01007387 */ /* 0x0003e80000100a00 */
[----:B------:R1:W-:Y:S02]  /*39d0*/  STL.64 [R1+0x40], R6 ;  /* 0x0000400601007387 */ /* 0x0003e40000100a00 */
.L_x_1050:
[----:B--234-:R-:W-:Y:S01]  /*39e0*/  IADD3 R3, R58, UR4, RZ ;  /* 0x000000043a037c10 */ /* 0x01cfe2000fffe0ff */
[----:B------:R-:W-:Y:S03]  /*39f0*/  BSSY B0, `(.L_x_1051) ;  /* 0x00013bc000007945 */ /* 0x000fe60003800000 */
[----:B------:R-:W-:-:S13]  /*3a00*/  ISETP.GE.AND P0, PT, R3, UR6, PT ;  /* 0x0000000603007c0c */ /* 0x000fda000bf06270 */
[----:B------:R-:W-:Y:S05]  /*3a10*/  @P0 BRA `(.L_x_1052) ;  /* 0x00013b9000000947 */ /* 0x000fea0003800000 */
[----:B------:R-:W-:Y:S01]  /*3a20*/  IABS R0, c[0x0][0x1d4] ;  /* 0x0000750000007a13 */ /* 0x000fe20000000000 */
[----:B------:R-:W-:-:S04]  /*3a30*/  IMAD R252, R56, c[0x0][0x1d4], RZ ;  /* 0x0000750038fc7a24 */ /* 0x000fc800078e02ff */
[----:B-1----:R-:W-:-:S04]  /*3a40*/  IMAD.MOV.U32 R6, RZ, RZ, R0 ;  /* 0x000000ffff067224 */ /* 0x002fc800078e0000 */
[----:B------:R-:W0:Y:S08]  /*3a50*/  I2F.RP R4, R6 ;  /* 0x0000000600047306 */ /* 0x000e300000209400 */
[----:B0-----:R-:W0:Y:S02]  /*3a60*/  MUFU.RCP R4, R4 ;  /* 0x0000000400047308 */ /* 0x001e240000001000 */
[----:B0-----:R-:W-:-:S06]  /*3a70*/  IADD3 R4, R4, 0xffffffe, RZ ;  /* 0x0ffffffe04047810 */ /* 0x001fcc0007ffe0ff */
[----:B------:R0:W1:Y:S02]  /*3a80*/  F2I.FTZ.U32.TRUNC.NTZ R5, R4 ;  /* 0x0000000400057305 */ /* 0x000064000021f000 */
[----:B0-----:R-:W-:Y:S01]  /*3a90*/  HFMA2.MMA R4, -RZ, RZ, 0, 0 ;  /* 0x00000000ff047435 */ /* 0x001fe200000001ff */
[----:B-1----:R-:W-:-:S05]  /*3aa0*/  IADD3 R0, RZ, -R5, RZ ;  /* 0x80000005ff007210 */ /* 0x002fca0007ffe0ff */
[----:B------:R-:W-:-:S04]  /*3ab0*/  IMAD R0, R0, R6, RZ ;  /* 0x0000000600007224 */ /* 0x000fc800078e02ff */
[----:B------:R-:W-:-:S04]  /*3ac0*/  IMAD.HI.U32 R4, R5, R0, R4 ;  /* 0x0000000005047227 */ /* 0x000fc800078e0004 */
[----:B------:R-:W-:Y:S01]  /*3ad0*/  IMAD R0, R17, c[0x0][0x1d0], R57 ;  /* 0x0000740011007a24 */ /* 0x000fe200078e0239 */
[----:B------:R-:W-:Y:S03]  /*3ae0*/  STL [R1+0x788], R4 ;  /* 0x0007880401007387 */ /* 0x000fe60000100800 */
[----:B------:R-:W-:Y:S01]  /*3af0*/  IMAD.SHL.U32 R0, R0, 0x100, RZ ;  /* 0x0000010000007824 */ /* 0x000fe200078e00ff */
[----:B------:R0:W-:Y:S03]  /*3b00*/  STL [R1+0x34], R3 ;  /* 0x0000340301007387 */ /* 0x0001e60000100800 */
[----:B------:R-:W-:Y:S01]  /*3b10*/  IMAD R17, R0, c[0x0][0x1d4], RZ ;  /* 0x0000750000117a24 */ /* 0x000fe200078e02ff */
[----:B------:R-:W-:-:S04]  /*3b20*/  SHF.R.S32.HI R0, RZ, 0x1f, R252 ;  /* 0x0000001fff007819 */ /* 0x000fc800000114fc */
[----:B0-----:R-:W-:Y:S02]  /*3b30*/  SHF.R.S32.HI R3, RZ, 0x1f, R17 ;  /* 0x0000001fff037819 */ /* 0x001fe40000011411 */
.L_x_1183:
[----:B------:R0:W-:Y:S04]  /*3b40*/  STL [R1+0x7a0], R5 ;  /* 0x0007a00501007387 */ /* 0x0001e80000100800 */
[----:B0-----:R-:W2:Y:S04]  /*3b50*/  LDL R5, [R1+0x788] ;  /* 0x0007880001057983 */ /* 0x001ea80000100800 */
[----:B------:R-:W-:Y:S04]  /*3b60*/  STL [R1+0x79c], R4 ;  /* 0x00079c0401007387 */ /* 0x000fe80000100800 */
[----:B------:R0:W-:Y:S04]  /*3b70*/  STL [R1+0x798], R3 ;  /* 0x0007980301007387 */ /* 0x0001e80000100800 */
[----:B0--3--:R-:W3:Y:S01]  /*3b80*/  LDL R3, [R1+0x34] ;  /* 0x0000340001037983 */ /* 0x009ee20000100800 */
[----:B------:R-:W-:-:S03]  /*3b90*/  ISETP.NE.U32.AND P0, PT, RZ, c[0x0][0x200], PT ;  /* 0x00008000ff007a0c */ /* 0x000fc60003f05070 */
[----:B------:R-:W0:Y:S01]  /*3ba0*/  S2R R0, SR_CTAID.Y ;  /* 0x0000000000007919 */ /* 0x000e220000002600 */
[----:B------:R-:W-:-:S03]  /*3bb0*/  ISETP.NE.AND.EX P0, PT, RZ, c[0x0][0x204], PT, P0 ;  /* 0x00008100ff007a0c */ /* 0x000fc60003f05300 */
[----:B------:R0:W-:Y:S02]  /*3bc0*/  STL [R1+0x794], R2 ;  /* 0x0007940201007387 */ /* 0x0001e40000100800 */
[----:B0-----:R-:W-:-:S08]  /*3bd0*/  IMAD R2, R0, c[0x0][0x1d4], RZ ;  /* 0x0000750000027a24 */ /* 0x001fd000078e02ff */
[--C-:B------:R-:W-:Y:S02]  /*3be0*/  @P0 SHF.R.S32.HI R19, RZ, 0x1f, R2.reuse ;  /* 0x0000001fff130819 */ /* 0x100fe40000011402 */
[----:B------:R-:W-:Y:S02]  /*3bf0*/  IABS R4, c[0x0][0x1d4] ;  /* 0x0000750000047a13 */ /* 0x000fe40000000000 */
[----:B---3--:R-:W-:Y:S02]  /*3c00*/  @P0 SHF.R.S32.HI R0, RZ, 0x1f, R3 ;  /* 0x0000001fff000819 */ /* 0x008fe40000011403 */
[----:B------:R-:W-:-:S04]  /*3c10*/  @P0 IADD3 R18, P1, P2, R3, c[0x0][0x200], R2 ;  /* 0x0000800003120a10 */ /* 0x000fc80007a3e002 */
[----:B------:R-:W-:-:S06]  /*3c20*/  @P0 IADD3.X R19, R0, c[0x0][0x204], R19, P1, P2 ;  /* 0x0000810000130a10 */ /* 0x000fcc0000fe4413 */
[----:B------:R2:W3:Y:S01]  /*3c30*/  @P0 LDG.E.U8 R19, [R18.64] ;  /* 0x0000002412130981 */ /* 0x0004e2000c1e1100 */
[----:B------:R-:W-:-:S05]  /*3c40*/  IABS R0, R3 ;  /* 0x0000000300007213 */ /* 0x000fca0000000000 */
[----:B--2---:R-:W-:Y:S01]  /*3c50*/  IMAD.HI.U32 R18, R5, R0, RZ ;  /* 0x0000000005127227 */ /* 0x004fe200078e00ff */
[----:B------:R-:W-:-:S04]  /*3c60*/  MOV R5, R4 ;  /* 0x0000000400057202 */ /* 0x000fc80000000f00 */
[----:B------:R-:W-:-:S05]  /*3c70*/  IADD3 R18, -R18, RZ, RZ ;  /* 0x000000ff12127210 */ /* 0x000fca0007ffe1ff */
[----:B------:R-:W-:Y:S01]  /*3c80*/  IMAD R0, R5, R18, R0 ;  /* 0x0000001205007224 */ /* 0x000fe200078e0200 */
[----:B------:R-:W-:Y:S01]  /*3c90*/  ISETP.GE.AND P2, PT, R3, RZ, PT ;  /* 0x000000ff0300720c */ /* 0x000fe20003f46270 */
[----:B------:R0:W5:Y:S01]  /*3ca0*/  LDL.LU R5, [R1+0x7a0] ;  /* 0x0007a00001057983 */ /* 0x0001620000300800 */
[----:B------:R-:W-:Y:S02]  /*3cb0*/  IABS R18, c[0x0][0x1d4] ;  /* 0x0000750000127a13 */ /* 0x000fe40000000000 */
[----:B------:R-:W-:-:S13]  /*3cc0*/  ISETP.GT.U32.AND P1, PT, R4, R0, PT ;  /* 0x000000000400720c */ /* 0x000fda0003f24070 */
[----:B------:R-:W-:-:S05]  /*3cd0*/  @!P1 IMAD.IADD R0, R0, 0x1, -R18 ;  /* 0x0000000100009824 */ /* 0x000fca00078e0a12 */
[----:B------:R-:W-:Y:S02]  /*3ce0*/  ISETP.GT.U32.AND P1, PT, R4, R0, PT ;  /* 0x000000000400720c */ /* 0x000fe40003f24070 */
[----:B------:R0:W5:Y:S11]  /*3cf0*/  LDL.LU R4, [R1+0x79c] ;  /* 0x00079c0001047983 */ /* 0x0001760000300800 */
[----:B------:R-:W-:-:S02]  /*3d00*/  @!P1 IADD3 R0, R0, -R18, RZ ;  /* 0x8000001200009210 */ /* 0x000fc40007ffe0ff */
[----:B------:R-:W-:Y:S02]  /*3d10*/  ISETP.NE.AND P1, PT, RZ, c[0x0][0x1d4], PT ;  /* 0x00007500ff007a0c */ /* 0x000fe40003f25270 */
[----:B------:R-:W-:-:S11]  /*3d20*/  @!P2 IADD3 R0, -R0, RZ, RZ ;  /* 0x000000ff0000a210 */ /* 0x000fd60007ffe1ff */
[----:B------:R-:W-:-:S04]  /*3d30*/  @!P1 LOP3.LUT R0, RZ, c[0x0][0x1d4], RZ, 0x33, !PT ;  /* 0x00007500ff009a12 */ /* 0x000fc800078e33ff */
[----:B------:R-:W-:Y:S02]  /*3d40*/  SHF.R.S32.HI R18, RZ, 0x1f, R0 ;  /* 0x0000001fff127819 */ /* 0x000fe40000011400 */
[----:B---3--:R-:W-:Y:S02]  /*3d50*/  ISETP.NE.AND P0, PT, R19, RZ, P0 ;  /* 0x000000ff1300720c */ /* 0x008fe40000705270 */
[----:B------:R-:W-:-:S04]  /*3d60*/  IADD3 R19, P1, R0, R2, RZ ;  /* 0x0000000200137210 */ /* 0x000fc80007f3e0ff */
[----:B------:R-:W-:Y:S02]  /*3d70*/  LEA.HI.X.SX32 R2, R2, R18, 0x1, P1 ;  /* 0x0000001202027211 */ /* 0x000fe400008f0eff */
[----:B------:R-:W-:Y:S02]  /*3d80*/  LEA R18, P2, R19, c[0x0][0x1a8], 0x2 ;  /* 0x00006a0013127a11 */ /* 0x000fe400078410ff */
[----:B------:R-:W-:Y:S02]  /*3d90*/  ISETP.GE.AND P1, PT, R3, UR39, PT ;  /* 0x0000002703007c0c */ /* 0x000fe4000bf26270 */
[----:B------:R0:W5:Y:S01]  /*3da0*/  LDL.LU R3, [R1+0x798] ;  /* 0x0007980001037983 */ /* 0x0001620000300800 */
[----:B------:R-:W-:-:S03]  /*3db0*/  LEA.HI.X R19, R19, c[0x0][0x1ac], R2, 0x2, P2 ;  /* 0x00006b0013137a11 */ /* 0x000fc600010f1402 */
[----:B------:R0:W5:Y:S01]  /*3dc0*/  LDL.LU R2, [R1+0x794] ;  /* 0x0007940001027983 */ /* 0x0001620000300800 */
[----:B------:R-:W-:Y:S06]  /*3dd0*/  BSSY B1, `(.L_x_1053) ;  /* 0x0000057000017945 */ /* 0x000fec0003800000 */
[----:B-1----:R-:W-:Y:S05]  /*3de0*/  @P1 BRA `(.L_x_1054) ;  /* 0x0000055000001947 */ /* 0x002fea0003800000 */
[----:B------:R1:W-:Y:S04]  /*3df0*/  STL.64 [R1+0x7a0], R6 ;  /* 0x0007a00601007387 */ /* 0x0003e80000100a00 */
[----:B-----5:R2:W-:Y:S04]  /*3e00*/  STL.64 [R1+0x798], R4 ;  /* 0x0007980401007387 */ /* 0x0205e80000100a00 */
[----:B-1----:R-:W3:Y:S01]  /*3e10*/  LDG.E R7, [R18.64] ;  /* 0x0000002412077981 */ /* 0x002ee2000c1e1900 */
[----:B--2---:R-:W-:-:S05]  /*3e20*/  SHF.L.U32 R5, R0, 0x2, RZ ;  /* 0x0000000200057819 */ /* 0x004fca00000006ff */
[----:B------:R1:W-:Y:S01]  /*3e30*/  STL [R1+0x30], R5 ;  /* 0x0000300501007387 */ /* 0x0003e20000100800 */
[----:B---3--:R-:W-:-:S04]  /*3e40*/  IMAD R4, R7, c[0x0][0x1d8], RZ ;  /* 0x0000760007047a24 */ /* 0x008fc800078e02ff */
[----:B------:R-:W-:-:S04]  /*3e50*/  IMAD.SHL.U32 R4, R4, 0x100, RZ ;  /* 0x0000010004047824 */ /* 0x000fc800078e00ff */
[----:B------:R-:W-:-:S05]  /*3e60*/  IMAD R4, R4, c[0x0][0x1d4], R5 ;  /* 0x0000750004047a24 */ /* 0x000fca00078e0205 */
[----:B------:R-:W-:-:S04]  /*3e70*/  IADD3 R6, P2, R17, R4, RZ ;  /* 0x0000000411067210 */ /* 0x000fc80007f5e0ff */
[----:B------:R-:W-:Y:S02]  /*3e80*/  LEA.HI.X.SX32 R7, R4, R3, 0x1, P2 ;  /* 0x0000000304077211 */ /* 0x000fe400010f0eff */
[----:B------:R-:W-:-:S04]  /*3e90*/  LEA R4, P2, R6, c[0x0][0x198], 0x2 ;  /* 0x0000660006047a11 */ /* 0x000fc800078410ff */
[----:B-1----:R-:W-:-:S06]  /*3ea0*/  LEA.HI.X R5, R6, c[0x0][0x19c], R7, 0x2, P2 ;  /* 0x0000670006057a11 */ /* 0x002fcc00010f1407 */
[----:B------:R-:W2:Y:S01]  /*3eb0*/  LDG.E.128 R4, [R4.64] ;  /* 0x0000002404047981 */ /* 0x000ea2000c1e1d00 */
[----:B------:R-:W-:-:S03]  /*3ec0*/  ISETP.NE.AND P2, PT, RZ, c[0x0][0x1ec], PT ;  /* 0x00007b00ff007a0c */ /* 0x000fc60003f45270 */
[----:B--2---:R-:W-:Y:S04]  /*3ed0*/  STL.64 [R1+0x20], R4 ;  /* 0x0000200401007387 */ /* 0x004fe80000100a00 */
[----:B------:R1:W-:Y:S04]  /*3ee0*/  STL.64 [R1+0x28], R6 ;  /* 0x0000280601007387 */ /* 0x0003e80000100a00 */
[----:B-1----:R1:W5:Y:S04]  /*3ef0*/  LDL.LU.64 R6, [R1+0x7a0] ;  /* 0x0007a00001067983 */ /* 0x0023680000300a00 */
[----:B------:R1:W5:Y:S01]  /*3f00*/  LDL.LU.64 R4, [R1+0x798] ;  /* 0x0007980001047983 */ /* 0x0003620000300a00 */
[----:B------:R-:W-:Y:S05]  /*3f10*/  @P2 BRA `(.L_x_1054) ;  /* 0x0000042000002947 */ /* 0x000fea0003800000 */
[----:B------:R2:W-:Y:S04]  /*3f20*/  STL.64 [R1+0x7d8], R22 ;  /* 0x0007d81601007387 */ /* 0x0005e80000100a00 */
[----:B--2---:R-:W2:Y:S04]  /*3f30*/  LDL.LU R23, [R1+0x28] ;  /* 0x0000280001177983 */ /* 0x004ea80000300800 */
[----:B------:R-:W3:Y:S04]  /*3f40*/  LDL.LU R22, [R1+0x2c] ;  /* 0x00002c0001167983 */ /* 0x000ee80000300800 */
[----:B------:R4:W-:Y:S04]  /*3f50*/  STL.64 [R1+0x7d0], R20 ;  /* 0x0007d01401007387 */ /* 0x0009e80000100a00 */
[----:B----4-:R-:W4:Y:S04]  /*3f60*/  LDL.LU R20, [R1+0x20] ;  /* 0x0000200001147983 */ /* 0x010f280000300800 */
[----:B------:R-:W4:Y:S04]  /*3f70*/  LDL.LU R21, [R1+0x24] ;  /* 0x0000240001157983 */ /* 0x000f280000300800 */
[----:B------:R0:W-:Y:S04]  /*3f80*/  STL [R1+0x7c8], R14 ;  /* 0x0007c80e01007387 */ /* 0x0001e80000100800 */
[----:B0-----:R-:W4:Y:S04]  /*3f90*/  LDL R14, [R1+0x430] ;  /* 0x00043000010e7983 */ /* 0x001f280000100800 */
[----:B------:R0:W-:Y:S04]  /*3fa0*/  STL [R1+0x7c4], R13 ;  /* 0x0007c40d01007387 */ /* 0x0001e80000100800 */
[----:B0-----:R-:W4:Y:S04]  /*3fb0*/  LDL R13, [R1+0x434] ;  /* 0x00043400010d7983 */ /* 0x001f280000100800 */
[----:B------:R0:W-:Y:S04]  /*3fc0*/  STL [R1+0x7c0], R12 ;  /* 0x0007c00c01007387 */ /* 0x0001e80000100800 */
[----:B0-----:R-:W4:Y:S04]  /*3fd0*/  LDL R12, [R1+0x438] ;  /* 0x00043800010c7983 */ /* 0x001f280000100800 */
[----:B------:R-:W-:Y:S04]  /*3fe0*/  STL [R1+0x7bc], R11 ;  /* 0x0007bc0b01007387 */ /* 0x000fe80000100800 */
[----:B------:R0:W-:Y:S04]  /*3ff0*/  STL [R1+0x7b8], R10 ;  /* 0x0007b80a01007387 */ /* 0x0001e80000100800 */
[----:B0-----:R-:W4:Y:S04]  /*4000*/  LDL.LU R10, [R1+0x30] ;  /* 0x00003000010a7983 */ /* 0x001f280000300800 */
[----:B------:R-:W-:Y:S04]  /*4010*/  STL [R1+0x7b4], R3 ;  /* 0x0007b40301007387 */ /* 0x000fe80000100800 */
[----:B------:R-:W-:Y:S04]  /*4020*/  STL [R1+0x7b0], R0 ;  /* 0x0007b00001007387 */ /* 0x000fe80000100800 */
[----:B------:R0:W-:Y:S04]  /*4030*/  STL.64 [R1+0x7a8], R8 ;  /* 0x0007a80801007387 */ /* 0x0001e80000100a00 */
[----:B-----5:R2:W-:Y:S01]  /*4040*/  STL.64 [R1+0x7a0], R6 ;  /* 0x0007a00601007387 */ /* 0x0205e20000100a00 */
[----:B------:R-:W-:-:S03]  /*4050*/  ISETP.NE.AND P3, PT, R2, RZ, PT ;  /* 0x000000ff0200720c */ /* 0x000fc60003f65270 */
[----:B------:R4:W-:Y:S04]  /*4060*/  STL.64 [R1+0x798], R4 ;  /* 0x0007980401007387 */ /* 0x0009e80000100a00 */
[----:B0-----:R-:W4:Y:S06]  /*4070*/  LDL R9, [R1+0x43c] ;  /* 0x00043c0001097983 */ /* 0x001f2c0000100800 */
[----:B------:R-:W-:-:S02]  /*4080*/  @P3 MOV R3, 0x4 ;  /* 0x0000000400033802 */ /* 0x000fc40000000f00 */
[----:B--2---:R-:W-:Y:S02]  /*4090*/  MOV R6, R23 ;  /* 0x0000001700067202 */ /* 0x004fe40000000f00 */
[----:B------:R-:W0:Y:S01]  /*40a0*/  S2R R23, SR_CTAID.X ;  /* 0x0000000000177919 */ /* 0x000e220000002500 */
[----:B---3--:R-:W-:Y:S02]  /*40b0*/  MOV R7, R22 ;  /* 0x0000001600077202 */ /* 0x008fe40000000f00 */
[----:B----4-:R-:W-:Y:S01]  /*40c0*/  MOV R4, R20 ;  /* 0x0000001400047202 */ /* 0x010fe20000000f00 */
[----:B------:R-:W-:Y:S02]  /*40d0*/  IMAD.MOV.U32 R5, RZ, RZ, R21 ;  /* 0x000000ffff057224 */ /* 0x000fe400078e0015 */
[----:B0-----:R-:W-:-:S04]  /*40e0*/  @P3 IMAD R0, R16, c[0x0][0x1d8], R23 ;  /* 0x0000760010003a24 */ /* 0x001fc800078e0217 */
[----:B------:R-:W-:-:S04]  /*40f0*/  @P3 IMAD.SHL.U32 R0, R0, 0x100, RZ ;  /* 0x0000010000003824 */ /* 0x000fc800078e00ff */
[----:B------:R-:W-:-:S06]  /*4100*/  @P3 IMAD.WIDE R20, R0, R3, c[0x0][0x230] ;  /* 0x00008c0000143625 */ /* 0x000fcc00078e0203 */
[----:B------:R-:W2:Y:S01]  /*4110*/  @P3 LDG.E.128 R20, [R20.64] ;  /* 0x0000002414143981 */ /* 0x000ea2000c1e1d00 */
[----:B------:R-:W-:Y:S02]  /*4120*/  FADD.FTZ R4, R14, R4 ;  /* 0x000000040e047221 */ /* 0x000fe40000010000 */
[----:B------:R-:W-:Y:S02]  /*4130*/  FADD.FTZ R5, R13, R5 ;  /* 0x000000050d057221 */ /* 0x000fe40000010000 */
[----:B------:R-:W-:Y:S02]  /*4140*/  FADD.FTZ R6, R12, R6 ;  /* 0x000000060c067221 */ /* 0x000fe40000010000 */
[----:B------:R-:W-:Y:S01]  /*4150*/  FADD.FTZ R7, R9, R7 ;  /* 0x0000000709077221 */ /* 0x000fe20000010000 */
[----:B--2---:R-:W-:Y:S01]  /*4160*/  MOV R3, R22 ;  /* 0x0000001600037202 */ /* 0x004fe20000000f00 */
[----:B------:R-:W-:Y:S01]  /*4170*/  IMAD.MOV.U32 R8, RZ, RZ, R21 ;  /* 0x000000ffff087224 */ /* 0x000fe200078e0015 */
[----:B------:R-:W-:-:S03]  /*4180*/  MOV R11, R20 ;  /* 0x00000014000b7202 */ /* 0x000fc60000000f00 */
[----:B------:R-:W-:Y:S01]  /*4190*/  @P3 FMUL.FTZ R5, R5, R8 ;  /* 0x0000000805053220 */ /* 0x000fe20000410000 */
[----:B------:R-:W-:Y:S01]  /*41a0*/  SHF.R.S32.HI R8, RZ, 0x1f, R252 ;  /* 0x0000001fff087819 */ /* 0x000fe200000114fc */
[----:B------:R-:W-:Y:S01]  /*41b0*/  @P3 FMUL.FTZ R6, R6, R3 ;  /* 0x0000000306063220 */ /* 0x000fe20000410000 */
[----:B------:R-:W-:Y:S02]  /*41c0*/  IADD3 R3, P2, R252, R10, RZ ;  /* 0x0000000afc037210 */ /* 0x000fe40007f5e0ff */
[----:B------:R-:W-:Y:S01]  /*41d0*/  MOV R0, R23 ;  /* 0x0000001700007202 */ /* 0x000fe20000000f00 */
[----:B------:R-:W-:Y:S01]  /*41e0*/  @P3 FMUL.FTZ R4, R4, R11 ;  /* 0x0000000b04043220 */ /* 0x000fe20000410000 */
[----:B------:R0:W5:Y:S01]  /*41f0*/  LDL.LU.64 R22, [R1+0x7d8] ;  /* 0x0007d80001167983 */ /* 0x0001620000300a00 */
[----:B------:R-:W-:-:S03]  /*4200*/  LEA.HI.X.SX32 R10, R10, R8, 0x1, P2 ;  /* 0x000000080a0a7211 */ /* 0x000fc600010f0eff */
[----:B------:R0:W5:Y:S01]  /*4210*/  LDL.LU.64 R20, [R1+0x7d0] ;  /* 0x0007d00001147983 */ /* 0x0001620000300a00 */
[----:B------:R-:W-:-:S03]  /*4220*/  LEA R8, P2, R3, c[0x0][0x198], 0x2 ;  /* 0x0000660003087a11 */ /* 0x000fc600078410ff */
[----:B------:R0:W5:Y:S04]  /*4230*/  LDL.LU R14, [R1+0x7c8] ;  /* 0x0007c800010e7983 */ /* 0x0001680000300800 */
[----:B------:R0:W5:Y:S01]  /*4240*/  LDL.LU R13, [R1+0x7c4] ;  /* 0x0007c400010d7983 */ /* 0x0001620000300800 */
[----:B------:R-:W-:-:S03]  /*4250*/  LEA.HI.X R9, R3, c[0x0][0x19c], R10, 0x2, P2 ;  /* 0x0000670003097a11 */ /* 0x000fc600010f140a */
[----:B------:R0:W5:Y:S01]  /*4260*/  LDL.LU R12, [R1+0x7c0] ;  /* 0x0007c000010c7983 */ /* 0x0001620000300800 */
[----:B------:R-:W-:-:S03]  /*4270*/  @P3 FMUL.FTZ R7, R7, R0 ;  /* 0x0000000007073220 */ /* 0x000fc60000410000 */
[----:B------:R0:W5:Y:S04]  /*4280*/  LDL.LU R11, [R1+0x7bc] ;  /* 0x0007bc00010b7983 */ /* 0x0001680000300800 */
[----:B------:R-:W-:Y:S04]  /*4290*/  STL [R1+0x20], R4 ;  /* 0x0000200401007387 */ /* 0x000fe80000100800 */
[----:B------:R-:W-:Y:S04]  /*42a0*/  STL [R1+0x24], R5 ;  /* 0x0000240501007387 */ /* 0x000fe80000100800 */
[----:B------:R-:W-:Y:S04]  /*42b0*/  STL [R1+0x28], R6 ;  /* 0x0000280601007387 */ /* 0x000fe80000100800 */
[----:B------:R0:W5:Y:S04]  /*42c0*/  LDL.LU R10, [R1+0x7b8] ;  /* 0x0007b800010a7983 */ /* 0x0001680000300800 */
[----:B------:R0:W5:Y:S04]  /*42d0*/  LDL.LU R3, [R1+0x7b4] ;  /* 0x0007b40001037983 */ /* 0x0001680000300800 */
[----:B------:R0:W5:Y:S04]  /*42e0*/  LDL.LU R0, [R1+0x7b0] ;  /* 0x0007b00001007983 */ /* 0x0001680000300800 */
[----:B------:R-:W-:Y:S04]  /*42f0*/  STL [R1+0x2c], R7 ;  /* 0x00002c0701007387 */ /* 0x000fe80000100800 */
[----:B------:R2:W-:Y:S04]  /*4300*/  STG.E.128 [R8.64], R4 ;  /* 0x0000000408007986 */ /* 0x0005e8000c101d24 */
[----:B--2---:R0:W5:Y:S04]  /*4310*/  LDL.LU.64 R8, [R1+0x7a8] ;  /* 0x0007a80001087983 */ /* 0x0041680000300a00 */
[----:B------:R0:W5:Y:S04]  /*4320*/  LDL.LU.64 R6, [R1+0x7a0] ;  /* 0x0007a00001067983 */ /* 0x0001680000300a00 */
[----:B------:R0:W5:Y:S02]  /*4330*/  LDL.LU.64 R4, [R1+0x798] ;  /* 0x0007980001047983 */ /* 0x0001640000300a00 */
.L_x_1054:
[----:B------:R-:W-:Y:S05]  /*4340*/  BSYNC B1 ;  /* 0x0000000000017941 */ /* 0x000fea0003800000 */
.L_x_1053:
[----:B------:R-:W-:Y:S01]  /*4350*/  BSSY B1, `(.L_x_1055) ;  /* 0x0000058000017945 */ /* 0x000fe20003800000 */
[----:B------:R-:W-:Y:S05]  /*4360*/  @P1 BRA `(.L_x_1056) ;  /* 0x0000056000001947 */ /* 0x000fea0003800000 */
[----:B-----5:R2:W-:Y:S04]  /*4370*/  STL.64 [R1+0x7a0], R6 ;  /* 0x0007a00601007387 */ /* 0x0205e80000100a00 */
[----:B------:R3:W-:Y:S04]  /*4380*/  STL.64 [R1+0x798], R4 ;  /* 0x0007980401007387 */ /* 0x0007e80000100a00 */
[----:B--2---:R-:W2:Y:S01]  /*4390*/  LDG.E R7, [R18.64] ;  /* 0x0000002412077981 */ /* 0x004ea2000c1e1900 */
[----:B---3--:R-:W-:-:S05]  /*43a0*/  IADD3 R5, R0, c[0x0][0x1d4], RZ ;  /* 0x0000750000057a10 */ /* 0x008fca0007ffe0ff */
[----:B------:R-:W-:-:S05]  /*43b0*/  IMAD.SHL.U32 R5, R5, 0x4, RZ ;  /* 0x0000000405057824 */ /* 0x000fca00078e00ff */
[----:B------:R3:W-:Y:S01]  /*43c0*/  STL [R1+0x30], R5 ;  /* 0x0000300501007387 */ /* 0x0007e20000100800 */
[----:B--2---:R-:W-:-:S05]  /*43d0*/  IMAD R4, R7, c[0x0][0x1d8], RZ ;  /* 0x0000760007047a24 */ /* 0x004fca00078e02ff */
[----:B------:R-:W-:-:S05]  /*43e0*/  SHF.L.U32 R4, R4, 0x8, RZ ;  /* 0x0000000804047819 */ /* 0x000fca00000006ff */
[----:B------:R-:W-:-:S05]  /*43f0*/  IMAD R4, R4, c[0x0][0x1d4], R5 ;  /* 0x0000750004047a24 */ /* 0x000fca00078e0205 */
[----:B------:R-:W-:-:S04]  /*4400*/  IADD3 R6, P2, R17, R4, RZ ;  /* 0x0000000411067210 */ /* 0x000fc80007f5e0ff */
[----:B------:R-:W-:Y:S02]  /*4410*/  LEA.HI.X.SX32 R7, R4, R3, 0x1, P2 ;  /* 0x0000000304077211 */ /* 0x000fe400010f0eff */
[----:B------:R-:W-:-:S04]  /*4420*/  LEA R4, P2, R6, c[0x0][0x198], 0x2 ;  /* 0x0000660006047a11 */ /* 0x000fc800078410ff */
[----:B---3--:R-:W-:-:S06]  /*4430*/  LEA.HI.X R5, R6, c[0x0][0x19c], R7, 0x2, P2 ;  /* 0x0000670006057a11 */ /* 0x008fcc00010f1407 */
[----:B------:R-:W2:Y:S01]  /*4440*/  LDG.E.128 R4, [R4.64] ;  /* 0x0000002404047981 */ /* 0x000ea2000c1e1d00 */
[----:B------:R-:W-:-:S03]  /*4450*/  ISETP.NE.AND P2, PT, RZ, c[0x0][0x1ec], PT ;  /* 0x00007b00ff007a0c */ /* 0x000fc60003f45270 */
[----:B--2---:R-:W-:Y:S04]  /*4460*/  STL.64 [R1+0x10], R4 ;  /* 0x0000100401007387 */ /* 0x004fe80000100a00 */
[----:B------:R2:W-:Y:S04]  /*4470*/  STL.64 [R1+0x18], R6 ;  /* 0x0000180601007387 */ /* 0x0005e80000100a00 */
[----:B--2---:R2:W5:Y:S04]  /*4480*/  LDL.LU.64 R6, [R1+0x7a0] ;  /* 0x0007a00001067983 */ /* 0x0045680000300a00 */
[----:B------:R2:W5:Y:S01]  /*4490*/  LDL.LU.64 R4, [R1+0x798] ;  /* 0x0007980001047983 */ /* 0x0005620000300a00 */
[----:B------:R-:W-:Y:S05]  /*44a0*/  @P2 BRA `(.L_x_1056) ;  /* 0x0000042000002947 */ /* 0x000fea0003800000 */
[----:B------:R3:W-:Y:S04]  /*44b0*/  STL.64 [R1+0x7d8], R22 ;  /* 0x0007d81601007387 */ /* 0x0007e80000100a00 */
[----:B---3--:R-:W3:Y:S04]  /*44c0*/  LDL.LU R23, [R1+0x18] ;  /* 0x0000180001177983 */ /* 0x008ee80000300800 */
[----:B------:R-:W4:Y:S04]  /*44d0*/  LDL.LU R22, [R1+0x1c] ;  /* 0x00001c0001167983 */ /* 0x000f280000300800 */
[----:B------:R0:W-:Y:S04]  /*44e0*/  STL.64 [R1+0x7d0], R20 ;  /* 0x0007d01401007387 */ /* 0x0001e80000100a00 */
[----:B0-2---:R-:W2:Y:S04]  /*44f0*/  LDL.LU R20, [R1+0x10] ;  /* 0x0000100001147983 */ /* 0x005ea80000300800 */
[----:B------:R-:W2:Y:S04]  /*4500*/  LDL.LU R21, [R1+0x14] ;  /* 0x0000140001157983 */ /* 0x000ea80000300800 */
[----:B------:R0:W-:Y:S04]  /*4510*/  STL [R1+0x7c8], R14 ;  /* 0x0007c80e01007387 */ /* 0x0001e80000100800 */
[----:B0-----:R-:W2:Y:S04]  /*4520*/  LDL R14, [R1+0x420] ;  /* 0x00042000010e7983 */ /* 0x001ea80000100800 */
[----:B------:R0:W-:Y:S04]  /*4530*/  STL [R1+0x7c4], R13 ;  /* 0x0007c40d01007387 */ /* 0x0001e80000100800 */
[----:B0-----:R-:W2:Y:S04]  /*4540*/  LDL R13, [R1+0x424] ;  /* 0x00042400010d7983 */ /* 0x001ea80000100800 */
[----:B------:R0:W-:Y:S04]  /*4550*/  STL [R1+0x7c0], R12 ;  /* 0x0007c00c01007387 */ /* 0x0001e80000100800 */
[----:B0-----:R-:W2:Y:S04]  /*4560*/  LDL R12, [R1+0x428] ;  /* 0x00042800010c7983 */ /* 0x001ea80000100800 */
[----:B------:R-:W-:Y:S04]  /*4570*/  STL [R1+0x7bc], R11 ;  /* 0x0007bc0b01007387 */ /* 0x000fe80000100800 */
[----:B------:R0:W-:Y:S04]  /*4580*/  STL [R1+0x7b8], R10 ;  /* 0x0007b80a01007387 */ /* 0x0001e80000100800 */
[----:B0-----:R-:W2:Y:S04]  /*4590*/  LDL.LU R10, [R1+0x30] ;  /* 0x00003000010a7983 */ /* 0x001ea80000300800 */
[----:B------:R-:W-:Y:S04]  /*45a0*/  STL [R1+0x7b4], R3 ;  /* 0x0007b40301007387 */ /* 0x000fe80000100800 */
[----:B------:R-:W-:Y:S04]  /*45b0*/  STL [R1+0x7b0], R0 ;  /* 0x0007b00001007387 */ /* 0x000fe80000100800 */
[----:B------:R0:W-:Y:S04]  /*45c0*/  STL.64 [R1+0x7a8], R8 ;  /* 0x0007a80801007387 */ /* 0x0001e80000100a00 */
[----:B-----5:R3:W-:Y:S01]  /*45d0*/  STL.64 [R1+0x7a0], R6 ;  /* 0x0007a00601007387 */ /* 0x0207e20000100a00 */
[----:B------:R-:W-:-:S03]  /*45e0*/  ISETP.NE.AND P3, PT, R2, RZ, PT ;  /* 0x000000ff0200720c */ /* 0x000fc60003f65270 */
[----:B------:R2:W-:Y:S04]  /*45f0*/  STL.64 [R1+0x798], R4 ;  /* 0x0007980401007387 */ /* 0x0005e80000100a00 */
[----:B0-----:R-:W2:Y:S06]  /*4600*/  LDL R8, [R1+0x42c] ;  /* 0x00042c0001087983 */ /* 0x001eac0000100800 */
[----:B------:R-:W-:Y:S01]  /*4610*/  @P3 IMAD.MOV.U32 R3, RZ, RZ, 0x4 ;  /* 0x00000004ff033424 */ /* 0x000fe200078e00ff */
[----:B---3--:R-:W-:-:S02]  /*4620*/  MOV R6, R23 ;  /* 0x0000001700067202 */ /* 0x008fc40000000f00 */
[----:B------:R-:W0:Y:S01]  /*4630*/  S2R R23, SR_CTAID.X ;  /* 0x0000000000177919 */ /* 0x000e220000002500 */
[----:B----4-:R-:W-:Y:S02]  /*4640*/  MOV R7, R22 ;  /* 0x0000001600077202 */ /* 0x010fe40000000f00 */
[----:B--2---:R-:W-:Y:S01]  /*4650*/  MOV R4, R20 ;  /* 0x0000001400047202 */ /* 0x004fe20000000f00 */
[----:B------:R-:W-:Y:S02]  /*4660*/  IMAD.MOV.U32 R5, RZ, RZ, R21 ;  /* 0x000000ffff057224 */ /* 0x000fe400078e0015 */
[----:B0-----:R-:W-:-:S05]  /*4670*/  @P3 IMAD R0, R16, c[0x0][0x1d8], R23 ;  /* 0x0000760010003a24 */ /* 0x001fca00078e0217 */
[----:B------:R-:W-:-:S05]  /*4680*/  @P3 LEA R0, R0, 0x4, 0x8 ;  /* 0x0000000400003811 */ /* 0x000fca00078e40ff */
        /* <DEDUP_REMOVED lines=36> */
.L_x_1056:
[----:B------:R-:W-:Y:S05]  /*48d0*/  BSYNC B1 ;  /* 0x0000000000017941 */ /* 0x000fea0003800000 */
.L_x_1055:
[----:B------:R-:W-:Y:S01]  /*48e0*/  BSSY B1, `(.L_x_1057) ;  /* 0x0000059000017945 */ /* 0x000fe20003800000 */
[----:B------:R-:W-:Y:S05]  /*48f0*/  @P1 BRA `(.L_x_1058) ;  /* 0x0000057000001947 */ /* 0x000fea0003800000 */
[----:B-----5:R3:W-:Y:S04]  /*4900*/  STL.64 [R1+0x7a0], R6 ;  /* 0x0007a00601007387 */ /* 0x0207e80000100a00 */
[----:B------:R4:W-:Y:S04]  /*4910*/  STL.64 [R1+0x798], R4 ;  /* 0x0007980401007387 */ /* 0x0009e80000100a00 */
[----:B---3--:R-:W3:Y:S01]  /*4920*/  LDG.E R7, [R18.64] ;  /* 0x0000002412077981 */ /* 0x008ee2000c1e1900 */
[----:B------:R-:W-:-:S10]  /*4930*/  HFMA2.MMA R6, -RZ, RZ, 0, 1.1920928955078125e-07 ;  /* 0x00000002ff067435 */ /* 0x000fd400000001ff */
[----:B----4-:R-:W-:-:S04]  /*4940*/  IMAD R5, R6, c[0x0][0x1d4], R0 ;  /* 0x0000750006057a24 */ /* 0x010fc800078e0200 */
[----:B------:R-:W-:-:S05]  /*4950*/  IMAD.SHL.U32 R5, R5, 0x4, RZ ;  /* 0x0000000405057824 */ /* 0x000fca00078e00ff */
[----:B------:R4:W-:Y:S01]  /*4960*/  STL [R1+0x30], R5 ;  /* 0x0000300501007387 */ /* 0x0009e20000100800 */
[----:B---3--:R-:W-:-:S05]  /*4970*/  IMAD R4, R7, c[0x0][0x1d8], RZ ;  /* 0x0000760007047a24 */ /* 0x008fca00078e02ff */
[----:B------:R-:W-:-:S05]  /*4980*/  SHF.L.U32 R4, R4, 0x8, RZ ;  /* 0x0000000804047819 */ /* 0x000fca00000006ff */
[----:B------:R-:W-:-:S05]  /*4990*/  IMAD R4, R4, c[0x0][0x1d4], R5 ;  /* 0x0000750004047a24 */ /* 0x000fca00078e0205 */
[----:B------:R-:W-:-:S04]  /*49a0*/  IADD3 R6, P2, R17, R4, RZ ;  /* 0x0000000411067210 */ /* 0x000fc80007f5e0ff */
[----:B------:R-:W-:Y:S02]  /*49b0*/  LEA.HI.X.SX32 R7, R4, R3, 0x1, P2 ;  /* 0x0000000304077211 */ /* 0x000fe400010f0eff */
[----:B------:R-:W-:-:S04]  /*49c0*/  LEA R4, P2, R6, c[0x0][0x198], 0x2 ;  /* 0x0000660006047a11 */ /* 0x000fc800078410ff */
[----:B----4-:R-:W-:-:S06]  /*49d0*/  LEA.HI.X R5, R6, c[0x0][0x19c], R7, 0x2, P2 ;  /* 0x0000670006057a11 */ /* 0x010fcc00010f1407 */
[----:B------:R-:W3:Y:S01]  /*49e0*/  LDG.E.128 R4, [R4.64] ;  /* 0x0000002404047981 */ /* 0x000ee2000c1e1d00 */
[----:B------:R-:W-:-:S03]  /*49f0*/  ISETP.NE.AND P2, PT, RZ, c[0x0][0x1ec], PT ;  /* 0x00007b00ff007a0c */ /* 0x000fc60003f45270 */
[----:B---3--:R-:W-:Y:S04]  /*4a00*/  STL.64 [R1], R4 ;  /* 0x0000000401007387 */ /* 0x008fe80000100a00 */
[----:B------:R3:W-:Y:S04]  /*4a10*/  STL.64 [R1+0x8], R6 ;  /* 0x0000080601007387 */ /* 0x0007e80000100a00 */
[----:B---3--:R3:W5:Y:S04]  /*4a20*/  LDL.LU.64 R6, [R1+0x7a0] ;  /* 0x0007a00001067983 */ /* 0x0087680000300a00 */
[----:B------:R3:W5:Y:S01]  /*4a30*/  LDL.LU.64 R4, [R1+0x798] ;  /* 0x0007980001047983 */ /* 0x0007620000300a00 */
[----:B------:R-:W-:Y:S05]  /*4a40*/  @P2 BRA `(.L_x_1058) ;  /* 0x0000042000002947 */ /* 0x000fea0003800000 */
[----:B------:R4:W-:Y:S04]  /*4a50*/  STL.64 [R1+0x7d8], R22 ;  /* 0x0007d81601007387 */ /* 0x0009e80000100a00 */
[----:B----4-:R-:W4:Y:S04]  /*4a60*/  LDL.LU R23, [R1+0x8] ;  /* 0x0000080001177983 */ /* 0x010f280000300800 */
[----:B--2---:R-:W2:Y:S04]  /*4a70*/  LDL.LU R22, [R1+0xc] ;  /* 0x00000c0001167983 */ /* 0x004ea80000300800 */
[----:B------:R0:W-:Y:S04]  /*4a80*/  STL.64 [R1+0x7d0], R20 ;  /* 0x0007d01401007387 */ /* 0x0001e80000100a00 */
[----:B0--3--:R-:W3:Y:S04]  /*4a90*/  LDL.LU R20, [R1] ;  /* 0x0000000001147983 */ /* 0x009ee80000300800 */
[----:B------:R-:W3:Y:S04]  /*4aa0*/  LDL.LU R21, [R1+0x4] ;  /* 0x0000040001157983 */ /* 0x000ee80000300800 */
[----:B------:R0:W-:Y:S04]  /*4ab0*/  STL [R1+0x7c8], R14 ;  /* 0x0007c80e01007387 */ /* 0x0001e80000100800 */
[----:B0-----:R-:W3:Y:S04]  /*4ac0*/  LDL R14, [R1+0x410] ;  /* 0x00041000010e7983 */ /* 0x001ee80000100800 */
[----:B------:R0:W-:Y:S04]  /*4ad0*/  STL [R1+0x7c4], R13 ;  /* 0x0007c40d01007387 */ /* 0x0001e80000100800 */
[----:B0-----:R-:W3:Y:S04]  /*4ae0*/  LDL R13, [R1+0x414] ;  /* 0x00041400010d7983 */ /* 0x001ee80000100800 */
[----:B------:R0:W-:Y:S04]  /*4af0*/  STL [R1+0x7c0], R12 ;  /* 0x0007c00c01007387 */ /* 0x0001e80000100800 */
[----:B0-----:R-:W3:Y:S04]  /*4b00*/  LDL R12, [R1+0x418] ;  /* 0x00041800010c7983 */ /* 0x001ee80000100800 */
[----:B------:R-:W-:Y:S04]  /*4b10*/  STL [R1+0x7bc], R11 ;  /* 0x0007bc0b01007387 */ /* 0x000fe80000100800 */
[----:B------:R0:W-:Y:S04]  /*4b20*/  STL [R1+0x7b8], R10 ;  /* 0x0007b80a01007387 */ /* 0x0001e80000100800 */
[----:B0-----:R-:W3:Y:S04]  /*4b30*/  LDL.LU R10, [R1+0x30] ;  /* 0x00003000010a7983 */ /* 0x001ee80000300800 */
[----:B------:R-:W-:Y:S04]  /*4b40*/  STL [R1+0x7b4], R3 ;  /* 0x0007b40301007387 */ /* 0x000fe80000100800 */
[----:B------:R-:W-:Y:S04]  /*4b50*/  STL [R1+0x7b0], R0 ;  /* 0x0007b00001007387 */ /* 0x000fe80000100800 */
[----:B------:R0:W-:Y:S04]  /*4b60*/  STL.64 [R1+0x7a8], R8 ;  /* 0x0007a80801007387 */ /* 0x0001e80000100a00 */
[----:B-----5:R4:W-:Y:S01]  /*4b70*/  STL.64 [R1+0x7a0], R6 ;  /* 0x0007a00601007387 */ /* 0x0209e20000100a00 */
[----:B------:R-:W-:-:S03]  /*4b80*/  ISETP.NE.AND P3, PT, R2, RZ, PT ;  /* 0x000000ff0200720c */ /* 0x000fc60003f65270 */
[----:B------:R3:W-:Y:S04]  /*4b90*/  STL.64 [R1+0x798], R4 ;  /* 0x0007980401007387 */ /* 0x0007e80000100a00 */
[----:B0-----:R-:W3:Y:S06]  /*4ba0*/  LDL R8, [R1+0x41c] ;  /* 0x00041c0001087983 */ /* 0x001eec0000100800 */
[----:B------:R-:W-:Y:S01]  /*4bb0*/  @P3 IMAD.MOV.U32 R3, RZ, RZ, 0x4 ;  /* 0x00000004ff033424 */ /* 0x000fe200078e00ff */
[----:B----4-:R-:W-:-:S02]  /*4bc0*/  MOV R6, R23 ;  /* 0x0000001700067202 */ /* 0x010fc40000000f00 */
[----:B------:R-:W0:Y:S01]  /*4bd0*/  S2R R23, SR_CTAID.X ;  /* 0x0000000000177919 */ /* 0x000e220000002500 */
[----:B--2---:R-:W-:Y:S02]  /*4be0*/  MOV R7, R22 ;  /* 0x0000001600077202 */ /* 0x004fe40000000f00 */
[----:B---3--:R-:W-:Y:S01]  /*4bf0*/  MOV R4, R20 ;  /* 0x0000001400047202 */ /* 0x008fe20000000f00 */
        /* <DEDUP_REMOVED lines=28> */
[----:B------:R-:W-:Y:S04]  /*4dc0*/  STL [R1], R4 ;  /* 0x0000000401007387 */ /* 0x000fe80000100800 */
        /* <DEDUP_REMOVED lines=10> */
.L_x_1058:
[----:B------:R-:W-:Y:S05]  /*4e70*/  BSYNC B1 ;  /* 0x0000000000017941 */ /* 0x000fea0003800000 */
.L_x_1057:
[----:B------:R-:W-:Y:S01]  /*4e80*/  BSSY B1, `(.L_x_1059) ;  /* 0x0000043000017945 */ /* 0x000fe20003800000 */
[----:B------:R-:W-:Y:S05]  /*4e90*/  @P1 BRA `(.L_x_1060) ;  /* 0x0000041000001947 */ /* 0x000fea0003800000 */
[----:B------:R-:W4:Y:S01]  /*4ea0*/  LDG.E R249, [R18.64] ;  /* 0x0000002412f97981 */ /* 0x000f22000c1e1900 */
[----:B------:R-:W-:-:S05]  /*4eb0*/  MOV R248, c[0x0][0x1d4] ;  /* 0x0000750000f87a02 */ /* 0x000fca0000000f00 */
[----:B-----5:R-:W-:-:S04]  /*4ec0*/  IMAD R248, R248, 0x3, R0 ;  /* 0x00000003f8f87824 */ /* 0x020fc800078e0200 */
[----:B------:R-:W-:-:S05]  /*4ed0*/  IMAD.SHL.U32 R251, R248, 0x4, RZ ;  /* 0x00000004f8fb7824 */ /* 0x000fca00078e00ff */
[----:B------:R0:W-:Y:S01]  /*4ee0*/  STL [R1+0x30], R251 ;  /* 0x000030fb01007387 */ /* 0x0001e20000100800 */
[----:B----4-:R-:W-:-:S05]  /*4ef0*/  IMAD R249, R249, c[0x0][0x1d8], RZ ;  /* 0x00007600f9f97a24 */ /* 0x010fca00078e02ff */
[----:B------:R-:W-:-:S05]  /*4f00*/  SHF.L.U32 R250, R249, 0x8, RZ ;  /* 0x00000008f9fa7819 */ /* 0x000fca00000006ff */
[----:B------:R-:W-:-:S05]  /*4f10*/  IMAD R250, R250, c[0x0][0x1d4], R251 ;  /* 0x00007500fafa7a24 */ /* 0x000fca00078e02fb */
[----:B------:R-:W-:-:S04]  /*4f20*/  IADD3 R249, P2, R17, R250, RZ ;  /* 0x000000fa11f97210 */ /* 0x000fc80007f5e0ff */
[----:B------:R-:W-:Y:S02]  /*4f30*/  LEA.HI.X.SX32 R250, R250, R3, 0x1, P2 ;  /* 0x00000003fafa7211 */ /* 0x000fe400010f0eff */
[----:B------:R-:W-:-:S04]  /*4f40*/  LEA R248, P2, R249, c[0x0][0x198], 0x2 ;  /* 0x00006600f9f87a11 */ /* 0x000fc800078410ff */
[----:B------:R-:W-:-:S06]  /*4f50*/  LEA.HI.X R249, R249, c[0x0][0x19c], R250, 0x2, P2 ;  /* 0x00006700f9f97a11 */ /* 0x000fcc00010f14fa */
[----:B0-----:R-:W5:Y:S01]  /*4f60*/  LDG.E.128 R248, [R248.64] ;  /* 0x00000024f8f87981 */ /* 0x001f62000c1e1d00 */
[----:B------:R-:W-:-:S13]  /*4f70*/  ISETP.NE.AND P2, PT, RZ, c[0x0][0x1ec], PT ;  /* 0x00007b00ff007a0c */ /* 0x000fda0003f45270 */
[----:B------:R-:W-:Y:S05]  /*4f80*/  @P2 BRA `(.L_x_1060) ;  /* 0x0000032000002947 */ /* 0x000fea0003800000 */
[----:B------:R0:W-:Y:S01]  /*4f90*/  STL.64 [R1+0x7c8], R14 ;  /* 0x0007c80e01007387 */ /* 0x0001e20000100a00 */
[----:B------:R-:W-:-:S03]  /*4fa0*/  ISETP.NE.AND P3, PT, R2, RZ, PT ;  /* 0x000000ff0200720c */ /* 0x000fc60003f65270 */
[----:B------:R-:W-:Y:S04]  /*4fb0*/  STL.64 [R1+0x7c0], R12 ;  /* 0x0007c00c01007387 */ /* 0x000fe80000100a00 */
[----:B------:R4:W-:Y:S04]  /*4fc0*/  STL [R1+0x7b8], R10 ;  /* 0x0007b80a01007387 */ /* 0x0009e80000100800 */
[----:B0-----:R-:W0:Y:S04]  /*4fd0*/  S2R R15, SR_CTAID.X ;  /* 0x00000000000f7919 */ /* 0x001e280000002500 */
[----:B----4-:R-:W4:Y:S04]  /*4fe0*/  LDL R10, [R1+0x400] ;  /* 0x00040000010a7983 */ /* 0x010f280000100800 */
[----:B------:R1:W-:Y:S04]  /*4ff0*/  STL [R1+0x7b4], R9 ;  /* 0x0007b40901007387 */ /* 0x0003e80000100800 */
[----:B-12---:R-:W2:Y:S04]  /*5000*/  LDL R9, [R1+0x404] ;  /* 0x0004040001097983 */ /* 0x006ea80000100800 */
[----:B------:R1:W-:Y:S01]  /*5010*/  STL [R1+0x7b0], R8 ;  /* 0x0007b00801007387 */ /* 0x0003e20000100800 */
[----:B0-----:R-:W-:-:S03]  /*5020*/  @P3 IMAD R15, R16, c[0x0][0x1d8], R15 ;  /* 0x00007600100f3a24 */ /* 0x001fc600078e020f */
[----:B-1-3--:R-:W3:Y:S04]  /*5030*/  LDL R8, [R1+0x408] ;  /* 0x0004080001087983 */ /* 0x00aee80000100800 */
[----:B------:R-:W-:Y:S04]  /*5040*/  STL [R1+0x7ac], R7 ;  /* 0x0007ac0701007387 */ /* 0x000fe80000100800 */
[----:B------:R0:W-:Y:S04]  /*5050*/  STL [R1+0x7a8], R6 ;  /* 0x0007a80601007387 */ /* 0x0001e80000100800 */
[----:B0-----:R-:W3:Y:S04]  /*5060*/  LDL.LU R6, [R1+0x30] ;  /* 0x0000300001067983 */ /* 0x001ee80000300800 */
[----:B------:R0:W-:Y:S04]  /*5070*/  STL [R1+0x7a4], R3 ;  /* 0x0007a40301007387 */ /* 0x0001e80000100800 */
[----:B------:R1:W-:Y:S04]  /*5080*/  STL [R1+0x7a0], R0 ;  /* 0x0007a00001007387 */ /* 0x0003e80000100800 */
[----:B------:R1:W-:Y:S01]  /*5090*/  STL.64 [R1+0x798], R4 ;  /* 0x0007980401007387 */ /* 0x0003e20000100a00 */
[----:B0-----:R-:W-:-:S02]  /*50a0*/  @P3 MOV R3, 0x4 ;  /* 0x0000000400033802 */ /* 0x001fc40000000f00 */
[----:B-1----:R-:W-:-:S05]  /*50b0*/  @P3 LEA R0, R15, 0xc, 0x8 ;  /* 0x0000000c0f003811 */ /* 0x002fca00078e40ff */
[----:B------:R-:W-:Y:S01]  /*50c0*/  @P3 IMAD.WIDE R12, R0, R3, c[0x0][0x230] ;  /* 0x00008c00000c3625 */ /* 0x000fe200078e0203 */
[----:B------:R-:W3:Y:S05]  /*50d0*/  LDL R4, [R1+0x40c] ;  /* 0x00040c0001047983 */ /* 0x000eea0000100800 */
[----:B------:R-:W3:Y:S01]  /*50e0*/  @P3 LDG.E.128 R12, [R12.64] ;  /* 0x000000240c0c3981 */ /* 0x000ee2000c1e1d00 */
[----:B----45:R-:W-:Y:S02]  /*50f0*/  FADD.FTZ R248, R10, R248 ;  /* 0x000000f80af87221 */ /* 0x030fe40000010000 */
[----:B--2---:R-:W-:Y:S02]  /*5100*/  FADD.FTZ R249, R9, R249 ;  /* 0x000000f909f97221 */ /* 0x004fe40000010000 */
[----:B---3--:R-:W-:Y:S01]  /*5110*/  FADD.FTZ R250, R8, R250 ;  /* 0x000000fa08fa7221 */ /* 0x008fe20000010000 */
[----:B------:R-:W-:Y:S01]  /*5120*/  MOV R5, R13 ;  /* 0x0000000d00057202 */ /* 0x000fe20000000f00 */
[----:B------:R-:W-:Y:S01]  /*5130*/  FADD.FTZ R251, R4, R251 ;  /* 0x000000fb04fb7221 */ /* 0x000fe20000010000 */
[----:B------:R-:W-:Y:S01]  /*5140*/  MOV R3, R14 ;  /* 0x0000000e00037202 */ /* 0x000fe20000000f00 */
[----:B------:R-:W-:-:S02]  /*5150*/  IMAD.MOV.U32 R7, RZ, RZ, R12 ;  /* 0x000000ffff077224 */ /* 0x000fc400078e000c */
[----:B------:R-:W-:Y:S01]  /*5160*/  @P3 FMUL.FTZ R249, R249, R5 ;  /* 0x00000005f9f93220 */ /* 0x000fe20000410000 */
[----:B------:R-:W-:Y:S01]  /*5170*/  SHF.R.S32.HI R5, RZ, 0x1f, R252 ;  /* 0x0000001fff057819 */ /* 0x000fe200000114fc */
[----:B------:R-:W-:Y:S01]  /*5180*/  @P3 FMUL.FTZ R250, R250, R3 ;  /* 0x00000003fafa3220 */ /* 0x000fe20000410000 */
[----:B------:R-:W-:Y:S01]  /*5190*/  IADD3 R3, P2, R252, R6, RZ ;  /* 0x00000006fc037210 */ /* 0x000fe20007f5e0ff */
[----:B------:R-:W-:Y:S02]  /*51a0*/  IMAD.MOV.U32 R0, RZ, RZ, R15 ;  /* 0x000000ffff007224 */ /* 0x000fe400078e000f */
[----:B------:R0:W5:Y:S01]  /*51b0*/  LDL.LU.64 R14, [R1+0x7c8] ;  /* 0x0007c800010e7983 */ /* 0x0001620000300a00 */
[----:B------:R-:W-:Y:S02]  /*51c0*/  LEA.HI.X.SX32 R6, R6, R5, 0x1, P2 ;  /* 0x0000000506067211 */ /* 0x000fe400010f0eff */
[----:B------:R-:W-:Y:S01]  /*51d0*/  LEA R4, P2, R3, c[0x0][0x198], 0x2 ;  /* 0x0000660003047a11 */ /* 0x000fe200078410ff */
[----:B------:R0:W5:Y:S01]  /*51e0*/  LDL.LU.64 R12, [R1+0x7c0] ;  /* 0x0007c000010c7983 */ /* 0x0001620000300a00 */
[----:B------:R-:W-:-:S02]  /*51f0*/  @P3 FMUL.FTZ R248, R248, R7 ;  /* 0x00000007f8f83220 */ /* 0x000fc40000410000 */
[----:B------:R-:W-:Y:S01]  /*5200*/  LEA.HI.X R5, R3, c[0x0][0x19c], R6, 0x2, P2 ;  /* 0x0000670003057a11 */ /* 0x000fe200010f1406 */
[----:B------:R0:W5:Y:S01]  /*5210*/  LDL.LU R10, [R1+0x7b8] ;  /* 0x0007b800010a7983 */ /* 0x0001620000300800 */
[----:B------:R-:W-:-:S03]  /*5220*/  @P3 FMUL.FTZ R251, R251, R0 ;  /* 0x00000000fbfb3220 */ /* 0x000fc60000410000 */
[----:B------:R0:W5:Y:S04]  /*5230*/  LDL.LU R9, [R1+0x7b4] ;  /* 0x0007b40001097983 */ /* 0x0001680000300800 */
[----:B------:R0:W5:Y:S04]  /*5240*/  LDL.LU R8, [R1+0x7b0] ;  /* 0x0007b00001087983 */ /* 0x0001680000300800 */
[----:B------:R0:W5:Y:S04]  /*5250*/  LDL.LU R7, [R1+0x7ac] ;  /* 0x0007ac0001077983 */ /* 0x0001680000300800 */
[----:B------:R0:W5:Y:S04]  /*5260*/  LDL.LU R6, [R1+0x7a8] ;  /* 0x0007a80001067983 */ /* 0x0001680000300800 */
[----:B------:R0:W5:Y:S04]  /*5270*/  LDL.LU R3, [R1+0x7a4] ;  /* 0x0007a40001037983 */ /* 0x0001680000300800 */
[----:B------:R0:W5:Y:S04]  /*5280*/  LDL.LU R0, [R1+0x7a0] ;  /* 0x0007a00001007983 */ /* 0x0001680000300800 */
[----:B------:R1:W-:Y:S04]  /*5290*/  STG.E.128 [R4.64], R248 ;  /* 0x000000f804007986 */ /* 0x0003e8000c101d24 */
[----:B-1----:R0:W5:Y:S02]  /*52a0*/  LDL.LU.64 R4, [R1+0x798] ;  /* 0x0007980001047983 */ /* 0x0021640000300a00 */
.L_x_1060:
[----:B------:R-:W-:Y:S05]  /*52b0*/  BSYNC B1 ;  /* 0x0000000000017941 */ /* 0x000fea0003800000 */
.L_x_1059:
[----:B------:R-:W-:Y:S01]  /*52c0*/  BSSY B1, `(.L_x_1061) ;  /* 0x0000043000017945 */ /* 0x000fe20003800000 */
[----:B------:R-:W-:Y:S05]  /*52d0*/  @P1 BRA `(.L_x_1062) ;  /* 0x0000041000001947 */ /* 0x000fea0003800000 */
[----:B-----5:R-:W4:Y:S01]  /*52e0*/  LDG.E R5, [R18.64] ;  /* 0x0000002412057981 */ /* 0x020f22000c1e1900 */
[----:B------:R-:W-:-:S04]  /*52f0*/  MOV R4, c[0x0][0x1d4] ;  /* 0x0000750000047a02 */ /* 0x000fc80000000f00 */
[----:B------:R-:W-:-:S05]  /*5300*/  LEA R4, R4, R0, 0x2 ;  /* 0x0000000004047211 */ /* 0x000fca00078e10ff */
        /* <DEDUP_REMOVED lines=62> */
.L_x_1062:
[----:B------:R-:W-:Y:S05]  /*56f0*/  BSYNC B1 ;  /* 0x0000000000017941 */ /* 0x000fea0003800000 */
.L_x_1061:
[----:B------:R-:W-:Y:S01]  /*5700*/  BSSY B1, `(.L_x_1063) ;  /* 0x0000043000017945 */ /* 0x000fe20003800000 */
[----:B------:R-:W-:Y:S05]  /*5710*/  @P1 BRA `(.L_x_1064) ;  /* 0x0000041000001947 */ /* 0x000fea0003800000 */
[----:B-----5:R-:W4:Y:S01]  /*5720*/  LDG.E R9, [R18.64] ;  /* 0x0000002412097981 */ /* 0x020f22000c1e1900 */
[----:B------:R-:W-:-:S05]  /*5730*/  MOV R8, c[0x0][0x1d4] ;  /* 0x0000750000087a02 */ /* 0x000fca0000000f00 */
[----:B------:R-:W-:-:S05]  /*5740*/  IMAD R8, R8, 0x5, R0 ;  /* 0x0000000508087824 */ /* 0x000fca00078e0200 */
[----:B------:R-:W-:-:S05]  /*5750*/  SHF.L.U32 R11, R8, 0x2, RZ ;  /* 0x00000002080b7819 */ /* 0x000fca00000006ff */
[----:B------:R0:W-:Y:S01]  /*5760*/  STL [R1+0x30], R11 ;  /* 0x0000300b01007387 */ /* 0x0001e20000100800 */
[----:B----4-:R-:W-:-:S04]  /*5770*/  IMAD R9, R9, c[0x0][0x1d8], RZ ;  /* 0x0000760009097a24 */ /* 0x010fc800078e02ff */
[----:B------:R-:W-:-:S04]  /*5780*/  IMAD.SHL.U32 R10, R9, 0x100, RZ ;  /* 0x00000100090a7824 */ /* 0x000fc800078e00ff */
        /* <DEDUP_REMOVED lines=34> */
[----:B------:R-:W-:Y:S01]  /*59b0*/  IMAD.MOV.U32 R5, RZ, RZ, R21 ;  /* 0x000000ffff057224 */ /* 0x000fe200078e0015 */
[----:B------:R-:W-:Y:S01]  /*59c0*/  MOV R7, R20 ;  /* 0x0000001400077202 */ /* 0x000fe20000000f00 */
[----:B------:R-:W-:Y:S01]  /*59d0*/  FADD.FTZ R11, R4, R11 ;  /* 0x0000000b040b7221 */ /* 0x000fe20000010000 */
[----:B------:R-:W-:Y:S01]  /*59e0*/  MOV R0, R23 ;  /* 0x0000001700007202 */ /* 0x000fe20000000f00 */
[----:B------:R-:W-:Y:S01]  /*59f0*/  @P3 FMUL.FTZ R9, R9, R5 ;  /* 0x0000000509093220 */ /* 0x000fe20000410000 */
[----:B------:R-:W-:Y:S01]  /*5a00*/  SHF.R.S32.HI R5, RZ, 0x1f, R252 ;  /* 0x0000001fff057819 */ /* 0x000fe200000114fc */
[----:B------:R-:W-:Y:S01]  /*5a10*/  @P3 FMUL.FTZ R10, R10, R3 ;  /* 0x000000030a0a3220 */ /* 0x000fe20000410000 */
[----:B------:R-:W-:Y:S01]  /*5a20*/  IADD3 R3, P2, R252, R6, RZ ;  /* 0x00000006fc037210 */ /* 0x000fe20007f5e0ff */
[----:B------:R0:W5:Y:S03]  /*5a30*/  LDL.LU.64 R22, [R1+0x7c8] ;  /* 0x0007c80001167983 */ /* 0x0001660000300a00 */
[----:B------:R-:W-:Y:S01]  /*5a40*/  LEA.HI.X.SX32 R6, R6, R5, 0x1, P2 ;  /* 0x0000000506067211 */ /* 0x000fe200010f0eff */
[----:B------:R0:W5:Y:S01]  /*5a50*/  LDL.LU.64 R20, [R1+0x7c0] ;  /* 0x0007c00001147983 */ /* 0x0001620000300a00 */
[----:B------:R-:W-:Y:S01]  /*5a60*/  LEA R4, P2, R3, c[0x0][0x198], 0x2 ;  /* 0x0000660003047a11 */ /* 0x000fe200078410ff */
[----:B------:R-:W-:-:S02]  /*5a70*/  @P3 FMUL.FTZ R8, R8, R7 ;  /* 0x0000000708083220 */ /* 0x000fc40000410000 */
[----:B------:R0:W5:Y:S01]  /*5a80*/  LDL.LU R14, [R1+0x7b8] ;  /* 0x0007b800010e7983 */ /* 0x0001620000300800 */
[----:B------:R-:W-:Y:S01]  /*5a90*/  LEA.HI.X R5, R3, c[0x0][0x19c], R6, 0x2, P2 ;  /* 0x0000670003057a11 */ /* 0x000fe200010f1406 */
[----:B------:R-:W-:Y:S02]  /*5aa0*/  @P3 FMUL.FTZ R11, R11, R0 ;  /* 0x000000000b0b3220 */ /* 0x000fe40000410000 */
        /* <DEDUP_REMOVED lines=8> */
.L_x_1064:
[----:B------:R-:W-:Y:S05]  /*5b30*/  BSYNC B1 ;  /* 0x0000000000017941 */ /* 0x000fea0003800000 */
.L_x_1063:
[----:B------:R-:W-:Y:S01]  /*5b40*/  BSSY B1, `(.L_x_1065) ;  /* 0x0000043000017945 */ /* 0x000fe20003800000 */
[----:B------:R-:W-:Y:S05]  /*5b50*/  @P1 BRA `(.L_x_1066) ;  /* 0x0000041000001947 */ /* 0x000fea0003800000 */
[----:B-----5:R-:W4:Y:S01]  /*5b60*/  LDG.E R13, [R18.64] ;  /* 0x00000024120d7981 */ /* 0x020f22000c1e1900 */
[----:B------:R-:W-:-:S04]  /*5b70*/  IMAD.MOV.U32 R12, RZ, RZ, c[0x0][0x1d4] ;  /* 0x00007500ff0c7624 */ /* 0x000fc800078e00ff */
[----:B------:R-:W-:-:S05]  /*5b80*/  IMAD R12, R12, 0x6, R0 ;  /* 0x000000060c0c7824 */ /* 0x000fca00078e0200 */
[----:B------:R-:W-:-:S05]  /*5b90*/  SHF.L.U32 R15, R12, 0x2, RZ ;  /* 0x000000020c0f7819 */ /* 0x000fca00000006ff */
        /* <DEDUP_REMOVED lines=28> */
[----:B0-----:R-:W-:Y:S01]  /*5d60*/  @P3 IMAD.MOV.U32 R3, RZ, RZ, 0x4 ;  /* 0x00000004ff033424 */ /* 0x001fe200078e00ff */
        /* <DEDUP_REMOVED lines=32> */
.L_x_1066:
[----:B------:R-:W-:Y:S05]  /*5f70*/  BSYNC B1 ;  /* 0x0000000000017941 */ /* 0x000fea0003800000 */
.L_x_1065:
[----:B------:R-:W-:Y:S01]  /*5f80*/  BSSY B1, `(.L_x_1067) ;  /* 0x0000043000017945 */ /* 0x000fe20003800000 */
[----:B------:R-:W-:Y:S05]  /*5f90*/  @P1 BRA `(.L_x_1068) ;  /* 0x0000041000001947 */ /* 0x000fea0003800000 */
[----:B-----5:R-:W4:Y:S01]  /*5fa0*/  LDG.E R21, [R18.64] ;  /* 0x0000002412157981 */ /* 0x020f22000c1e1900 */
[----:B------:R-:W-:-:S05]  /*5fb0*/  MOV R20, c[0x0][0x1d4] ;  /* 0x0000750000147a02 */ /* 0x000fca0000000f00 */
[----:B------:R-:W-:-:S04]  /*5fc0*/  IMAD R20, R20, 0x7, R0 ;  /* 0x0000000714147824 */ /* 0x000fc800078e0200 */
        /* <DEDUP_REMOVED lines=62> */
.L_x_1068:
[----:B------:R-:W-:Y:S05]  /*63b0*/  BSYNC B1 ;  /* 0x0000000000017941 */ /* 0x000fea0003800000 */
.L_x_1067:
[----:B------:R-:W-:Y:S01]  /*63c0*/  BSSY B1, `(.L_x_1069) ;  /* 0x0000043000017945 */ /* 0x000fe20003800000 */
[----:B------:R-:W-:Y:S05]  /*63d0*/  @P1 BRA `(.L_x_1070) ;  /* 0x0000041000001947 */ /* 0x000fea0003800000 */
[----:B------:R-:W4:Y:S01]  /*63e0*/  LDG.E R25, [R18.64] ;  /* 0x0000002412197981 */ /* 0x000f22000c1e1900 */
[----:B------:R-:W-:-:S04]  /*63f0*/  MOV R24, c[0x0][0x1d4] ;  /* 0x0000750000187a02 */ /* 0x000fc80000000f00 */
[----:B-----5:R-:W-:-:S05]  /*6400*/  LEA R24, R24, R0, 0x3 ;  /* 0x0000000018187211 */ /* 0x020fca00078e18ff */
        /* <DEDUP_REMOVED lines=62> */
.L_x_1070:
[----:B------:R-:W-:Y:S05]  /*67f0*/  BSYNC B1 ;  /* 0x0000000000017941 */ /* 0x000fea0003800000 */
.L_x_1069:
[----:B------:R-:W-:Y:S01]  /*6800*/  BSSY B1, `(.L_x_1071) ;  /* 0x0000043000017945 */ /* 0x000fe20003800000 */
[----:B------:R-:W-:Y:S05]  /*6810*/  @P1 BRA `(.L_x_1072) ;  /* 0x0000041000001947 */ /* 0x000fea0003800000 */
[----:B------:R-:W4:Y:S01]  /*6820*/  LDG.E R29, [R18.64] ;  /* 0x00000024121d7981 */ /* 0x000f22000c1e1900 */
[----:B------:R-:W-:-:S05]  /*6830*/  MOV R28, c[0x0][0x1d4] ;  /* 0x00007500001c7a02 */ /* 0x000fca0000000f00 */
[----:B-----5:R-:W-:-:S05]  /*6840*/  IMAD R28, R28, 0x9, R0 ;  /* 0x000000091c1c7824 */ /* 0x020fca00078e0200 */
        /* <DEDUP_REMOVED lines=62> */
.L_x_1072:
[----:B------:R-:W-:Y:S05]  /*6c30*/  BSYNC B1 ;  /* 0x0000000000017941 */ /* 0x000fea0003800000 */
.L_x_1071:
[----:B------:R-:W-:Y:S01]  /*6c40*/  BSSY B1, `(.L_x_1073) ;  /* 0x0000043000017945 */ /* 0x000fe20003800000 */
[----:B------:R-:W-:Y:S05]  /*6c50*/  @P1 BRA `(.L_x_1074) ;  /* 0x0000041000001947 */ /* 0x000fea0003800000 */
[----:B------:R-:W4:Y:S01]  /*6c60*/  LDG.E R33, [R18.64] ;  /* 0x0000002412217981 */ /* 0x000f22000c1e1900 */
[----:B------:R-:W-:-:S04]  /*6c70*/  IMAD.MOV.U32 R32, RZ, RZ, c[0x0][0x1d4] ;  /* 0x00007500ff207624 */ /* 0x000fc800078e00ff */
[----:B-----5:R-:W-:-:S05]  /*6c80*/  IMAD R32, R32, 0xa, R0 ;  /* 0x0000000a20207824 */ /* 0x020fca00078e0200 */
        /* <DEDUP_REMOVED lines=62> */
.L_x_1074:
[----:B------:R-:W-:Y:S05]  /*7070*/  BSYNC B1 ;  /* 0x0000000000017941 */ /* 0x000fea0003800000 */
.L_x_1073:
        /* <DEDUP_REMOVED lines=67> */
.L_x_1076:
[----:B------:R-:W-:Y:S05]  /*74b0*/  BSYNC B1 ;  /* 0x0000000000017941 */ /* 0x000fea0003800000 */
.L_x_1075:
        /* <DEDUP_REMOVED lines=67> */
.L_x_1078:
[----:B------:R-:W-:Y:S05]  /*78f0*/  BSYNC B1 ;  /* 0x0000000000017941 */ /* 0x000fea0003800000 */
.L_x_1077:
        /* <DEDUP_REMOVED lines=67> */
.L_x_1080:
[----:B------:R-:W-:Y:S05]  /*7d30*/  BSYNC B1 ;  /* 0x0000000000017941 */ /* 0x000fea0003800000 */
.L_x_1079:
        /* <DEDUP_REMOVED lines=67> */
.L_x_1082:
[----:B------:R-:W-:Y:S05]  /*8170*/  BSYNC B1 ;  /* 0x0000000000017941 */ /* 0x000fea0003800000 */
.L_x_1081:
        /* <DEDUP_REMOVED lines=67> */
.L_x_1084:
[----:B------:R-:W-:Y:S05]  /*85b0*/  BSYNC B1 ;  /* 0x0000000000017941 */ /* 0x000fea0003800000 */
.L_x_1083:
[----:B------:R-:W-:Y:S01]  /*85c0*/  BSSY B1, `(.L_x_1085) ;  /* 0x0000043000017945 */ /* 0x000fe20003800000 */
[----:B------:R-:W-:Y:S05]  /*85d0*/  @P1 BRA `(.L_x_1086) ;  /* 0x0000041000001947 */ /* 0x000fea0003800000 */
[----:B------:R-:W4:Y:S01]  /*85e0*/  LDG.E R57, [R18.64] ;  /* 0x0000002412397981 */ /* 0x000f22000c1e1900 */
[----:B------:R-:W-:-:S05]  /*85f0*/  IMAD.MOV.U32 R56, RZ, RZ, c[0x0][0x1d4] ;  /* 0x00007500ff387624 */ /* 0x000fca00078e00ff */
[----:B-----5:R-:W-:-:S04]  /*8600*/  LEA R56, R56, R0, 0x4 ;  /* 0x0000000038387211 */ /* 0x020fc800078e20ff */
        /* <DEDUP_REMOVED lines=62> */
.L_x_1086:
[----:B------:R-:W-:Y:S05]  /*89f0*/  BSYNC B1 ;  /* 0x0000000000017941 */ /* 0x000fea0003800000 */
.L_x_1085:
        /* <DEDUP_REMOVED lines=67> */
.L_x_1088:
[----:B------:R-:W-:Y:S05]  /*8e30*/  BSYNC B1 ;  /* 0x0000000000017941 */ /* 0x000fea0003800000 */
.L_x_1087:
        /* <DEDUP_REMOVED lines=67> */
.L_x_1090:
[----:B------:R-:W-:Y:S05]  /*9270*/  BSYNC B1 ;  /* 0x0000000000017941 */ /* 0x000fea0003800000 */
.L_x_1089:
        /* <DEDUP_REMOVED lines=67> */
.L_x_1092:
[----:B------:R-:W-:Y:S05]  /*96b0*/  BSYNC B1 ;  /* 0x0000000000017941 */ /* 0x000fea0003800000 */
.L_x_1091:
        /* <DEDUP_REMOVED lines=67> */
.L_x_1094:
[----:B------:R-:W-:Y:S05]  /*9af0*/  BSYNC B1 ;  /* 0x0000000000017941 */ /* 0x000fea0003800000 */
.L_x_1093:
        /* <DEDUP_REMOVED lines=67> */
.L_x_1096:
[----:B------:R-:W-:Y:S05]  /*9f30*/  BSYNC B1 ;  /* 0x0000000000017941 */ /* 0x000fea0003800000 */
.L_x_1095:
        /* <DEDUP_REMOVED lines=67> */
.L_x_1098:
[----:B------:R-:W-:Y:S05]  /*a370*/  BSYNC B1 ;  /* 0x0000000000017941 */ /* 0x000fea0003800000 */
.L_x_1097:
        /* <DEDUP_REMOVED lines=67> */
.L_x_1100:
[----:B------:R-:W-:Y:S05]  /*a7b0*/  BSYNC B1 ;  /* 0x0000000000017941 */ /* 0x000fea0003800000 */
.L_x_1099:
        /* <DEDUP_REMOVED lines=67> */
.L_x_1102:
[----:B------:R-:W-:Y:S05]  /*abf0*/  BSYNC B1 ;  /* 0x0000000000017941 */ /* 0x000fea0003800000 */
.L_x_1101:
        /* <DEDUP_REMOVED lines=67> */
.L_x_1104:
[----:B------:R-:W-:Y:S05]  /*b030*/  BSYNC B1 ;  /* 0x0000000000017941 */ /* 0x000fea0003800000 */
.L_x_1103:
        /* <DEDUP_REMOVED lines=67> */
.L_x_1106:
[----:B------:R-:W-:Y:S05]  /*b470*/  BSYNC B1 ;  /* 0x0000000000017941 */ /* 0x000fea0003800000 */
.L_x_1105:
        /* <DEDUP_REMOVED lines=67> */
.L_x_1108:
[----:B------:R-:W-:Y:S05]  /*b8b0*/  BSYNC B1 ;  /* 0x0000000000017941 */ /* 0x000fea0003800000 */
.L_x_1107:
        /* <DEDUP_REMOVED lines=67> */
.L_x_1110:
[----:B------:R-:W-:Y:S05]  /*bcf0*/  BSYNC B1 ;  /* 0x0000000000017941 */ /* 0x000fea0003800000 */
.L_x_1109:
        /* <DEDUP_REMOVED lines=67> */
.L_x_1112:
[----:B------:R-:W-:Y:S05]  /*c130*/  BSYNC B1 ;  /* 0x0000000000017941 */ /* 0x000fea0003800000 */
.L_x_1111:
        /* <DEDUP_REMOVED lines=67> */
.L_x_1114:
[----:B------:R-:W-:Y:S05]  /*c570*/  BSYNC B1 ;  /* 0x0000000000017941 */ /* 0x000fea0003800000 */
.L_x_1113:
        /* <DEDUP_REMOVED lines=67> */
.L_x_1116:
[----:B------:R-:W-:Y:S05]  /*c9b0*/  BSYNC B1 ;  /* 0x0000000000017941 */ /* 0x000fea0003800000 */
.L_x_1115:
        /* <DEDUP_REMOVED lines=67> */
.L_x_1118:
[----:B------:R-:W-:Y:S05]  /*cdf0*/  BSYNC B1 ;  /* 0x0000000000017941 */ /* 0x000fea0003800000 */
.L_x_1117:
        /* <DEDUP_REMOVED lines=67> */
.L_x_1120:
[----:B------:R-:W-:Y:S05]  /*d230*/  BSYNC B1 ;  /* 0x0000000000017941 */ /* 0x000fea0003800000 */
.L_x_1119:
        /* <DEDUP_REMOVED lines=67> */
.L_x_1122:
[----:B------:R-:W-:Y:S05]  /*d670*/  BSYNC B1 ;  /* 0x0000000000017941 */ /* 0x000fea0003800000 */
.L_x_1121:
        /* <DEDUP_REMOVED lines=67> */
.L_x_1124:
[----:B------:R-:W-:Y:S05]  /*dab0*/  BSYNC B1 ;  /* 0x0000000000017941 */ /* 0x000fea0003800000 */
.L_x_1123:
        /* <DEDUP_REMOVED lines=67> */
.L_x_1126:
[----:B------:R-:W-:Y:S05]  /*def0*/  BSYNC B1 ;  /* 0x0000000000017941 */ /* 0x000fea0003800000 */
.L_x_1125:
        /* <DEDUP_REMOVED lines=67> */
.L_x_1128:
[----:B------:R-:W-:Y:S05]  /*e330*/  BSYNC B1 ;  /* 0x0000000000017941 */ /* 0x000fea0003800000 */
.L_x_1127:
        /* <DEDUP_REMOVED lines=67> */
.L_x_1130:
[----:B------:R-:W-:Y:S05]  /*e770*/  BSYNC B1 ;  /* 0x0000000000017941 */ /* 0x000fea0003800000 */
.L_x_1129:
        /* <DEDUP_REMOVED lines=67> */
.L_x_1132:
[----:B------:R-:W-:Y:S05]  /*ebb0*/  BSYNC B1 ;  /* 0x0000000000017941 */ /* 0x000fea0003800000 */
.L_x_1131:
        /* <DEDUP_REMOVED lines=67> */
.L_x_1134:
[----:B------:R-:W-:Y:S05]  /*eff0*/  BSYNC B1 ;  /* 0x0000000000017941 */ /* 0x000fea0003800000 */
.L_x_1133:
        /* <DEDUP_REMOVED lines=67> */
.L_x_1136:
[----:B------:R-:W-:Y:S05]  /*f430*/  BSYNC B1 ;  /* 0x0000000000017941 */ /* 0x000fea0003800000 */
.L_x_1135:
        /* <DEDUP_REMOVED lines=67> */
.L_x_1138:
[----:B------:R-:W-:Y:S05]  /*f870*/  BSYNC B1 ;  /* 0x0000000000017941 */ /* 0x000fea0003800000 */
.L_x_1137:
        /* <DEDUP_REMOVED lines=67> */
.L_x_1140:
[----:B------:R-:W-:Y:S05]  /*fcb0*/  BSYNC B1 ;  /* 0x0000000000017941 */ /* 0x000fea0003800000 */
.L_x_1139:
        /* <DEDUP_REMOVED lines=67> */
.L_x_1142:
[----:B------:R-:W-:Y:S05]  /*100f0*/  BSYNC B1 ;  /* 0x0000000000017941 */ /* 0x000fea0003800000 */
.L_x_1141:
        /* <DEDUP_REMOVED lines=67> */
.L_x_1144:
[----:B------:R-:W-:Y:S05]  /*10530*/  BSYNC B1 ;  /* 0x0000000000017941 */ /* 0x000fea0003800000 */
.L_x_1143:
        /* <DEDUP_REMOVED lines=67> */
.L_x_1146:
[----:B------:R-:W-:Y:S05]  /*10970*/  BSYNC B1 ;  /* 0x0000000000017941 */ /* 0x000fea0003800000 */
.L_x_1145:
        /* <DEDUP_REMOVED lines=67> */
.L_x_1148:
[----:B------:R-:W-:Y:S05]  /*10db0*/  BSYNC B1 ;  /* 0x0000000000017941 */ /* 0x000fea0003800000 */
.L_x_1147:
        /* <DEDUP_REMOVED lines=67> */
.L_x_1150:
[----:B------:R-:W-:Y:S05]  /*111f0*/  BSYNC B1 ;  /* 0x0000000000017941 */ /* 0x000fea0003800000 */
.L_x_1149:
        /* <DEDUP_REMOVED lines=67> */
.L_x_1152:
[----:B------:R-:W-:Y:S05]  /*11630*/  BSYNC B1 ;  /* 0x0000000000017941 */ /* 0x000fea0003800000 */
.L_x_1151:
        /* <DEDUP_REMOVED lines=67> */
.L_x_1154:
[----:B------:R-:W-:Y:S05]  /*11a70*/  BSYNC B1 ;  /* 0x0000000000017941 */ /* 0x000fea0003800000 */
.L_x_1153:
        /* <DEDUP_REMOVED lines=67> */
.L_x_1156:
[----:B------:R-:W-:Y:S05]  /*11eb0*/  BSYNC B1 ;  /* 0x0000000000017941 */ /* 0x000fea0003800000 */
.L_x_1155:
        /* <DEDUP_REMOVED lines=67> */
.L_x_1158:
[----:B------:R-:W-:Y:S05]  /*122f0*/  BSYNC B1 ;  /* 0x0000000000017941 */ /* 0x000fea0003800000 */
.L_x_1157:
        /* <DEDUP_REMOVED lines=67> */
.L_x_1160:
[----:B------:R-:W-:Y:S05]  /*12730*/  BSYNC B1 ;  /* 0x0000000000017941 */ /* 0x000fea0003800000 */
.L_x_1159:
        /* <DEDUP_REMOVED lines=67> */
.L_x_1162:
[----:B------:R-:W-:Y:S05]  /*12b70*/  BSYNC B1 ;  /* 0x0000000000017941 */ /* 0x000fea0003800000 */
.L_x_1161:
        /* <DEDUP_REMOVED lines=67> */
.L_x_1164:
[----:B------:R-:W-:Y:S05]  /*12fb0*/  BSYNC B1 ;  /* 0x0000000000017941 */ /* 0x000fea0003800000 */
.L_x_1163:
        /* <DEDUP_REMOVED lines=67> */
.L_x_1166:
[----:B------:R-:W-:Y:S05]  /*133f0*/  BSYNC B1 ;  /* 0x0000000000017941 */ /* 0x000fea0003800000 */
.L_x_1165:
        /* <DEDUP_REMOVED lines=67> */
.L_x_1168:
[----:B------:R-:W-:Y:S05]  /*13830*/  BSYNC B1 ;  /* 0x0000000000017941 */ /* 0x000fea0003800000 */
.L_x_1167:
        /* <DEDUP_REMOVED lines=67> */
.L_x_1170:
[----:B------:R-:W-:Y:S05]  /*13c70*/  BSYNC B1 ;  /* 0x0000000000017941 */ /* 0x000fea0003800000 */
.L_x_1169:
        /* <DEDUP_REMOVED lines=67> */
.L_x_1172:
[----:B------:R-:W-:Y:S05]  /*140b0*/  BSYNC B1 ;  /* 0x0000000000017941 */ /* 0x000fea0003800000 */
.L_x_1171:
        /* <DEDUP_REMOVED lines=67> */
.L_x_1174:
[----:B------:R-:W-:Y:S05]  /*144f0*/  BSYNC B1 ;  /* 0x0000000000017941 */ /* 0x000fea0003800000 */
.L_x_1173:
        /* <DEDUP_REMOVED lines=67> */
.L_x_1176:
[----:B------:R-:W-:Y:S05]  /*14930*/  BSYNC B1 ;  /* 0x0000000000017941 */ /* 0x000fea0003800000 */
.L_x_1175:
        /* <DEDUP_REMOVED lines=67> */
.L_x_1178:
[----:B------:R-:W-:Y:S05]  /*14d70*/  BSYNC B1 ;  /* 0x0000000000017941 */ /* 0x000fea0003800000 */
.L_x_1177:
[----:B------:R-:W-:Y:S01]  /*14d80*/  BSSY B1, `(.L_x_1179) ;  /* 0x000003f000017945 */ /* 0x000fe20003800000 */
[----:B------:R-:W-:Y:S05]  /*14d90*/  @P1 BRA `(.L_x_1180) ;  /* 0x000003d000001947 */ /* 0x000fea0003800000 */
[----:B--2---:R4:W2:Y:S02]  /*14da0*/  LDG.E R18, [R18.64] ;  /* 0x0000002412127981 */ /* 0x0048a4000c1e1900 */
[----:B----4-:R-:W-:-:S04]  /*14db0*/  IMAD.MOV.U32 R19, RZ, RZ, c[0x0][0x1d4] ;  /* 0x00007500ff137624 */ /* 0x010fc800078e00ff */
[----:B-----5:R-:W-:-:S05]  /*14dc0*/  IMAD R0, R19, 0x3f, R0 ;  /* 0x0000003f13007824 */ /* 0x020fca00078e0200 */
[----:B------:R-:W-:-:S05]  /*14dd0*/  SHF.L.U32 R244, R0, 0x2, RZ ;  /* 0x0000000200f47819 */ /* 0x000fca00000006ff */
[----:B------:R4:W-:Y:S01]  /*14de0*/  STL [R1+0x30], R244 ;  /* 0x000030f401007387 */ /* 0x0009e20000100800 */
[----:B--2---:R-:W-:-:S05]  /*14df0*/  IMAD R18, R18, c[0x0][0x1d8], RZ ;  /* 0x0000760012127a24 */ /* 0x004fca00078e02ff */
[----:B------:R-:W-:-:S05]  /*14e00*/  SHF.L.U32 R0, R18, 0x8, RZ ;  /* 0x0000000812007819 */ /* 0x000fca00000006ff */
[----:B------:R-:W-:-:S05]  /*14e10*/  IMAD R19, R0, c[0x0][0x1d4], R244 ;  /* 0x0000750000137a24 */ /* 0x000fca00078e02f4 */
[----:B------:R-:W-:-:S04]  /*14e20*/  IADD3 R0, P2, R17, R19, RZ ;  /* 0x0000001311007210 */ /* 0x000fc80007f5e0ff */
[----:B------:R-:W-:Y:S02]  /*14e30*/  LEA.HI.X.SX32 R19, R19, R3, 0x1, P2 ;  /* 0x0000000313137211 */ /* 0x000fe400010f0eff */
[----:B------:R-:W-:-:S04]  /*14e40*/  LEA R18, P2, R0, c[0x0][0x198], 0x2 ;  /* 0x0000660000127a11 */ /* 0x000fc800078410ff */
[----:B------:R-:W-:-:S05]  /*14e50*/  LEA.HI.X R19, R0, c[0x0][0x19c], R19, 0x2, P2 ;  /* 0x0000670000137a11 */ /* 0x000fca00010f1413 */
[----:B----4-:R2:W5:Y:S01]  /*14e60*/  LDG.E.128 R244, [R18.64] ;  /* 0x0000002412f47981 */ /* 0x010562000c1e1d00 */
[----:B------:R-:W-:-:S13]  /*14e70*/  ISETP.NE.AND P2, PT, RZ, c[0x0][0x1ec], PT ;  /* 0x00007b00ff007a0c */ /* 0x000fda0003f45270 */
[----:B------:R-:W-:Y:S05]  /*14e80*/  @P2 BRA `(.L_x_1180) ;  /* 0x000002e000002947 */ /* 0x000fea0003800000 */
[----:B--2---:R-:W2:Y:S01]  /*14e90*/  S2R R0, SR_CTAID.X ;  /* 0x0000000000007919 */ /* 0x004ea20000002500 */
[----:B------:R-:W-:-:S03]  /*14ea0*/  ISETP.NE.AND P3, PT, R2, RZ, PT ;  /* 0x000000ff0200720c */ /* 0x000fc60003f65270 */
[----:B------:R-:W-:Y:S04]  /*14eb0*/  STL.64 [R1+0x7b8], R14 ;  /* 0x0007b80e01007387 */ /* 0x000fe80000100a00 */
[----:B------:R-:W-:Y:S04]  /*14ec0*/  STL.64 [R1+0x7b0], R12 ;  /* 0x0007b00c01007387 */ /* 0x000fe80000100a00 */
[----:B------:R4:W-:Y:S04]  /*14ed0*/  STL [R1+0x7a8], R8 ;  /* 0x0007a80801007387 */ /* 0x0009e80000100800 */
[----:B----4-:R-:W4:Y:S01]  /*14ee0*/  LDL R8, [R1+0x38] ;  /* 0x0000380001087983 */ /* 0x010f220000100800 */
[----:B--2---:R-:W-:-:S03]  /*14ef0*/  @P3 IMAD R0, R16, c[0x0][0x1d8], R0 ;  /* 0x0000760010003a24 */ /* 0x004fc600078e0200 */
[----:B------:R2:W-:Y:S02]  /*14f00*/  STL [R1+0x7a4], R7 ;  /* 0x0007a40701007387 */ /* 0x0005e40000100800 */
[----:B------:R-:W-:Y:S01]  /*14f10*/  @P3 LEA R18, R0, 0xfc, 0x8 ;  /* 0x000000fc00123811 */ /* 0x000fe200078e40ff */
[----:B------:R-:W-:-:S04]  /*14f20*/  @P3 IMAD.MOV.U32 R0, RZ, RZ, 0x4 ;  /* 0x00000004ff003424 */ /* 0x000fc800078e00ff */
[----:B------:R-:W-:Y:S01]  /*14f30*/  @P3 IMAD.WIDE R18, R18, R0, c[0x0][0x230] ;  /* 0x00008c0012123625 */ /* 0x000fe200078e0200 */
[----:B--2---:R-:W2:Y:S04]  /*14f40*/  LDL R7, [R1+0x3c] ;  /* 0x00003c0001077983 */ /* 0x004ea80000100800 */
[----:B---3--:R-:W3:Y:S04]  /*14f50*/  @P3 LDG.E.128 R12, [R18.64] ;  /* 0x00000024120c3981 */ /* 0x008ee8000c1e1d00 */
[----:B------:R0:W-:Y:S04]  /*14f60*/  STL [R1+0x7a0], R6 ;  /* 0x0007a00601007387 */ /* 0x0001e80000100800 */
[----:B0-----:R-:W2:Y:S04]  /*14f70*/  LDL R6, [R1+0x40] ;  /* 0x0000400001067983 */ /* 0x001ea80000100800 */
[----:B------:R-:W-:Y:S04]  /*14f80*/  STL [R1+0x79c], R5 ;  /* 0x00079c0501007387 */ /* 0x000fe80000100800 */
[----:B------:R0:W-:Y:S04]  /*14f90*/  STL [R1+0x798], R4 ;  /* 0x0007980401007387 */ /* 0x0001e80000100800 */
[----:B0-----:R-:W2:Y:S04]  /*14fa0*/  LDL R4, [R1+0x44] ;  /* 0x0000440001047983 */ /* 0x001ea80000100800 */
[----:B------:R0:W-:Y:S01]  /*14fb0*/  STL [R1+0x794], R3 ;  /* 0x0007940301007387 */ /* 0x0001e20000100800 */
[----:B---3--:R-:W-:Y:S01]  /*14fc0*/  IMAD.MOV.U32 R0, RZ, RZ, R14 ;  /* 0x000000ffff007224 */ /* 0x008fe200078e000e */
[----:B0-----:R-:W-:-:S02]  /*14fd0*/  MOV R3, R15 ;  /* 0x0000000f00037202 */ /* 0x001fc40000000f00 */
[----:B------:R-:W-:Y:S01]  /*14fe0*/  MOV R5, R12 ;  /* 0x0000000c00057202 */ /* 0x000fe20000000f00 */
[----:B------:R0:W5:Y:S01]  /*14ff0*/  LDL.LU.64 R14, [R1+0x7b8] ;  /* 0x0007b800010e7983 */ /* 0x0001620000300a00 */
[----:B------:R-:W-:-:S03]  /*15000*/  MOV R18, R13 ;  /* 0x0000000d00127202 */ /* 0x000fc60000000f00 */
[----:B------:R0:W5:Y:S04]  /*15010*/  LDL.LU.64 R12, [R1+0x7b0] ;  /* 0x0007b000010c7983 */ /* 0x0001680000300a00 */
[----:B------:R-:W3:Y:S01]  /*15020*/  LDL.LU R19, [R1+0x30] ;  /* 0x0000300001137983 */ /* 0x000ee20000300800 */
[----:B----45:R-:W-:Y:S02]  /*15030*/  FADD.FTZ R244, R8, R244 ;  /* 0x000000f408f47221 */ /* 0x030fe40000010000 */
[----:B--2---:R-:W-:Y:S01]  /*15040*/  FADD.FTZ R245, R7, R245 ;  /* 0x000000f507f57221 */ /* 0x004fe20000010000 */
[----:B------:R0:W5:Y:S01]  /*15050*/  LDL.LU R8, [R1+0x7a8] ;  /* 0x0007a80001087983 */ /* 0x0001620000300800 */
[----:B------:R-:W-:Y:S02]  /*15060*/  FADD.FTZ R246, R6, R246 ;  /* 0x000000f606f67221 */ /* 0x000fe40000010000 */
[----:B------:R-:W-:Y:S01]  /*15070*/  @P3 FMUL.FTZ R244, R244, R5 ;  /* 0x00000005f4f43220 */ /* 0x000fe20000410000 */
[----:B------:R0:W5:Y:S04]  /*15080*/  LDL.LU R7, [R1+0x7a4] ;  /* 0x0007a40001077983 */ /* 0x0001680000300800 */
[----:B------:R0:W5:Y:S04]  /*15090*/  LDL.LU R6, [R1+0x7a0] ;  /* 0x0007a00001067983 */ /* 0x0001680000300800 */
[----:B------:R0:W5:Y:S01]  /*150a0*/  LDL.LU R5, [R1+0x79c] ;  /* 0x00079c0001057983 */ /* 0x0001620000300800 */
[----:B------:R-:W-:-:S03]  /*150b0*/  FADD.FTZ R247, R4, R247 ;  /* 0x000000f704f77221 */ /* 0x000fc60000010000 */
[----:B------:R0:W5:Y:S01]  /*150c0*/  LDL.LU R4, [R1+0x798] ;  /* 0x0007980001047983 */ /* 0x0001620000300800 */
[----:B------:R-:W-:-:S03]  /*150d0*/  @P3 FMUL.FTZ R247, R247, R3 ;  /* 0x00000003f7f73220 */ /* 0x000fc60000410000 */
[----:B------:R0:W5:Y:S01]  /*150e0*/  LDL.LU R3, [R1+0x794] ;  /* 0x0007940001037983 */ /* 0x0001620000300800 */
[----:B------:R-:W-:Y:S01]  /*150f0*/  @P3 FMUL.FTZ R245, R245, R18 ;  /* 0x00000012f5f53220 */ /* 0x000fe20000410000 */
[----:B------:R-:W-:Y:S01]  /*15100*/  SHF.R.S32.HI R18, RZ, 0x1f, R252 ;  /* 0x0000001fff127819 */ /* 0x000fe200000114fc */
[----:B------:R-:W-:Y:S01]  /*15110*/  @P3 FMUL.FTZ R246, R246, R0 ;  /* 0x00000000f6f63220 */ /* 0x000fe20000410000 */
[----:B---3--:R-:W-:-:S04]  /*15120*/  IADD3 R0, P2, R252, R19, RZ ;  /* 0x00000013fc007210 */ /* 0x008fc80007f5e0ff */
[----:B------:R-:W-:Y:S02]  /*15130*/  LEA.HI.X.SX32 R19, R19, R18, 0x1, P2 ;  /* 0x0000001213137211 */ /* 0x000fe400010f0eff */
[----:B------:R-:W-:-:S04]  /*15140*/  LEA R18, P2, R0, c[0x0][0x198], 0x2 ;  /* 0x0000660000127a11 */ /* 0x000fc800078410ff */
[----:B------:R-:W-:-:S05]  /*15150*/  LEA.HI.X R19, R0, c[0x0][0x19c], R19, 0x2, P2 ;  /* 0x0000670000137a11 */ /* 0x000fca00010f1413 */
[----:B------:R0:W-:Y:S04]  /*15160*/  STG.E.128 [R18.64], R244 ;  /* 0x000000f412007986 */ /* 0x0001e8000c101d24 */
.L_x_1180:
[----:B--2---:R-:W-:Y:S05]  /*15170*/  BSYNC B1 ;  /* 0x0000000000017941 */ /* 0x004fea0003800000 */
.L_x_1179:
[----:B------:R-:W-:Y:S01]  /*15180*/  BSSY B1, `(.L_x_1181) ;  /* 0x000023c000017945 */ /* 0x000fe20003800000 */
[----:B------:R-:W-:Y:S05]  /*15190*/  @P1 BRA `(.L_x_1182) ;  /* 0x000023a000001947 */ /* 0x000fea0003800000 */
[----:B-----5:R2:W-:Y:S04]  /*151a0*/  STL [R1+0x808], R191 ;  /* 0x000808bf01007387 */ /* 0x0205e80000100800 */
[----:B--2---:R-:W2:Y:S04]  /*151b0*/  LDL R191, [R1+0x714] ;  /* 0x0007140001bf7983 */ /* 0x004ea80000100800 */
[----:B------:R4:W-:Y:S04]  /*151c0*/  STL [R1+0x804], R210 ;  /* 0x000804d201007387 */ /* 0x0009e80000100800 */
[----:B----4-:R-:W4:Y:S04]  /*151d0*/  LDL R210, [R1+0x710] ;  /* 0x0007100001d27983 */ /* 0x010f280000100800 */
[----:B------:R0:W-:Y:S04]  /*151e0*/  STL [R1+0x800], R195 ;  /* 0x000800c301007387 */ /* 0x0001e80000100800 */
[----:B0--3--:R-:W3:Y:S04]  /*151f0*/  LDL R195, [R1+0x724] ;  /* 0x0007240001c37983 */ /* 0x009ee80000100800 */
        /* <DEDUP_REMOVED lines=13> */
[----:B0-----:R-:W2:Y:S04]  /*152d0*/  LDL R226, [R1] ;  /* 0x0000000001e27983 */ /* 0x001ea80000100800 */
        /* <DEDUP_REMOVED lines=17> */
[----:B------:R-:W-:Y:S04]  /*153f0*/  STL [R1+0x7bc], R246 ;  /* 0x0007bcf601007387 */ /* 0x000fe80000100800 */
[----:B------:R-:W-:Y:S04]  /*15400*/  STL [R1+0x7b8], R231 ;  /* 0x0007b8e701007387 */ /* 0x000fe80000100800 */
[----:B------:R-:W-:Y:S04]  /*15410*/  STL [R1+0x7b4], R235 ;  /* 0x0007b4eb01007387 */ /* 0x000fe80000100800 */
[----:B------:R-:W-:Y:S04]  /*15420*/  STL [R1+0x7b0], R239 ;  /* 0x0007b0ef01007387 */ /* 0x000fe80000100800 */
[----:B------:R-:W-:Y:S04]  /*15430*/  STL [R1+0x7ac], R243 ;  /* 0x0007acf301007387 */ /* 0x000fe80000100800 */
[----:B------:R0:W-:Y:S04]  /*15440*/  STL [R1+0x7a8], R247 ;  /* 0x0007a8f701007387 */ /* 0x0001e80000100800 */
[----:B------:R-:W-:Y:S04]  /*15450*/  STL [R1+0x7a4], R252 ;  /* 0x0007a4fc01007387 */ /* 0x000fe80000100800 */
[----:B------:R-:W-:Y:S04]  /*15460*/  STL [R1+0x7a0], R17 ;  /* 0x0007a01101007387 */ /* 0x000fe80000100800 */
[----:B------:R-:W-:Y:S04]  /*15470*/  STL [R1+0x79c], R16 ;  /* 0x00079c1001007387 */ /* 0x000fe80000100800 */
[----:B------:R-:W-:Y:S04]  /*15480*/  STL [R1+0x798], R3 ;  /* 0x0007980301007387 */ /* 0x000fe80000100800 */
[----:B------:R1:W-:Y:S04]  /*15490*/  STL [R1+0x794], R2 ;  /* 0x0007940201007387 */ /* 0x0003e80000100800 */
[----:B------:R-:W4:Y:S01]  /*154a0*/  S2R R234, SR_CTAID.X ;  /* 0x0000000000ea7919 */ /* 0x000f220000002500 */
[----:B------:R-:W-:-:S02]  /*154b0*/  ISETP.NE.U32.AND P1, PT, RZ, c[0x0][0x218], PT ;  /* 0x00008600ff007a0c */ /* 0x000fc40003f25070 */
[----:B------:R-:W-:Y:S01]  /*154c0*/  MOV R0, c[0x0][0x220] ;  /* 0x0000880000007a02 */ /* 0x000fe20000000f00 */
[----:B0-----:R-:W2:Y:S04]  /*154d0*/  LDL R247, [R1+0x6f4] ;  /* 0x0006f40001f77983 */ /* 0x001ea80000100800 */
[----:B-1----:R-:W2:Y:S01]  /*154e0*/  LDL R2, [R1+0x34] ;  /* 0x0000340001027983 */ /* 0x002ea20000100800 */
[----:B------:R-:W-:-:S03]  /*154f0*/  ISETP.NE.AND.EX P2, PT, RZ, c[0x0][0x21c], PT, P1 ;  /* 0x00008700ff007a0c */ /* 0x000fc60003f45310 */
[----:B------:R-:W3:Y:S04]  /*15500*/  LDL R252, [R1+0x6f0] ;  /* 0x0006f00001fc7983 */ /* 0x000ee80000100800 */
[----:B------:R-:W3:Y:S04]  /*15510*/  LDL R243, [R1+0x6e4] ;  /* 0x0006e40001f37983 */ /* 0x000ee80000100800 */
[----:B------:R-:W3:Y:S02]  /*15520*/  LDL R246, [R1+0x6e0] ;  /* 0x0006e00001f67983 */ /* 0x000ee40000100800 */
[----:B------:R-:W-:-:S02]  /*15530*/  @P2 IMAD.MOV.U32 R18, RZ, RZ, 0x4 ;  /* 0x00000004ff122424 */ /* 0x000fc400078e00ff */
[----:B----4-:R-:W-:Y:S01]  /*15540*/  @P2 IMAD R0, R234, R0, UR40 ;  /* 0x00000028ea002e24 */ /* 0x010fe2000f8e0200 */
[----:B------:R-:W4:Y:S04]  /*15550*/  LDL R239, [R1+0x6c4] ;  /* 0x0006c40001ef7983 */ /* 0x000f280000100800 */
[----:B------:R-:W-:Y:S01]  /*15560*/  @P2 IADD3 R0, R0, -0x1, RZ ;  /* 0xffffffff00002810 */ /* 0x000fe20007ffe0ff */
[----:B------:R-:W3:Y:S04]  /*15570*/  LDL R235, [R1+0x6b4] ;  /* 0x0006b40001eb7983 */ /* 0x000ee80000100800 */
[----:B------:R-:W4:Y:S04]  /*15580*/  LDL R231, [R1+0x6a0] ;  /* 0x0006a00001e77983 */ /* 0x000f280000100800 */
[----:B------:R-:W4:Y:S04]  /*15590*/  LDL R3, [R1+0x634] ;  /* 0x0006340001037983 */ /* 0x000f280000100800 */
[----:B------:R-:W4:Y:S01]  /*155a0*/  LDL R17, [R1+0x630] ;  /* 0x0006300001117983 */ /* 0x000f220000100800 */
[----:B--2---:R-:W-:-:S04]  /*155b0*/  @P2 IMAD R0, R0, c[0x0][0x220], R2 ;  /* 0x0000880000002a24 */ /* 0x004fc800078e0202 */
[----:B------:R-:W-:-:S04]  /*155c0*/  @P2 IMAD.WIDE R18, R0, R18, c[0x0][0x218] ;  /* 0x0000860000122625 */ /* 0x000fc800078e0212 */
[----:B------:R-:W-:Y:S01]  /*155d0*/  FMUL.FTZ R0, R238, R223 ;  /* 0x000000dfee007220 */ /* 0x000fe20000410000 */
[----:B------:R0:W2:Y:S03]  /*155e0*/  @P2 LDG.E R16, [R18.64] ;  /* 0x0000002412102981 */ /* 0x0000a6000c1e1900 */
[----:B------:R-:W-:Y:S01]  /*155f0*/  FFMA.FTZ R0, R211, R230, R0 ;  /* 0x000000e6d3007223 */ /* 0x000fe20000010000 */
[----:B------:R-:W2:Y:S03]  /*15600*/  LDL R238, [R1+0x6b0] ;  /* 0x0006b00001ee7983 */ /* 0x000ea60000100800 */
[----:B------:R-:W-:Y:S01]  /*15610*/  FFMA.FTZ R0, R203, R222, R0 ;  /* 0x000000decb007223 */ /* 0x000fe20000010000 */
[----:B------:R-:W2:Y:S01]  /*15620*/  LDL R230, [R1+0x6a4] ;  /* 0x0006a40001e67983 */ /* 0x000ea20000100800 */
[----:B0-----:R-:W-:-:S02]  /*15630*/  FMUL.FTZ R18, R242, R227 ;  /* 0x000000e3f2127220 */ /* 0x001fc40000410000 */
[----:B------:R-:W-:Y:S01]  /*15640*/  FFMA.FTZ R0, R199, R249, R0 ;  /* 0x000000f9c7007223 */ /* 0x000fe20000010000 */
[----:B------:R-:W2:Y:S01]  /*15650*/  LDL R19, [R1+0x6d4] ;  /* 0x0006d40001137983 */ /* 0x000ea20000100800 */
[----:B------:R-:W-:Y:S02]  /*15660*/  FFMA.FTZ R18, R215, R219, R18 ;  /* 0x000000dbd7127223 */ /* 0x000fe40000010012 */
[----:B---3--:R-:W-:Y:S01]  /*15670*/  FFMA.FTZ R0, R195, R5, R0 ;  /* 0x00000005c3007223 */ /* 0x008fe20000010000 */
[----:B------:R-:W3:Y:S01]  /*15680*/  LDL R199, [R1+0x6d0] ;  /* 0x0006d00001c77983 */ /* 0x000ee20000100800 */
[----:B------:R-:W-:Y:S02]  /*15690*/  FFMA.FTZ R18, R207, R226, R18 ;  /* 0x000000e2cf127223 */ /* 0x000fe40000010012 */
[----:B------:R-:W-:Y:S01]  /*156a0*/  FFMA.FTZ R0, R191, R9, R0 ;  /* 0x00000009bf007223 */ /* 0x000fe20000010000 */
[----:B------:R-:W2:Y:S01]  /*156b0*/  LDL R195, [R1+0x700] ;  /* 0x0007000001c37983 */ /* 0x000ea20000100800 */
[----:B------:R-:W-:-:S03]  /*156c0*/  FFMA.FTZ R18, R218, R248, R18 ;  /* 0x000000f8da127223 */ /* 0x000fc60000010012 */
[----:B------:R-:W3:Y:S01]  /*156d0*/  LDL R191, [R1+0x704] ;  /* 0x0007040001bf7983 */ /* 0x000ee20000100800 */
[----:B------:R-:W-:-:S03]  /*156e0*/  FFMA.FTZ R18, R214, R4, R18 ;  /* 0x00000004d6127223 */ /* 0x000fc60000010012 */
[----:B------:R-:W4:Y:S04]  /*156f0*/  LDL R242, [R1+0x6c0] ;  /* 0x0006c00001f27983 */ /* 0x000f280000100800 */
[----:B------:R-:W4:Y:S04]  /*15700*/  LDL R226, [R1+0x694] ;  /* 0x0006940001e27983 */ /* 0x000f280000100800 */
[----:B------:R-:W4:Y:S04]  /*15710*/  LDL R227, [R1+0x690] ;  /* 0x0006900001e37983 */ /* 0x000f280000100800 */
[----:B------:R-:W4:Y:S04]  /*15720*/  LDL R222, [R1+0x684] ;  /* 0x0006840001de7983 */ /* 0x000f280000100800 */
[----:B------:R-:W4:Y:S04]  /*15730*/  LDL R223, [R1+0x680] ;  /* 0x0006800001df7983 */ /* 0x000f280000100800 */
[----:B------:R-:W4:Y:S01]  /*15740*/  LDL R218, [R1+0x674] ;  /* 0x0006740001da7983 */ /* 0x000f220000100800 */
[----:B------:R-:W-:-:S03]  /*15750*/  FFMA.FTZ R18, R210, R8, R18 ;  /* 0x00000008d2127223 */ /* 0x000fc60000010012 */
[----:B------:R-:W4:Y:S04]  /*15760*/  LDL R219, [R1+0x670] ;  /* 0x0006700001db7983 */ /* 0x000f280000100800 */
[----:B------:R-:W4:Y:S04]  /*15770*/  LDL R214, [R1+0x664] ;  /* 0x0006640001d67983 */ /* 0x000f280000100800 */
[----:B------:R-:W4:Y:S04]  /*15780*/  LDL R215, [R1+0x660] ;  /* 0x0006600001d77983 */ /* 0x000f280000100800 */
[----:B------:R-:W4:Y:S04]  /*15790*/  LDL R210, [R1+0x654] ;  /* 0x0006540001d27983 */ /* 0x000f280000100800 */
[----:B------:R-:W4:Y:S04]  /*157a0*/  LDL R211, [R1+0x650] ;  /* 0x0006500001d37983 */ /* 0x000f280000100800 */
[----:B------:R-:W4:Y:S04]  /*157b0*/  LDL R203, [R1+0x644] ;  /* 0x0006440001cb7983 */ /* 0x000f280000100800 */
[----:B------:R-:W4:Y:S01]  /*157c0*/  LDL R207, [R1+0x640] ;  /* 0x0006400001cf7983 */ /* 0x000f220000100800 */
[----:B--2---:R-:W-:-:S03]  /*157d0*/  FFMA.FTZ R18, R195, R12, R18 ;  /* 0x0000000cc3127223 */ /* 0x004fc60000010012 */
[----:B------:R-:W2:Y:S01]  /*157e0*/  LDL R195, [R1+0x620] ;  /* 0x0006200001c37983 */ /* 0x000ea20000100800 */
[----:B---3--:R-:W-:-:S03]  /*157f0*/  FFMA.FTZ R0, R191, R13, R0 ;  /* 0x0000000dbf007223 */ /* 0x008fc60000010000 */
[----:B------:R-:W3:Y:S01]  /*15800*/  LDL R191, [R1+0x624] ;  /* 0x0006240001bf7983 */ /* 0x000ee20000100800 */
[----:B------:R-:W-:Y:S02]  /*15810*/  FFMA.FTZ R0, R247, R21, R0 ;  /* 0x00000015f7007223 */ /* 0x000fe40000010000 */
[----:B------:R-:W-:Y:S01]  /*15820*/  FFMA.FTZ R18, R252, R20, R18 ;  /* 0x00000014fc127223 */ /* 0x000fe20000010012 */
[----:B------:R-:W3:Y:S01]  /*15830*/  LDL R247, [R1+0x604] ;  /* 0x0006040001f77983 */ /* 0x000ee20000100800 */
[----:B------:R-:W-:Y:S02]  /*15840*/  FFMA.FTZ R0, R243, R25, R0 ;  /* 0x00000019f3007223 */ /* 0x000fe40000010000 */
[----:B------:R-:W-:Y:S01]  /*15850*/  FFMA.FTZ R18, R246, R24, R18 ;  /* 0x00000018f6127223 */ /* 0x000fe20000010012 */
[----:B------:R-:W3:Y:S01]  /*15860*/  LDL R243, [R1+0x5f4] ;  /* 0x0005f40001f37983 */ /* 0x000ee20000100800 */
[----:B------:R-:W-:Y:S02]  /*15870*/  FFMA.FTZ R0, R19, R29, R0 ;  /* 0x0000001d13007223 */ /* 0x000fe40000010000 */
[----:B------:R-:W-:Y:S01]  /*15880*/  FFMA.FTZ R18, R199, R28, R18 ;  /* 0x0000001cc7127223 */ /* 0x000fe20000010012 */
[----:B------:R-:W3:Y:S01]  /*15890*/  LDL R19, [R1+0x614] ;  /* 0x0006140001137983 */ /* 0x000ee20000100800 */
[----:B----4-:R-:W-:-:S02]  /*158a0*/  FFMA.FTZ R0, R239, R33, R0 ;  /* 0x00000021ef007223 */ /* 0x010fc40000010000 */
[----:B------:R-:W-:Y:S01]  /*158b0*/  FFMA.FTZ R18, R242, R32, R18 ;  /* 0x00000020f2127223 */ /* 0x000fe20000010012 */
[----:B------:R-:W4:Y:S01]  /*158c0*/  LDL R199, [R1+0x610] ;  /* 0x0006100001c77983 */ /* 0x000f220000100800 */
[----:B------:R-:W-:Y:S02]  /*158d0*/  FFMA.FTZ R0, R235, R37, R0 ;  /* 0x00000025eb007223 */ /* 0x000fe40000010000 */
[----:B------:R-:W-:Y:S01]  /*158e0*/  FFMA.FTZ R18, R238, R36, R18 ;  /* 0x00000024ee127223 */ /* 0x000fe20000010012 */
[----:B------:R-:W4:Y:S01]  /*158f0*/  LDL R252, [R1+0x600] ;  /* 0x0006000001fc7983 */ /* 0x000f220000100800 */
[----:B------:R-:W-:Y:S02]  /*15900*/  FFMA.FTZ R0, R230, R41, R0 ;  /* 0x00000029e6007223 */ /* 0x000fe40000010000 */
[----:B------:R-:W-:Y:S01]  /*15910*/  FFMA.FTZ R18, R231, R40, R18 ;  /* 0x00000028e7127223 */ /* 0x000fe20000010012 */
[----:B------:R-:W4:Y:S01]  /*15920*/  LDL R246, [R1+0x5f0] ;  /* 0x0005f00001f67983 */ /* 0x000f220000100800 */
[----:B------:R-:W-:-:S02]  /*15930*/  FFMA.FTZ R0, R226, R45, R0 ;  /* 0x0000002de2007223 */ /* 0x000fc40000010000 */
        /* <DEDUP_REMOVED lines=14> */
[----:B------:R-:W-:-:S03]  /*15a20*/  FFMA.FTZ R0, R203, R65, R0 ;  /* 0x00000041cb007223 */ /* 0x000fc60000010000 */
[----:B------:R-:W4:Y:S01]  /*15a30*/  LDL R231, [R1+0x5a0] ;  /* 0x0005a00001e77983 */ /* 0x000f220000100800 */
[----:B------:R-:W-:Y:S02]  /*15a40*/  FFMA.FTZ R18, R207, R64, R18 ;  /* 0x00000040cf127223 */ /* 0x000fe40000010012 */
[----:B------:R-:W-:Y:S01]  /*15a50*/  FFMA.FTZ R0, R3, R69, R0 ;  /* 0x0000004503007223 */ /* 0x000fe20000010000 */
        /* <DEDUP_REMOVED lines=19> */
[----:B------:R-:W-:-:S03]  /*15b90*/  FFMA.FTZ R0, R19, R77, R0 ;  /* 0x0000004d13007223 */ /* 0x000fc60000010000 */
[----:B------:R-:W3:Y:S01]  /*15ba0*/  LDL R19, [R1+0x534] ;  /* 0x0005340001137983 */ /* 0x000ee20000100800 */
[----:B----4-:R-:W-:Y:S02]  /*15bb0*/  FFMA.FTZ R18, R199, R76, R18 ;  /* 0x0000004cc7127223 */ /* 0x010fe40000010012 */
[----:B------:R-:W-:Y:S01]  /*15bc0*/  FFMA.FTZ R0, R247, R81, R0 ;  /* 0x00000051f7007223 */ /* 0x000fe20000010000 */
[----:B------:R-:W4:Y:S01]  /*15bd0*/  LDL R199, [R1+0x530] ;  /* 0x0005300001c77983 */ /* 0x000f220000100800 */
[----:B------:R-:W-:Y:S02]  /*15be0*/  FFMA.FTZ R18, R252, R80, R18 ;  /* 0x00000050fc127223 */ /* 0x000fe40000010012 */
[----:B------:R-:W-:Y:S01]  /*15bf0*/  FFMA.FTZ R0, R243, R85, R0 ;  /* 0x00000055f3007223 */ /* 0x000fe20000010000 */
[----:B------:R-:W4:Y:S01]  /*15c00*/  LDL R252, [R1+0x4c0] ;  /* 0x0004c00001fc7983 */ /* 0x000f220000100800 */
[----:B------:R-:W-:-:S03]  /*15c10*/  FFMA.FTZ R18, R246, R84, R18 ;  /* 0x00000054f6127223 */ /* 0x000fc60000010012 */
[----:B------:R-:W4:Y:S04]  /*15c20*/  LDL R247, [R1+0x4c4] ;  /* 0x0004c40001f77983 */ /* 0x000f280000100800 */
[----:B------:R-:W4:Y:S04]  /*15c30*/  LDL R246, [R1+0x4b0] ;  /* 0x0004b00001f67983 */ /* 0x000f280000100800 */
        /* <DEDUP_REMOVED lines=22> */
[----:B------:R-:W-:-:S02]  /*15da0*/  FFMA.FTZ R0, R222, R113, R0 ;  /* 0x00000071de007223 */ /* 0x000fc40000010000 */
        /* <DEDUP_REMOVED lines=15> */
[----:B----4-:R-:W-:Y:S01]  /*15ea0*/  FFMA.FTZ R18, R199, R132, R18 ;  /* 0x00000084c7127223 */ /* 0x010fe20000010012 */
[----:B------:R-:W4:Y:S04]  /*15eb0*/  LDL R227, [R1+0x470] ;  /* 0x0004700001e37983 */ /* 0x000f280000100800 */
[----:B------:R-:W4:Y:S04]  /*15ec0*/  LDL R199, [R1+0x4e0] ;  /* 0x0004e00001c77983 */ /* 0x000f280000100800 */
[----:B------:R-:W4:Y:S04]  /*15ed0*/  LDL R230, [R1+0x484] ;  /* 0x0004840001e67983 */ /* 0x000f280000100800 */
[----:B------:R-:W4:Y:S04]  /*15ee0*/  LDL R223, [R1+0x460] ;  /* 0x0004600001df7983 */ /* 0x000f280000100800 */
[----:B------:R-:W4:Y:S01]  /*15ef0*/  LDL R226, [R1+0x474] ;  /* 0x0004740001e27983 */ /* 0x000f220000100800 */
[----:B------:R-:W-:-:S03]  /*15f00*/  FFMA.FTZ R0, R3, R137, R0 ;  /* 0x0000008903007223 */ /* 0x000fc60000010000 */
[----:B------:R-:W4:Y:S01]  /*15f10*/  LDL R219, [R1+0x464] ;  /* 0x0004640001db7983 */ /* 0x000f220000100800 */
[----:B------:R-:W-:-:S03]  /*15f20*/  FFMA.FTZ R18, R17, R136, R18 ;  /* 0x0000008811127223 */ /* 0x000fc60000010012 */
        /* <DEDUP_REMOVED lines=10> */
[----:B------:R-:W-:-:S04]  /*15fd0*/  FFMA.FTZ R0, R210, R145, R0 ;  /* 0x00000091d2007223 */ /* 0x000fc80000010000 */
[----:B------:R-:W-:-:S04]  /*15fe0*/  FFMA.FTZ R0, R214, R149, R0 ;  /* 0x00000095d6007223 */ /* 0x000fc80000010000 */
[----:B------:R-:W-:-:S04]  /*15ff0*/  FFMA.FTZ R0, R218, R153, R0 ;  /* 0x00000099da007223 */ /* 0x000fc80000010000 */
[----:B------:R-:W-:-:S04]  /*16000*/  FFMA.FTZ R0, R222, R157, R0 ;  /* 0x0000009dde007223 */ /* 0x000fc80000010000 */
[----:B------:R-:W-:-:S04]  /*16010*/  FFMA.FTZ R0, R247, R161, R0 ;  /* 0x000000a1f7007223 */ /* 0x000fc80000010000 */
[----:B------:R-:W-:-:S04]  /*16020*/  FFMA.FTZ R0, R243, R165, R0 ;  /* 0x000000a5f3007223 */ /* 0x000fc80000010000 */
[----:B------:R-:W-:-:S04]  /*16030*/  FFMA.FTZ R0, R239, R169, R0 ;  /* 0x000000a9ef007223 */ /* 0x000fc80000010000 */
[----:B------:R-:W-:-:S04]  /*16040*/  FFMA.FTZ R0, R235, R173, R0 ;  /* 0x000000adeb007223 */ /* 0x000fc80000010000 */
[----:B----4-:R-:W-:-:S04]  /*16050*/  FFMA.FTZ R0, R230, R177, R0 ;  /* 0x000000b1e6007223 */ /* 0x010fc80000010000 */
[----:B------:R-:W-:-:S04]  /*16060*/  FFMA.FTZ R0, R226, R181, R0 ;  /* 0x000000b5e2007223 */ /* 0x000fc80000010000 */
[----:B------:R-:W-:Y:S01]  /*16070*/  FFMA.FTZ R0, R219, R185, R0 ;  /* 0x000000b9db007223 */ /* 0x000fe20000010000 */
[----:B------:R-:W-:-:S03]  /*16080*/  ISETP.NE.U32.AND P1, PT, RZ, c[0x0][0x228], PT ;  /* 0x00008a00ff007a0c */ /* 0x000fc60003f25070 */
[----:B------:R-:W-:Y:S01]  /*16090*/  FFMA.FTZ R0, R211, R189, R0 ;  /* 0x000000bdd3007223 */ /* 0x000fe20000010000 */
[----:B------:R-:W-:-:S03]  /*160a0*/  ISETP.NE.AND.EX P1, PT, RZ, c[0x0][0x22c], PT, P1 ;  /* 0x00008b00ff007a0c */ /* 0x000fc60003f25310 */
[----:B------:R-:W-:-:S04]  /*160b0*/  FFMA.FTZ R0, R19, R193, R0 ;  /* 0x000000c113007223 */ /* 0x000fc80000010000 */
[----:B------:R-:W-:-:S04]  /*160c0*/  FFMA.FTZ R0, R3, R197, R0 ;  /* 0x000000c503007223 */ /* 0x000fc80000010000 */
[----:B------:R-:W-:-:S04]  /*160d0*/  FFMA.FTZ R0, R201, UR9, R0 ;  /* 0x00000009c9007c23 */ /* 0x000fc80008010000 */
[----:B------:R-:W-:Y:S01]  /*160e0*/  FFMA.FTZ R0, R205, UR13, R0 ;  /* 0x0000000dcd007c23 */ /* 0x000fe20008010000 */
[----:B------:R-:W-:-:S03]  /*160f0*/  @P1 MOV R19, 0x4 ;  /* 0x0000000400131802 */ /* 0x000fc60000000f00 */
[----:B------:R-:W-:-:S04]  /*16100*/  FFMA.FTZ R0, R209, UR17, R0 ;  /* 0x00000011d1007c23 */ /* 0x000fc80008010000 */
[----:B------:R-:W-:-:S04]  /*16110*/  FFMA.FTZ R0, R213, UR21, R0 ;  /* 0x00000015d5007c23 */ /* 0x000fc80008010000 */
[----:B------:R-:W-:-:S04]  /*16120*/  FFMA.FTZ R0, R217, UR25, R0 ;  /* 0x00000019d9007c23 */ /* 0x000fc80008010000 */
[----:B------:R-:W-:Y:S02]  /*16130*/  FFMA.FTZ R243, R221, UR29, R0 ;  /* 0x0000001dddf37c23 */ /* 0x000fe40008010000 */
[----:B---3--:R-:W-:Y:S02]  /*16140*/  FFMA.FTZ R18, R191, R144, R18 ;  /* 0x00000090bf127223 */ /* 0x008fe40000010012 */
[----:B------:R-:W3:Y:S02]  /*16150*/  LDL.LU R191, [R1+0x808] ;  /* 0x0008080001bf7983 */ /* 0x000ee40000300800 */
[----:B--2---:R-:W-:Y:S02]  /*16160*/  FFMA.FTZ R18, R195, R148, R18 ;  /* 0x00000094c3127223 */ /* 0x004fe40000010012 */
[----:B------:R-:W2:Y:S02]  /*16170*/  LDL.LU R210, [R1+0x804] ;  /* 0x0008040001d27983 */ /* 0x000ea40000300800 */
[----:B------:R-:W-:-:S02]  /*16180*/  FFMA.FTZ R18, R199, R152, R18 ;  /* 0x00000098c7127223 */ /* 0x000fc40000010012 */
[----:B------:R-:W4:Y:S02]  /*16190*/  LDL.LU R195, [R1+0x800] ;  /* 0x0008000001c37983 */ /* 0x000f240000300800 */
[----:B------:R-:W-:Y:S02]  /*161a0*/  FFMA.FTZ R18, R203, R156, R18 ;  /* 0x0000009ccb127223 */ /* 0x000fe40000010012 */
[----:B------:R-:W2:Y:S02]  /*161b0*/  LDL.LU R214, [R1+0x7fc] ;  /* 0x0007fc0001d67983 */ /* 0x000ea40000300800 */
[----:B------:R-:W-:Y:S02]  /*161c0*/  FFMA.FTZ R18, R252, R160, R18 ;  /* 0x000000a0fc127223 */ /* 0x000fe40000010012 */
[----:B------:R-:W2:Y:S02]  /*161d0*/  LDL.LU R199, [R1+0x7f8] ;  /* 0x0007f80001c77983 */ /* 0x000ea40000300800 */
[----:B------:R-:W-:-:S02]  /*161e0*/  FFMA.FTZ R18, R246, R164, R18 ;  /* 0x000000a4f6127223 */ /* 0x000fc40000010012 */
[----:B------:R-:W2:Y:S02]  /*161f0*/  LDL.LU R218, [R1+0x7f4] ;  /* 0x0007f40001da7983 */ /* 0x000ea40000300800 */
[----:B------:R-:W-:Y:S02]  /*16200*/  FFMA.FTZ R18, R242, R168, R18 ;  /* 0x000000a8f2127223 */ /* 0x000fe40000010012 */
[----:B------:R-:W2:Y:S02]  /*16210*/  LDL.LU R203, [R1+0x7f0] ;  /* 0x0007f00001cb7983 */ /* 0x000ea40000300800 */
[----:B------:R-:W-:Y:S02]  /*16220*/  FFMA.FTZ R18, R238, R172, R18 ;  /* 0x000000acee127223 */ /* 0x000fe40000010012 */
[----:B------:R-:W2:Y:S02]  /*16230*/  LDL.LU R222, [R1+0x7ec] ;  /* 0x0007ec0001de7983 */ /* 0x000ea40000300800 */
[----:B------:R-:W-:-:S02]  /*16240*/  FFMA.FTZ R18, R231, R176, R18 ;  /* 0x000000b0e7127223 */ /* 0x000fc40000010012 */
[----:B------:R-:W2:Y:S02]  /*16250*/  LDL R246, [R1+0x18] ;  /* 0x0000180001f67983 */ /* 0x000ea40000100800 */
[----:B------:R-:W-:Y:S02]  /*16260*/  FFMA.FTZ R18, R227, R180, R18 ;  /* 0x000000b4e3127223 */ /* 0x000fe40000010012 */
[----:B------:R-:W2:Y:S02]  /*16270*/  LDL R239, [R1+0x758] ;  /* 0x0007580001ef7983 */ /* 0x000ea40000100800 */
[----:B------:R-:W-:Y:S02]  /*16280*/  FFMA.FTZ R18, R223, R184, R18 ;  /* 0x000000b8df127223 */ /* 0x000fe40000010012 */
[----:B------:R-:W3:Y:S02]  /*16290*/  LDL R242, [R1+0x28] ;  /* 0x0000280001f27983 */ /* 0x000ee40000100800 */
[----:B------:R-:W-:-:S02]  /*162a0*/  FFMA.FTZ R18, R215, R188, R18 ;  /* 0x000000bcd7127223 */ /* 0x000fc40000010012 */
[----:B------:R-:W3:Y:S02]  /*162b0*/  LDL R235, [R1+0x768] ;  /* 0x0007680001eb7983 */ /* 0x000ee40000100800 */
[----:B------:R-:W-:Y:S02]  /*162c0*/  FFMA.FTZ R18, R207, R192, R18 ;  /* 0x000000c0cf127223 */ /* 0x000fe40000010012 */
[----:B------:R-:W4:Y:S02]  /*162d0*/  LDL R238, [R1+0x8] ;  /* 0x0000080001ee7983 */ /* 0x000f240000100800 */
[----:B------:R-:W-:Y:S02]  /*162e0*/  FFMA.FTZ R18, R17, R196, R18 ;  /* 0x000000c411127223 */ /* 0x000fe40000010012 */
[----:B------:R-:W4:Y:S02]  /*162f0*/  LDL R231, [R1+0x738] ;  /* 0x0007380001e77983 */ /* 0x000f240000100800 */
[----:B------:R-:W-:-:S02]  /*16300*/  FFMA.FTZ R18, R200, UR10, R18 ;  /* 0x0000000ac8127c23 */ /* 0x000fc40008010012 */
[----:B------:R-:W4:Y:S02]  /*16310*/  LDL R230, [R1+0x1c] ;  /* 0x00001c0001e67983 */ /* 0x000f240000100800 */
[----:B------:R-:W-:Y:S02]  /*16320*/  FFMA.FTZ R18, R204, UR14, R18 ;  /* 0x0000000ecc127c23 */ /* 0x000fe40008010012 */
[----:B------:R-:W4:Y:S02]  /*16330*/  LDL R223, [R1+0x75c] ;  /* 0x00075c0001df7983 */ /* 0x000f240000100800 */
[----:B------:R-:W-:Y:S02]  /*16340*/  FFMA.FTZ R18, R208, UR18, R18 ;  /* 0x00000012d0127c23 */ /* 0x000fe40008010012 */
[----:B------:R-:W4:Y:S02]  /*16350*/  LDL R226, [R1+0x2c] ;  /* 0x00002c0001e27983 */ /* 0x000f240000100800 */
[----:B------:R-:W-:-:S02]  /*16360*/  FFMA.FTZ R18, R212, UR22, R18 ;  /* 0x00000016d4127c23 */ /* 0x000fc40008010012 */
[----:B------:R-:W4:Y:S02]  /*16370*/  LDL R215, [R1+0x76c] ;  /* 0x00076c0001d77983 */ /* 0x000f240000100800 */
[----:B------:R-:W-:Y:S02]  /*16380*/  FFMA.FTZ R3, R216, UR26, R18 ;  /* 0x0000001ad8037c23 */ /* 0x000fe40008010012 */
[----:B------:R-:W-:Y:S01]  /*16390*/  @P1 IMAD.WIDE R18, R234, R19, c[0x0][0x228] ;  /* 0x00008a00ea121625 */ /* 0x000fe200078e0213 */
[----:B------:R-:W4:Y:S04]  /*163a0*/  LDL R219, [R1+0x718] ;  /* 0x0007180001db7983 */ /* 0x000f280000100800 */
[----:B------:R-:W4:Y:S01]  /*163b0*/  LDL R234, [R1+0x748] ;  /* 0x0007480001ea7983 */ /* 0x000f220000100800 */
[----:B------:R-:W-:-:S03]  /*163c0*/  FFMA.FTZ R227, R220, UR30, R3 ;  /* 0x0000001edce37c23 */ /* 0x000fc60008010003 */
[----:B------:R-:W4:Y:S01]  /*163d0*/  LDL R207, [R1+0xc] ;  /* 0x00000c0001cf7983 */ /* 0x000f220000100800 */
[----:B------:R-:W-:-:S03]  /*163e0*/  FFMA.FTZ R0, R224, UR34, R227 ;  /* 0x00000022e0007c23 */ /* 0x000fc600080100e3 */
[----:B------:R-:W4:Y:S04]  /*163f0*/  LDL R227, [R1+0x728] ;  /* 0x0007280001e37983 */ /* 0x000f280000100800 */
[----:B------:R-:W4:Y:S04]  /*16400*/  LDL R17, [R1+0x74c] ;  /* 0x00074c0001117983 */ /* 0x000f280000100800 */
[----:B------:R-:W4:Y:S04]  /*16410*/  LDL R211, [R1+0x708] ;  /* 0x0007080001d37983 */ /* 0x000f280000100800 */
[----:B------:R0:W4:Y:S01]  /*16420*/  @P1 LDG.E R3, [R18.64] ;  /* 0x0000002412031981 */ /* 0x000122000c1e1900 */
[----:B------:R-:W-:-:S03]  /*16430*/  FFMA.FTZ R0, R228, UR43, R0 ;  /* 0x0000002be4007c23 */ /* 0x000fc60008010000 */
[----:B------:R-:W4:Y:S04]  /*16440*/  LDL R247, [R1+0x6f8] ;  /* 0x0006f80001f77983 */ /* 0x000f280000100800 */
[----:B------:R-:W4:Y:S01]  /*16450*/  LDL R252, [R1+0x648] ;  /* 0x0006480001fc7983 */ /* 0x000f220000100800 */
[----:B0-----:R-:W-:Y:S02]  /*16460*/  FFMA.FTZ R19, R225, UR33, R243 ;  /* 0x00000021e1137c23 */ /* 0x001fe400080100f3 */
[----:B------:R-:W-:Y:S01]  /*16470*/  FFMA.FTZ R0, R232, UR47, R0 ;  /* 0x0000002fe8007c23 */ /* 0x000fe20008010000 */
[----:B------:R-:W4:Y:S01]  /*16480*/  LDL R243, [R1+0x6e8] ;  /* 0x0006e80001f37983 */ /* 0x000f220000100800 */
[----:B------:R-:W-:-:S04]  /*16490*/  FFMA.FTZ R19, R229, UR42, R19 ;  /* 0x0000002ae5137c23 */ /* 0x000fc80008010013 */
[----:B------:R-:W-:Y:S02]  /*164a0*/  FFMA.FTZ R19, R233, UR46, R19 ;  /* 0x0000002ee9137c23 */ /* 0x000fe40008010013 */
[----:B------:R-:W-:Y:S02]  /*164b0*/  FFMA.FTZ R0, R236, UR51, R0 ;  /* 0x00000033ec007c23 */ /* 0x000fe40008010000 */
[----:B------:R-:W-:Y:S02]  /*164c0*/  FFMA.FTZ R19, R237, UR50, R19 ;  /* 0x00000032ed137c23 */ /* 0x000fe40008010013 */
[----:B--2---:R-:W-:Y:S02]  /*164d0*/  FMUL.FTZ R18, R239, R246 ;  /* 0x000000f6ef127220 */ /* 0x004fe40000410000 */
[----:B------:R-:W2:Y:S04]  /*164e0*/  LDL R246, [R1+0x73c] ;  /* 0x00073c0001f67983 */ /* 0x000ea80000100800 */
[----:B------:R-:W2:Y:S01]  /*164f0*/  LDL R239, [R1+0x6d8] ;  /* 0x0006d80001ef7983 */ /* 0x000ea20000100800 */
[----:B---3--:R-:W-:-:S02]  /*16500*/  FFMA.FTZ R235, R235, R242, R18 ;  /* 0x000000f2ebeb7223 */ /* 0x008fc40000010012 */
[----:B------:R-:W-:Y:S01]  /*16510*/  FFMA.FTZ R18, R240, UR55, R0 ;  /* 0x00000037f0127c23 */ /* 0x000fe20008010000 */
[----:B------:R-:W3:Y:S01]  /*16520*/  LDL R242, [R1+0x72c] ;  /* 0x00072c0001f27983 */ /* 0x000ee20000100800 */
[----:B------:R-:W-:Y:S02]  /*16530*/  FFMA.FTZ R0, R241, UR54, R19 ;  /* 0x00000036f1007c23 */ /* 0x000fe40008010013 */
[----:B------:R-:W-:Y:S02]  /*16540*/  FFMA.FTZ R19, R244, UR59, R18 ;  /* 0x0000003bf4137c23 */ /* 0x000fe40008010012 */
[----:B------:R-:W-:-:S04]  /*16550*/  FFMA.FTZ R0, R245, UR58, R0 ;  /* 0x0000003af5007c23 */ /* 0x000fc80008010000 */
[----:B------:R-:W-:Y:S02]  /*16560*/  FADD.FTZ R19, R19, R0 ;  /* 0x0000000013137221 */ /* 0x000fe40000010000 */
[----:B----4-:R-:W-:Y:S02]  /*16570*/  FFMA.FTZ R234, R234, R238, R235 ;  /* 0x000000eeeaea7223 */ /* 0x010fe400000100eb */
[----:B------:R-:W4:Y:S02]  /*16580*/  LDL R235, [R1+0x6c8] ;  /* 0x0006c80001eb7983 */ /* 0x000f240000100800 */
[----:B------:R-:W-:Y:S02]  /*16590*/  FFMA.FTZ R18, R231, R250, R234 ;  /* 0x000000fae7127223 */ /* 0x000fe400000100ea */
[----:B------:R-:W4:Y:S04]  /*165a0*/  LDL R238, [R1+0x71c] ;  /* 0x00071c0001ee7983 */ /* 0x000f280000100800 */
[----:B------:R-:W4:Y:S01]  /*165b0*/  LDL R231, [R1+0x6b8] ;  /* 0x0006b80001e77983 */ /* 0x000f220000100800 */
[----:B------:R-:W-:-:S03]  /*165c0*/  FFMA.FTZ R0, R227, R6, R18 ;  /* 0x00000006e3007223 */ /* 0x000fc60000010012 */
[----:B------:R-:W4:Y:S01]  /*165d0*/  LDL R234, [R1+0x70c] ;  /* 0x00070c0001ea7983 */ /* 0x000f220000100800 */
[----:B------:R-:W-:-:S03]  /*165e0*/  FMUL.FTZ R18, R223, R230 ;  /* 0x000000e6df127220 */ /* 0x000fc60000410000 */
[----:B------:R-:W4:Y:S01]  /*165f0*/  LDL R227, [R1+0x6a8] ;  /* 0x0006a80001e37983 */ /* 0x000f220000100800 */
[----:B------:R-:W-:-:S03]  /*16600*/  FFMA.FTZ R18, R215, R226, R18 ;  /* 0x000000e2d7127223 */ /* 0x000fc60000010012 */
[----:B------:R-:W4:Y:S04]  /*16610*/  LDL R230, [R1+0x6fc] ;  /* 0x0006fc0001e67983 */ /* 0x000f280000100800 */
[----:B------:R-:W4:Y:S01]  /*16620*/  LDL R223, [R1+0x698] ;  /* 0x0006980001df7983 */ /* 0x000f220000100800 */
[----:B------:R-:W-:-:S03]  /*16630*/  FFMA.FTZ R0, R219, R10, R0 ;  /* 0x0000000adb007223 */ /* 0x000fc60000010000 */
[----:B------:R-:W4:Y:S01]  /*16640*/  LDL R226, [R1+0x6ec] ;  /* 0x0006ec0001e27983 */ /* 0x000f220000100800 */
[----:B------:R-:W-:-:S03]  /*16650*/  FFMA.FTZ R18, R17, R207, R18 ;  /* 0x000000cf11127223 */ /* 0x000fc60000010012 */
[----:B------:R-:W4:Y:S01]  /*16660*/  LDL R215, [R1+0x688] ;  /* 0x0006880001d77983 */ /* 0x000f220000100800 */
[----:B------:R-:W-:-:S03]  /*16670*/  FFMA.FTZ R0, R211, R14, R0 ;  /* 0x0000000ed3007223 */ /* 0x000fc60000010000 */
[----:B------:R-:W4:Y:S04]  /*16680*/  LDL R219, [R1+0x6dc] ;  /* 0x0006dc0001db7983 */ /* 0x000f280000100800 */
[----:B------:R-:W4:Y:S04]  /*16690*/  LDL R207, [R1+0x678] ;  /* 0x0006780001cf7983 */ /* 0x000f280000100800 */
[----:B------:R-:W4:Y:S04]  /*166a0*/  LDL R211, [R1+0x6cc] ;  /* 0x0006cc0001d37983 */ /* 0x000f280000100800 */
[----:B------:R-:W4:Y:S01]  /*166b0*/  LDL R17, [R1+0x6bc] ;  /* 0x0006bc0001117983 */ /* 0x000f220000100800 */
[----:B------:R-:W-:-:S03]  /*166c0*/  FFMA.FTZ R0, R247, R22, R0 ;  /* 0x00000016f7007223 */ /* 0x000fc60000010000 */
[----:B------:R-:W4:Y:S01]  /*166d0*/  LDL R247, [R1+0x68c] ;  /* 0x00068c0001f77983 */ /* 0x000f220000100800 */
[----:B------:R-:W-:-:S03]  /*166e0*/  FFMA.FTZ R0, R243, R26, R0 ;  /* 0x0000001af3007223 */ /* 0x000fc60000010000 */
[----:B------:R-:W4:Y:S01]  /*166f0*/  LDL R243, [R1+0x67c] ;  /* 0x00067c0001f37983 */ /* 0x000f220000100800 */
[----:B--2---:R-:W-:-:S03]  /*16700*/  FFMA.FTZ R18, R246, R251, R18 ;  /* 0x000000fbf6127223 */ /* 0x004fc60000010012 */
[----:B------:R-:W2:Y:S01]  /*16710*/  LDL R246, [R1+0x638] ;  /* 0x0006380001f67983 */ /* 0x000ea20000100800 */
[----:B------:R-:W-:-:S03]  /*16720*/  FFMA.FTZ R0, R239, R30, R0 ;  /* 0x0000001eef007223 */ /* 0x000fc60000010000 */
[----:B------:R-:W2:Y:S01]  /*16730*/  LDL R239, [R1+0x66c] ;  /* 0x00066c0001ef7983 */ /* 0x000ea20000100800 */
[----:B---3--:R-:W-:-:S03]  /*16740*/  FFMA.FTZ R18, R242, R7, R18 ;  /* 0x00000007f2127223 */ /* 0x008fc60000010012 */
[----:B------:R-:W3:Y:S01]  /*16750*/  LDL R242, [R1+0x628] ;  /* 0x0006280001f27983 */ /* 0x000ee20000100800 */
[----:B----4-:R-:W-:-:S03]  /*16760*/  FFMA.FTZ R0, R235, R34, R0 ;  /* 0x00000022eb007223 */ /* 0x010fc60000010000 */
[----:B------:R-:W4:Y:S01]  /*16770*/  LDL R235, [R1+0x65c] ;  /* 0x00065c0001eb7983 */ /* 0x000f220000100800 */
[----:B------:R-:W-:-:S03]  /*16780*/  FFMA.FTZ R18, R238, R11, R18 ;  /* 0x0000000bee127223 */ /* 0x000fc60000010012 */
[----:B------:R-:W2:Y:S01]  /*16790*/  LDL R238, [R1+0x618] ;  /* 0x0006180001ee7983 */ /* 0x000ea20000100800 */
        /* <DEDUP_REMOVED lines=19> */
[----:B------:R-:W3:Y:S01]  /*168d0*/  LDL R211, [R1+0x69c] ;  /* 0x00069c0001d37983 */ /* 0x000ee20000100800 */
[----:B------:R-:W-:-:S03]  /*168e0*/  FFMA.FTZ R18, R17, R39, R18 ;  /* 0x0000002711127223 */ /* 0x000fc60000010012 */
[----:B------:R-:W3:Y:S01]  /*168f0*/  LDL R17, [R1+0x6ac] ;  /* 0x0006ac0001117983 */ /* 0x000ee20000100800 */
[----:B--2---:R-:W-:-:S03]  /*16900*/  FFMA.FTZ R0, R207, R58, R0 ;  /* 0x0000003acf007223 */ /* 0x004fc60000010000 */
[----:B------:R-:W2:Y:S01]  /*16910*/  LDL.LU R207, [R1+0x7e8] ;  /* 0x0007e80001cf7983 */ /* 0x000ea20000300800 */
[----:B------:R-:W-:Y:S02]  /*16920*/  FFMA.FTZ R0, R226, R62, R0 ;  /* 0x0000003ee2007223 */ /* 0x000fe40000010000 */
[----:B---3--:R-:W-:Y:S02]  /*16930*/  FFMA.FTZ R18, R17, R43, R18 ;  /* 0x0000002b11127223 */ /* 0x008fe40000010012 */
[----:B------:R-:W-:Y:S01]  /*16940*/  FFMA.FTZ R0, R252, R66, R0 ;  /* 0x00000042fc007223 */ /* 0x000fe20000010000 */
[----:B------:R-:W3:Y:S01]  /*16950*/  LDL R17, [R1+0x61c] ;  /* 0x00061c0001117983 */ /* 0x000ee20000100800 */
[----:B------:R-:W-:Y:S02]  /*16960*/  FFMA.FTZ R18, R211, R47, R18 ;  /* 0x0000002fd3127223 */ /* 0x000fe40000010012 */
[----:B------:R-:W-:Y:S01]  /*16970*/  FFMA.FTZ R0, R246, R70, R0 ;  /* 0x00000046f6007223 */ /* 0x000fe20000010000 */
[----:B------:R-:W2:Y:S01]  /*16980*/  LDL.LU R226, [R1+0x7e4] ;  /* 0x0007e40001e27983 */ /* 0x000ea20000300800 */
[----:B------:R-:W-:-:S02]  /*16990*/  FFMA.FTZ R18, R247, R51, R18 ;  /* 0x00000033f7127223 */ /* 0x000fc40000010012 */
[----:B------:R-:W-:Y:S01]  /*169a0*/  FFMA.FTZ R0, R242, R74, R0 ;  /* 0x0000004af2007223 */ /* 0x000fe20000010000 */
[----:B------:R-:W2:Y:S01]  /*169b0*/  LDL.LU R211, [R1+0x7e0] ;  /* 0x0007e00001d37983 */ /* 0x000ea20000300800 */
[----:B------:R-:W-:Y:S02]  /*169c0*/  FFMA.FTZ R18, R243, R55, R18 ;  /* 0x00000037f3127223 */ /* 0x000fe40000010012 */
[----:B------:R-:W-:Y:S01]  /*169d0*/  FFMA.FTZ R0, R238, R78, R0 ;  /* 0x0000004eee007223 */ /* 0x000fe20000010000 */
[----:B------:R-:W2:Y:S01]  /*169e0*/  LDL R252, [R1+0x5fc] ;  /* 0x0005fc0001fc7983 */ /* 0x000ea20000100800 */
[----:B------:R-:W-:Y:S02]  /*169f0*/  FFMA.FTZ R18, R239, R59, R18 ;  /* 0x0000003bef127223 */ /* 0x000fe40000010012 */
[----:B------:R-:W-:Y:S01]  /*16a00*/  FFMA.FTZ R0, R234, R82, R0 ;  /* 0x00000052ea007223 */ /* 0x000fe20000010000 */
[----:B------:R-:W2:Y:S01]  /*16a10*/  LDL R246, [R1+0x5ec] ;  /* 0x0005ec0001f67983 */ /* 0x000ea20000100800 */
[----:B----4-:R-:W-:-:S02]  /*16a20*/  FFMA.FTZ R18, R235, R63, R18 ;  /* 0x0000003feb127223 */ /* 0x010fc40000010012 */
[----:B------:R-:W-:Y:S01]  /*16a30*/  FFMA.FTZ R0, R230, R86, R0 ;  /* 0x00000056e6007223 */ /* 0x000fe20000010000 */
[----:B------:R-:W4:Y:S01]  /*16a40*/  LDL R242, [R1+0x5dc] ;  /* 0x0005dc0001f27983 */ /* 0x000f220000100800 */
[----:B------:R-:W-:Y:S02]  /*16a50*/  FFMA.FTZ R18, R231, R67, R18 ;  /* 0x00000043e7127223 */ /* 0x000fe40000010012 */
[----:B------:R-:W-:Y:S01]  /*16a60*/  FFMA.FTZ R0, R223, R90, R0 ;  /* 0x0000005adf007223 */ /* 0x000fe20000010000 */
[----:B------:R-:W2:Y:S01]  /*16a70*/  LDL R238, [R1+0x5cc] ;  /* 0x0005cc0001ee7983 */ /* 0x000ea20000100800 */
[----:B------:R-:W-:Y:S02]  /*16a80*/  FFMA.FTZ R18, R227, R71, R18 ;  /* 0x00000047e3127223 */ /* 0x000fe40000010012 */
[----:B------:R-:W-:Y:S01]  /*16a90*/  FFMA.FTZ R0, R215, R94, R0 ;  /* 0x0000005ed7007223 */ /* 0x000fe20000010000 */
[----:B------:R-:W2:Y:S01]  /*16aa0*/  LDL R234, [R1+0x5bc] ;  /* 0x0005bc0001ea7983 */ /* 0x000ea20000100800 */
[----:B------:R-:W-:-:S03]  /*16ab0*/  FFMA.FTZ R18, R219, R75, R18 ;  /* 0x0000004bdb127223 */ /* 0x000fc60000010012 */
[----:B------:R-:W2:Y:S04]  /*16ac0*/  LDL R215, [R1+0x60c] ;  /* 0x00060c0001d77983 */ /* 0x000ea80000100800 */
        /* <DEDUP_REMOVED lines=9> */
[----:B---3--:R-:W-:-:S03]  /*16b60*/  FFMA.FTZ R18, R17, R79, R18 ;  /* 0x0000004f11127223 */ /* 0x008fc60000010012 */
[----:B------:R-:W3:Y:S01]  /*16b70*/  LDL R17, [R1+0x59c] ;  /* 0x00059c0001117983 */ /* 0x000ee20000100800 */
[----:B--2---:R-:W-:-:S03]  /*16b80*/  FFMA.FTZ R18, R215, R83, R18 ;  /* 0x00000053d7127223 */ /* 0x004fc60000010012 */
[----:B------:R-:W2:Y:S01]  /*16b90*/  LDL R215, [R1+0x58c] ;  /* 0x00058c0001d77983 */ /* 0x000ea20000100800 */
[----:B----4-:R-:W-:-:S03]  /*16ba0*/  FFMA.FTZ R0, R219, R98, R0 ;  /* 0x00000062db007223 */ /* 0x010fc60000010000 */
[----:B------:R-:W4:Y:S01]  /*16bb0*/  LDL R219, [R1+0x548] ;  /* 0x0005480001db7983 */ /* 0x000f220000100800 */
[----:B------:R-:W-:-:S04]  /*16bc0*/  FFMA.FTZ R18, R252, R87, R18 ;  /* 0x00000057fc127223 */ /* 0x000fc80000010012 */
[----:B------:R-:W-:-:S04]  /*16bd0*/  FFMA.FTZ R18, R246, R91, R18 ;  /* 0x0000005bf6127223 */ /* 0x000fc80000010012 */
[----:B------:R-:W-:-:S04]  /*16be0*/  FFMA.FTZ R18, R242, R95, R18 ;  /* 0x0000005ff2127223 */ /* 0x000fc80000010012 */
[----:B------:R-:W-:Y:S02]  /*16bf0*/  FFMA.FTZ R18, R238, R99, R18 ;  /* 0x00000063ee127223 */ /* 0x000fe40000010012 */
[----:B------:R-:W-:Y:S02]  /*16c00*/  FFMA.FTZ R0, R230, R102, R0 ;  /* 0x00000066e6007223 */ /* 0x000fe40000010000 */
[----:B------:R-:W-:Y:S01]  /*16c10*/  FFMA.FTZ R18, R234, R103, R18 ;  /* 0x00000067ea127223 */ /* 0x000fe20000010012 */
[----:B------:R-:W4:Y:S01]  /*16c20*/  LDL.LU R230, [R1+0x7dc] ;  /* 0x0007dc0001e67983 */ /* 0x000f220000300800 */
[----:B------:R-:W-:Y:S02]  /*16c30*/  FFMA.FTZ R0, R247, R106, R0 ;  /* 0x0000006af7007223 */ /* 0x000fe40000010000 */
[----:B------:R-:W-:Y:S01]  /*16c40*/  FFMA.FTZ R18, R227, R107, R18 ;  /* 0x0000006be3127223 */ /* 0x000fe20000010012 */
[----:B------:R-:W4:Y:S01]  /*16c50*/  LDL R252, [R1+0x518] ;  /* 0x0005180001fc7983 */ /* 0x000f220000100800 */
[----:B------:R-:W-:-:S03]  /*16c60*/  FFMA.FTZ R0, R243, R110, R0 ;  /* 0x0000006ef3007223 */ /* 0x000fc60000010000 */
        /* <DEDUP_REMOVED lines=21> */
[----:B------:R-:W-:-:S03]  /*16dc0*/  FFMA.FTZ R0, R223, R134, R0 ;  /* 0x00000086df007223 */ /* 0x000fc60000010000 */
[----:B------:R-:W4:Y:S01]  /*16dd0*/  LDL R223, [R1+0x50c] ;  /* 0x00050c0001df7983 */ /* 0x000f220000100800 */
[----:B---3--:R-:W-:-:S03]  /*16de0*/  FFMA.FTZ R18, R17, R119, R18 ;  /* 0x0000007711127223 */ /* 0x008fc60000010012 */
[----:B------:R-:W3:Y:S01]  /*16df0*/  LDL R17, [R1+0x4b8] ;  /* 0x0004b80001117983 */ /* 0x000ee20000100800 */
[----:B--2---:R-:W-:-:S03]  /*16e00*/  FFMA.FTZ R0, R215, R138, R0 ;  /* 0x0000008ad7007223 */ /* 0x004fc60000010000 */
[----:B------:R-:W2:Y:S01]  /*16e10*/  LDL.LU R215, [R1+0x7d8] ;  /* 0x0007d80001d77983 */ /* 0x000ea20000300800 */
[----:B----4-:R-:W-:-:S03]  /*16e20*/  FFMA.FTZ R18, R219, R123, R18 ;  /* 0x0000007bdb127223 */ /* 0x010fc60000010012 */
        /* <DEDUP_REMOVED lines=8> */
[----:B------:R-:W2:Y:S01]  /*16eb0*/  LDL R243, [R1+0x4ec] ;  /* 0x0004ec0001f37983 */ /* 0x000ea20000100800 */
[----:B------:R-:W-:Y:S02]  /*16ec0*/  FFMA.FTZ R0, R238, R154, R0 ;  /* 0x0000009aee007223 */ /* 0x000fe40000010000 */
[----:B------:R-:W-:Y:S01]  /*16ed0*/  FFMA.FTZ R18, R239, R135, R18 ;  /* 0x00000087ef127223 */ /* 0x000fe20000010012 */
[----:B------:R-:W2:Y:S01]  /*16ee0*/  LDL R238, [R1+0x478] ;  /* 0x0004780001ee7983 */ /* 0x000ea20000100800 */
[----:B------:R-:W-:Y:S02]  /*16ef0*/  FFMA.FTZ R0, R234, R158, R0 ;  /* 0x0000009eea007223 */ /* 0x000fe40000010000 */
[----:B------:R-:W-:Y:S01]  /*16f00*/  FFMA.FTZ R18, R235, R139, R18 ;  /* 0x0000008beb127223 */ /* 0x000fe20000010012 */
[----:B------:R-:W2:Y:S01]  /*16f10*/  LDL R234, [R1+0x488] ;  /* 0x0004880001ea7983 */ /* 0x000ea20000100800 */
[----:B------:R-:W-:Y:S02]  /*16f20*/  FFMA.FTZ R0, R227, R162, R0 ;  /* 0x000000a2e3007223 */ /* 0x000fe40000010000 */
[----:B------:R-:W-:Y:S01]  /*16f30*/  FFMA.FTZ R18, R231, R143, R18 ;  /* 0x0000008fe7127223 */ /* 0x000fe20000010012 */
[----:B------:R-:W2:Y:S04]  /*16f40*/  LDL R242, [R1+0x468] ;  /* 0x0004680001f27983 */ /* 0x000ea80000100800 */
[----:B------:R-:W2:Y:S04]  /*16f50*/  LDL R227, [R1+0x4ac] ;  /* 0x0004ac0001e37983 */ /* 0x000ea80000100800 */
[----:B------:R-:W2:Y:S04]  /*16f60*/  LDL R246, [R1+0x458] ;  /* 0x0004580001f67983 */ /* 0x000ea80000100800 */
[----:B------:R-:W2:Y:S01]  /*16f70*/  LDL R231, [R1+0x49c] ;  /* 0x00049c0001e77983 */ /* 0x000ea20000100800 */
[----:B------:R-:W-:-:S03]  /*16f80*/  FFMA.FTZ R18, R223, R147, R18 ;  /* 0x00000093df127223 */ /* 0x000fc60000010012 */
[----:B------:R-:W2:Y:S04]  /*16f90*/  LDL R235, [R1+0x448] ;  /* 0x0004480001eb7983 */ /* 0x000ea80000100800 */
[----:B------:R-:W2:Y:S04]  /*16fa0*/  LDL R223, [R1+0x4bc] ;  /* 0x0004bc0001df7983 */ /* 0x000ea80000100800 */
[----:B------:R-:W2:Y:S01]  /*16fb0*/  LDL R239, [R1+0x48c] ;  /* 0x00048c0001ef7983 */ /* 0x000ea20000100800 */
[----:B---3--:R-:W-:-:S03]  /*16fc0*/  FFMA.FTZ R0, R17, R166, R0 ;  /* 0x000000a611007223 */ /* 0x008fc60000010000 */
[----:B------:R-:W3:Y:S01]  /*16fd0*/  LDL R17, [R1+0x4dc] ;  /* 0x0004dc0001117983 */ /* 0x000ee20000100800 */
[----:B----4-:R-:W-:-:S03]  /*16fe0*/  FFMA.FTZ R18, R219, R151, R18 ;  /* 0x00000097db127223 */ /* 0x010fc60000010012 */
[----:B------:R-:W4:Y:S01]  /*16ff0*/  LDL R219, [R1+0x4cc] ;  /* 0x0004cc0001db7983 */ /* 0x000f220000100800 */
[----:B--2---:R-:W-:-:S03]  /*17000*/  FFMA.FTZ R0, R247, R170, R0 ;  /* 0x000000aaf7007223 */ /* 0x004fc60000010000 */
[----:B------:R-:W2:Y:S01]  /*17010*/  LDL R247, [R1+0x46c] ;  /* 0x00046c0001f77983 */ /* 0x000ea20000100800 */
[----:B------:R-:W-:-:S03]  /*17020*/  FFMA.FTZ R18, R243, R155, R18 ;  /* 0x0000009bf3127223 */ /* 0x000fc60000010012 */
[----:B------:R-:W2:Y:S01]  /*17030*/  LDL R243, [R1+0x47c] ;  /* 0x00047c0001f37983 */ /* 0x000ea20000100800 */
[----:B------:R-:W-:-:S03]  /*17040*/  FFMA.FTZ R0, R252, R174, R0 ;  /* 0x000000aefc007223 */ /* 0x000fc60000010000 */
[----:B------:R-:W2:Y:S01]  /*17050*/  LDL R252, [R1+0x45c] ;  /* 0x00045c0001fc7983 */ /* 0x000ea20000100800 */
[----:B------:R-:W-:-:S04]  /*17060*/  FFMA.FTZ R0, R234, R178, R0 ;  /* 0x000000b2ea007223 */ /* 0x000fc80000010000 */
[----:B------:R-:W-:-:S04]  /*17070*/  FFMA.FTZ R0, R238, R182, R0 ;  /* 0x000000b6ee007223 */ /* 0x000fc80000010000 */
[----:B------:R-:W-:-:S04]  /*17080*/  FFMA.FTZ R0, R242, R186, R0 ;  /* 0x000000baf2007223 */ /* 0x000fc80000010000 */
[----:B------:R-:W-:-:S04]  /*17090*/  FFMA.FTZ R0, R246, R190, R0 ;  /* 0x000000bef6007223 */ /* 0x000fc80000010000 */
[----:B------:R-:W-:Y:S02]  /*170a0*/  FFMA.FTZ R0, R235, R194, R0 ;  /* 0x000000c2eb007223 */ /* 0x000fe40000010000 */
[----:B---3--:R-:W-:Y:S02]  /*170b0*/  FFMA.FTZ R18, R17, R159, R18 ;  /* 0x0000009f11127223 */ /* 0x008fe40000010012 */
[----:B------:R-:W3:Y:S04]  /*170c0*/  LDL R17, [R1+0x44c] ;  /* 0x00044c0001117983 */ /* 0x000ee80000100800 */
[----:B------:R-:W3:Y:S01]  /*170d0*/  LDL.LU R234, [R1+0x7d4] ;  /* 0x0007d40001ea7983 */ /* 0x000ee20000300800 */
[----:B----4-:R-:W-:-:S03]  /*170e0*/  FFMA.FTZ R18, R219, R163, R18 ;  /* 0x000000a3db127223 */ /* 0x010fc60000010012 */
[----:B------:R-:W4:Y:S01]  /*170f0*/  LDL.LU R219, [R1+0x7d0] ;  /* 0x0007d00001db7983 */ /* 0x000f220000300800 */
[----:B------:R-:W-:-:S03]  /*17100*/  FFMA.FTZ R18, R223, R167, R18 ;  /* 0x000000a7df127223 */ /* 0x000fc60000010012 */
[----:B------:R-:W4:Y:S04]  /*17110*/  LDL.LU R238, [R1+0x7cc] ;  /* 0x0007cc0001ee7983 */ /* 0x000f280000300800 */
[----:B------:R-:W4:Y:S01]  /*17120*/  LDL.LU R223, [R1+0x7c8] ;  /* 0x0007c80001df7983 */ /* 0x000f220000300800 */
[----:B------:R-:W-:-:S03]  /*17130*/  FFMA.FTZ R18, R227, R171, R18 ;  /* 0x000000abe3127223 */ /* 0x000fc60000010012 */
[----:B------:R-:W4:Y:S04]  /*17140*/  LDL.LU R242, [R1+0x7c4] ;  /* 0x0007c40001f27983 */ /* 0x000f280000300800 */
[----:B------:R-:W4:Y:S04]  /*17150*/  LDL.LU R227, [R1+0x7c0] ;  /* 0x0007c00001e37983 */ /* 0x000f280000300800 */
[----:B------:R-:W4:Y:S01]  /*17160*/  LDL.LU R246, [R1+0x7bc] ;  /* 0x0007bc0001f67983 */ /* 0x000f220000300800 */
[----:B------:R-:W-:-:S03]  /*17170*/  FFMA.FTZ R18, R231, R175, R18 ;  /* 0x000000afe7127223 */ /* 0x000fc60000010012 */
[----:B------:R-:W4:Y:S04]  /*17180*/  LDL.LU R231, [R1+0x7b8] ;  /* 0x0007b80001e77983 */ /* 0x000f280000300800 */
[----:B------:R-:W4:Y:S01]  /*17190*/  LDL.LU R235, [R1+0x7b4] ;  /* 0x0007b40001eb7983 */ /* 0x000f220000300800 */
[----:B------:R-:W-:-:S03]  /*171a0*/  FFMA.FTZ R18, R239, R179, R18 ;  /* 0x000000b3ef127223 */ /* 0x000fc60000010012 */
[----:B------:R-:W4:Y:S01]  /*171b0*/  LDL.LU R239, [R1+0x7b0] ;  /* 0x0007b00001ef7983 */ /* 0x000f220000300800 */
[----:B------:R-:W-:Y:S02]  /*171c0*/  FFMA.FTZ R0, R198, UR61, R0 ;  /* 0x0000003dc6007c23 */ /* 0x000fe40008010000 */
[----:B--2---:R-:W-:Y:S02]  /*171d0*/  FFMA.FTZ R18, R243, R183, R18 ;  /* 0x000000b7f3127223 */ /* 0x004fe40000010012 */
[----:B------:R-:W-:Y:S01]  /*171e0*/  FFMA.FTZ R0, R202, UR8, R0 ;  /* 0x00000008ca007c23 */ /* 0x000fe20008010000 */
[----:B------:R-:W2:Y:S01]  /*171f0*/  LDL.LU R243, [R1+0x7ac] ;  /* 0x0007ac0001f37983 */ /* 0x000ea20000300800 */
[----:B------:R-:W-:Y:S02]  /*17200*/  FFMA.FTZ R18, R247, R187, R18 ;  /* 0x000000bbf7127223 */ /* 0x000fe40000010012 */
[----:B------:R-:W-:Y:S01]  /*17210*/  FFMA.FTZ R0, R206, UR12, R0 ;  /* 0x0000000cce007c23 */ /* 0x000fe20008010000 */
[----:B------:R-:W2:Y:S01]  /*17220*/  LDL.LU R247, [R1+0x7a8] ;  /* 0x0007a80001f77983 */ /* 0x000ea20000300800 */
[----:B------:R-:W-:-:S02]  /*17230*/  FFMA.FTZ R18, R252, R191, R18 ;  /* 0x000000bffc127223 */ /* 0x000fc40000010012 */
[----:B------:R-:W-:Y:S01]  /*17240*/  FFMA.FTZ R0, R210, UR16, R0 ;  /* 0x00000010d2007c23 */ /* 0x000fe20008010000 */
[----:B------:R0:W5:Y:S03]  /*17250*/  LDL.LU R252, [R1+0x7a4] ;  /* 0x0007a40001fc7983 */ /* 0x0001660000300800 */
[----:B------:R-:W-:-:S04]  /*17260*/  FFMA.FTZ R0, R214, UR20, R0 ;  /* 0x00000014d6007c23 */ /* 0x000fc80008010000 */
[----:B------:R-:W-:-:S04]  /*17270*/  FFMA.FTZ R0, R218, UR24, R0 ;  /* 0x00000018da007c23 */ /* 0x000fc80008010000 */
[----:B------:R-:W-:-:S04]  /*17280*/  FFMA.FTZ R0, R222, UR28, R0 ;  /* 0x0000001cde007c23 */ /* 0x000fc80008010000 */
[----:B------:R-:W-:-:S04]  /*17290*/  FFMA.FTZ R0, R226, UR32, R0 ;  /* 0x00000020e2007c23 */ /* 0x000fc80008010000 */
[----:B------:R-:W-:Y:S02]  /*172a0*/  FFMA.FTZ R0, R230, UR41, R0 ;  /* 0x00000029e6007c23 */ /* 0x000fe40008010000 */
[----:B---3--:R-:W-:-:S04]  /*172b0*/  FFMA.FTZ R18, R17, R195, R18 ;  /* 0x000000c311127223 */ /* 0x008fc80000010012 */
[----:B------:R-:W-:-:S04]  /*172c0*/  FFMA.FTZ R18, R199, UR60, R18 ;  /* 0x0000003cc7127c23 */ /* 0x000fc80008010012 */
[----:B------:R-:W-:-:S04]  /*172d0*/  FFMA.FTZ R18, R203, UR7, R18 ;  /* 0x00000007cb127c23 */ /* 0x000fc80008010012 */
[----:B------:R-:W-:-:S04]  /*172e0*/  FFMA.FTZ R18, R207, UR11, R18 ;  /* 0x0000000bcf127c23 */ /* 0x000fc80008010012 */
[----:B------:R-:W-:Y:S02]  /*172f0*/  FFMA.FTZ R18, R211, UR15, R18 ;  /* 0x0000000fd3127c23 */ /* 0x000fe40008010012 */
[----:B------:R-:W-:Y:S02]  /*17300*/  FFMA.FTZ R0, R234, UR45, R0 ;  /* 0x0000002dea007c23 */ /* 0x000fe40008010000 */
[----:B------:R-:W-:-:S04]  /*17310*/  FFMA.FTZ R18, R215, UR19, R18 ;  /* 0x00000013d7127c23 */ /* 0x000fc80008010012 */
[----:B----4-:R-:W-:Y:S02]  /*17320*/  FFMA.FTZ R18, R219, UR23, R18 ;  /* 0x00000017db127c23 */ /* 0x010fe40008010012 */
[----:B------:R-:W-:Y:S02]  /*17330*/  FFMA.FTZ R0, R238, UR49, R0 ;  /* 0x00000031ee007c23 */ /* 0x000fe40008010000 */
[----:B------:R-:W-:Y:S02]  /*17340*/  FFMA.FTZ R18, R223, UR27, R18 ;  /* 0x0000001bdf127c23 */ /* 0x000fe40008010012 */
[----:B------:R-:W-:Y:S02]  /*17350*/  FFMA.FTZ R0, R242, UR53, R0 ;  /* 0x00000035f2007c23 */ /* 0x000fe40008010000 */
[----:B------:R-:W-:Y:S02]  /*17360*/  FFMA.FTZ R18, R227, UR31, R18 ;  /* 0x0000001fe3127c23 */ /* 0x000fe40008010012 */
[----:B------:R-:W-:-:S04]  /*17370*/  FFMA.FTZ R0, R246, UR57, R0 ;  /* 0x00000039f6007c23 */ /* 0x000fc80008010000 */
[----:B------:R-:W-:Y:S01]  /*17380*/  FADD.FTZ R17, R0, R19 ;  /* 0x0000001300117221 */ /* 0x000fe20000010000 */
[----:B------:R-:W-:Y:S01]  /*17390*/  MOV R19, c[0x0][0x1e8] ;  /* 0x00007a0000137a02 */ /* 0x000fe20000000f00 */
[----:B------:R-:W-:-:S03]  /*173a0*/  FFMA.FTZ R18, R231, UR35, R18 ;  /* 0x00000023e7127c23 */ /* 0x000fc60008010012 */
[----:B------:R-:W-:Y:S01]  /*173b0*/  IADD3 R19, R19, c[0x0][0x210], RZ ;  /* 0x0000840013137a10 */ /* 0x000fe20007ffe0ff */
[----:B------:R-:W-:-:S03]  /*173c0*/  FFMA.FTZ R0, R235, UR44, R18 ;  /* 0x0000002ceb007c23 */ /* 0x000fc60008010012 */
[----:B------:R-:W-:Y:S01]  /*173d0*/  @P1 ISETP.GE.AND P3, PT, R2, R19, PT ;  /* 0x000000130200120c */ /* 0x000fe20003f66270 */
[----:B------:R-:W-:Y:S02]  /*173e0*/  FFMA.FTZ R19, R239, UR48, R0 ;  /* 0x00000030ef137c23 */ /* 0x000fe40008010000 */
[----:B------:R-:W3:Y:S01]  /*173f0*/  LDL R0, [R1+0x778] ;  /* 0x0007780001007983 */ /* 0x000ee20000100800 */
[----:B------:R-:W-:-:S05]  /*17400*/  IMAD.U32 R18, RZ, RZ, UR40 ;  /* 0x00000028ff127e24 */ /* 0x000fca000f8e00ff */
[----:B------:R-:W-:Y:S02]  /*17410*/  @P1 IADD3 R18, R2, 0x1, -R18 ;  /* 0x0000000102121810 */ /* 0x000fe40007ffe812 */
[----:B---3--:R-:W-:-:S04]  /*17420*/  @P1 SEL R0, R0, RZ, !P3 ;  /* 0x000000ff00001207 */ /* 0x008fc80005800000 */
[----:B------:R-:W-:Y:S01]  /*17430*/  @P1 IADD3 R0, R0, R18, RZ ;  /* 0x0000001200001210 */ /* 0x000fe20007ffe0ff */
[----:B--2---:R-:W-:-:S03]  /*17440*/  FFMA.FTZ R18, R243, UR52, R19 ;  /* 0x00000034f3127c23 */ /* 0x004fc60008010013 */
[----:B------:R1:W2:Y:S02]  /*17450*/  @P1 I2F R19, R0 ;  /* 0x0000000000131306 */ /* 0x0002a40000201400 */
[----:B-1----:R-:W-:-:S04]  /*17460*/  FFMA.FTZ R0, R247, UR56, R18 ;  /* 0x00000038f7007c23 */ /* 0x002fc80008010012 */
[----:B------:R-:W-:Y:S02]  /*17470*/  FADD.FTZ R0, R0, R17 ;  /* 0x0000001100007221 */ /* 0x000fe40000010000 */
[----:B------:R0:W5:Y:S02]  /*17480*/  LDL.LU R17, [R1+0x7a0] ;  /* 0x0007a00001117983 */ /* 0x0001640000300800 */
[----:B------:R-:W-:-:S04]  /*17490*/  FMUL.FTZ R0, R0, c[0x0][0x1f0] ;  /* 0x00007c0000007a20 */ /* 0x000fc80000410000 */
[----:B------:R-:W-:Y:S02]  /*174a0*/  @P2 FADD.FTZ R0, R0, R16 ;  /* 0x0000001000002221 */ /* 0x000fe40000010000 */
[----:B------:R0:W5:Y:S02]  /*174b0*/  LDL.LU R16, [R1+0x79c] ;  /* 0x00079c0001107983 */ /* 0x0001640000300800 */
[----:B--2---:R-:W-:Y:S02]  /*174c0*/  @P1 FFMA.FTZ R0, R19, R3, R0 ;  /* 0x0000000313001223 */ /* 0x004fe40000010000 */
[----:B------:R0:W5:Y:S04]  /*174d0*/  LDL.LU R3, [R1+0x798] ;  /* 0x0007980001037983 */ /* 0x0001680000300800 */
[----:B------:R-:W2:Y:S01]  /*174e0*/  LDL R19, [R1+0x770] ;  /* 0x0007700001137983 */ /* 0x000ea20000100800 */
[----:B------:R-:W-:-:S03]  /*174f0*/  IADD3 R18, R2, -UR4, RZ ;  /* 0x8000000402127c10 */ /* 0x000fc6000fffe0ff */
[----:B------:R0:W5:Y:S04]  /*17500*/  LDL.LU R2, [R1+0x794] ;  /* 0x0007940001027983 */ /* 0x0001680000300800 */
[----:B------:R0:W-:Y:S01]  /*17510*/  STS [R18.X4+0x840], R0 ;  /* 0x0008400012007388 */ /* 0x0001e20000004800 */
[----:B--2---:R-:W-:-:S05]  /*17520*/  @!P0 FMNMX.FTZ R19, R19, R0, !PT ;  /* 0x0000000013138209 */ /* 0x004fca0007810000 */
[----:B------:R0:W-:Y:S02]  /*17530*/  @!P0 STL [R1+0x770], R19 ;  /* 0x0007701301008387 */ /* 0x0001e40000100800 */
.L_x_1182:
[----:B------:R-:W-:Y:S05]  /*17540*/  BSYNC B1 ;  /* 0x0000000000017941 */ /* 0x000fea0003800000 */
.L_x_1181:
[----:B0----5:R-:W2:Y:S02]  /*17550*/  LDL.LU R0, [R1+0x34] ;  /* 0x0000340001007983 */ /* 0x021ea40000300800 */
[----:B--2---:R-:W-:-:S04]  /*17560*/  IADD3 R0, R0, 0x100, RZ ;  /* 0x0000010000007810 */ /* 0x004fc80007ffe0ff */
[----:B------:R-:W-:Y:S01]  /*17570*/  ISETP.GE.AND P0, PT, R0, UR6, PT ;  /* 0x0000000600007c0c */ /* 0x000fe2000bf06270 */
[----:B------:R0:W-:-:S12]  /*17580*/  STL [R1+0x34], R0 ;  /* 0x0000340001007387 */ /* 0x0001d80000100800 */
[----:B0-----:R-:W-:Y:S01]  /*17590*/  @P0 CALL.REL.NOINC `(.L_x_1052) ;  /* 0x0000001000000944 */ /* 0x001fe20003c00000 */
[----:B------:R-:W-:Y:S05]  /*175a0*/  BRA `(.L_x_1183) ;  /* 0xfffec59000007947 */ /* 0x000fea000383ffff */
.L_x_1052:
[----:B------:R-:W-:Y:S05]  /*175b0*/  BSYNC B0 ;  /* 0x0000000000007941 */ /* 0x000fea0003800000 */
.L_x_1051:
[----:B------:R-:W2:Y:S01]  /*175c0*/  LDL.LU R18, [R1+0x770] ;  /* 0x0007700001127983 */ /* 0x000ea20000300800 */
[----:B------:R-:W-:Y:S03]  /*175d0*/  BSSY B0, `(.L_x_1184) ;  /* 0x0000092000007945 */ /* 0x000fe60003800000 */
[----:B--2---:R-:W0:Y:S02]  /*175e0*/  SHFL.BFLY PT, R0, R18, 0x10, 0x1f ;  /* 0x0e001f0012007f89 */ /* 0x004e2400000e0000 */
[----:B0-----:R-:W-:Y:S02]  /*175f0*/  FMNMX.FTZ R0, R0, R18, !PT ;  /* 0x0000001200007209 */ /* 0x001fe40007810000 */
[----:B------:R-:W0:Y:S04]  /*17600*/  S2R R18, SR_TID.X ;  /* 0x0000000000127919 */ /* 0x000e280000002100 */
[----:B------:R-:W2:Y:S01]  /*17610*/  SHFL.BFLY PT, R3, R0, 0x8, 0x1f ;  /* 0x0d001f0000037f89 */ /* 0x000ea200000e0000 */
[----:B01----:R-:W-:-:S02]  /*17620*/  SHF.R.S32.HI R8, RZ, 0x1f, R18 ;  /* 0x0000001fff087819 */ /* 0x003fc40000011412 */
[----:B--2---:R-:W-:Y:S01]  /*17630*/  FMNMX.FTZ R3, R0, R3, !PT ;  /* 0x0000000300037209 */ /* 0x004fe20007810000 */
[----:B------:R-:W-:Y:S01]  /*17640*/  IMAD.MOV.U32 R0, RZ, RZ, -0x800001 ;  /* 0xff7fffffff007424 */ /* 0x000fe200078e00ff */
[----:B------:R-:W-:-:S03]  /*17650*/  LEA.HI R7, R8, R18, RZ, 0x5 ;  /* 0x0000001208077211 */ /* 0x000fc600078f28ff */
[----:B------:R-:W0:Y:S01]  /*17660*/  SHFL.BFLY PT, R4, R3, 0x4, 0x1f ;  /* 0x0c801f0003047f89 */ /* 0x000e2200000e0000 */
[----:B------:R-:W-:-:S04]  /*17670*/  LOP3.LUT R9, R7, 0xffffffe0, RZ, 0xc0, !PT ;  /* 0xffffffe007097812 */ /* 0x000fc800078ec0ff */
[----:B------:R-:W-:-:S04]  /*17680*/  IADD3 R9, -R9, R18, RZ ;  /* 0x0000001209097210 */ /* 0x000fc80007ffe1ff */
[C---:B------:R-:W-:Y:S02]  /*17690*/  ISETP.NE.AND P0, PT, R9.reuse, RZ, PT ;  /* 0x000000ff0900720c */ /* 0x040fe40003f05270 */
[----:B------:R-:W-:-:S11]  /*176a0*/  ISETP.GT.AND P1, PT, R9, 0x7, PT ;  /* 0x000000070900780c */ /* 0x000fd60003f24270 */
[----:B------:R-:W-:Y:S02]  /*176b0*/  @!P0 SHF.R.S32.HI R7, RZ, 0x5, R7 ;  /* 0x00000005ff078819 */ /* 0x000fe40000011407 */
[----:B0-----:R-:W-:-:S05]  /*176c0*/  FMNMX.FTZ R4, R3, R4, !PT ;  /* 0x0000000403047209 */ /* 0x001fca0007810000 */
[----:B------:R-:W0:Y:S02]  /*176d0*/  SHFL.BFLY PT, R5, R4, 0x2, 0x1f ;  /* 0x0c401f0004057f89 */ /* 0x000e2400000e0000 */
[----:B0-----:R-:W-:-:S05]  /*176e0*/  FMNMX.FTZ R5, R4, R5, !PT ;  /* 0x0000000504057209 */ /* 0x001fca0007810000 */
[----:B------:R-:W0:Y:S02]  /*176f0*/  SHFL.BFLY PT, R6, R5, 0x1, 0x1f ;  /* 0x0c201f0005067f89 */ /* 0x000e2400000e0000 */
[----:B0-----:R-:W-:-:S05]  /*17700*/  FMNMX.FTZ R6, R5, R6, !PT ;  /* 0x0000000605067209 */ /* 0x001fca0007810000 */
[----:B------:R0:W-:Y:S04]  /*17710*/  @!P0 STS [R7.X4], R6 ;  /* 0x0000000607008388 */ /* 0x0001e80000004800 */
[----:B------:R-:W-:Y:S01]  /*17720*/  BAR.SYNC.DEFER_BLOCKING 0x0 ;  /* 0x0000000000007b1d */ /* 0x000fe20000010000 */
[----:B0-----:R-:W-:Y:S01]  /*17730*/  IADD3 R7, R18, UR4, RZ ;  /* 0x0000000412077c10 */ /* 0x001fe2000fffe0ff */
[----:B------:R-:W-:-:S04]  /*17740*/  HFMA2.MMA R6, -RZ, RZ, 0, 0 ;  /* 0x00000000ff067435 */ /* 0x000fc800000001ff */
[----:B------:R-:W0:Y:S01]  /*17750*/  @!P1 LDS R0, [R9.X4] ;  /* 0x0000000009009984 */ /* 0x000e220000004800 */
[----:B------:R-:W-:-:S03]  /*17760*/  ISETP.GE.AND P1, PT, R7, UR40, PT ;  /* 0x0000002807007c0c */ /* 0x000fc6000bf26270 */
        /* <DEDUP_REMOVED lines=8> */
[----:B------:R-:W-:Y:S01]  /*177f0*/  LOP3.LUT R0, RZ, UR4, RZ, 0x33, !PT ;  /* 0x00000004ff007c12 */ /* 0x000fe2000f8e33ff */
[----:B------:R-:W-:Y:S01]  /*17800*/  BSSY B1, `(.L_x_1186) ;  /* 0x0000026000017945 */ /* 0x000fe20003800000 */
[----:B------:R-:W-:Y:S02]  /*17810*/  MOV R6, RZ ;  /* 0x000000ff00067202 */ /* 0x000fe40000000f00 */
[----:B------:R-:W-:-:S04]  /*17820*/  IADD3 R0, -R18, UR40, R0 ;  /* 0x0000002812007c10 */ /* 0x000fc8000fffe100 */
[----:B------:R-:W-:-:S04]  /*17830*/  LEA.HI R3, R0, 0x1, RZ, 0x18 ;  /* 0x0000000100037811 */ /* 0x000fc800078fc0ff */
[----:B------:R-:W-:-:S13]  /*17840*/  LOP3.LUT P0, R3, R3, 0x3, RZ, 0xc0, !PT ;  /* 0x0000000303037812 */ /* 0x000fda000780c0ff */
[----:B------:R-:W-:Y:S05]  /*17850*/  @!P0 BRA `(.L_x_1187) ;  /* 0x0000020000008947 */ /* 0x000fea0003800000 */
[----:B------:R-:W2:Y:S04]  /*17860*/  LDL R10, [R1+0x77c] ;  /* 0x00077c00010a7983 */ /* 0x000ea80000100800 */
[----:B------:R-:W4:Y:S01]  /*17870*/  S2R R18, SR_CTAID.Y ;  /* 0x0000000000127919 */ /* 0x000f220000002600 */
[----:B------:R-:W-:Y:S02]  /*17880*/  ISETP.NE.U32.AND P0, PT, RZ, c[0x0][0x200], PT ;  /* 0x00008000ff007a0c */ /* 0x000fe40003f05070 */
[----:B------:R-:W-:Y:S02]  /*17890*/  SHF.R.S32.HI R4, RZ, 0x1f, R7 ;  /* 0x0000001fff047819 */ /* 0x000fe40000011407 */
[----:B------:R-:W-:Y:S01]  /*178a0*/  ISETP.NE.AND.EX P0, PT, RZ, c[0x0][0x204], PT, P0 ;  /* 0x00008100ff007a0c */ /* 0x000fe20003f05300 */
[----:B----4-:R-:W-:-:S05]  /*178b0*/  IMAD R6, R18, c[0x0][0x1d4], RZ ;  /* 0x0000750012067a24 */ /* 0x010fca00078e02ff */
[----:B0-----:R-:W-:Y:S02]  /*178c0*/  SHF.R.S32.HI R5, RZ, 0x1f, R6 ;  /* 0x0000001fff057819 */ /* 0x001fe40000011406 */
[----:B------:R-:W-:Y:S01]  /*178d0*/  IADD3 R11, P2, P3, R6, c[0x0][0x200], R7 ;  /* 0x00008000060b7a10 */ /* 0x000fe20007b5e007 */
[----:B------:R-:W-:-:S03]  /*178e0*/  IMAD.MOV.U32 R6, RZ, RZ, RZ ;  /* 0x000000ffff067224 */ /* 0x000fc600078e00ff */
[----:B------:R-:W-:Y:S02]  /*178f0*/  IADD3.X R5, R5, c[0x0][0x204], R4, P2, P3 ;  /* 0x0000810005057a10 */ /* 0x000fe400017e6404 */
[----:B--2---:R-:W-:Y:S02]  /*17900*/  IADD3 R9, R10, 0x840, RZ ;  /* 0x000008400a097810 */ /* 0x004fe40007ffe0ff */
.L_x_1191:
[----:B------:R-:W-:Y:S01]  /*17910*/  BSSY B2, `(.L_x_1188) ;  /* 0x000000b000027945 */ /* 0x000fe20003800000 */
[----:B0-----:R-:W-:Y:S05]  /*17920*/  @!P0 BRA `(.L_x_1189) ;  /* 0x0000005000008947 */ /* 0x001fea0003800000 */
[----:B------:R-:W-:-:S06]  /*17930*/  MOV R4, R11 ;  /* 0x0000000b00047202 */ /* 0x000fcc0000000f00 */
[----:B------:R-:W2:Y:S01]  /*17940*/  LDG.E.U8 R4, [R4.64] ;  /* 0x0000002404047981 */ /* 0x000ea2000c1e1100 */
[----:B------:R-:W-:Y:S01]  /*17950*/  HFMA2.MMA R10, -RZ, RZ, 0, 0 ;  /* 0x00000000ff0a7435 */ /* 0x000fe200000001ff */
[----:B--2---:R-:W-:-:S13]  /*17960*/  ISETP.NE.AND P2, PT, R4, RZ, PT ;  /* 0x000000ff0400720c */ /* 0x004fda0003f45270 */
[----:B------:R-:W-:Y:S05]  /*17970*/  @P2 BRA `(.L_x_1190) ;  /* 0x0000004000002947 */ /* 0x000fea0003800000 */
.L_x_1189:
[----:B------:R-:W0:Y:S02]  /*17980*/  LDS R4, [R9] ;  /* 0x0000000009047984 */ /* 0x000e240000000800 */
[----:B01----:R-:W-:-:S04]  /*17990*/  FADD.FTZ R4, -R12, R4 ;  /* 0x000000040c047221 */ /* 0x003fc80000010100 */
[----:B------:R-:W-:-:S04]  /*179a0*/  FMUL.FTZ R4, R4, 1.4426950216293334961 ;  /* 0x3fb8aa3b04047820 */ /* 0x000fc80000410000 */
[----:B------:R0:W1:Y:S03]  /*179b0*/  MUFU.EX2 R10, R4 ;  /* 0x00000004000a7308 */ /* 0x0000660000000800 */
.L_x_1190:
[----:B------:R-:W-:Y:S05]  /*179c0*/  BSYNC B2 ;  /* 0x0000000000027941 */ /* 0x000fea0003800000 */
.L_x_1188:
[----:B------:R-:W-:Y:S01]  /*179d0*/  IADD3 R3, R3, -0x1, RZ ;  /* 0xffffffff03037810 */ /* 0x000fe20007ffe0ff */
[----:B-1----:R1:W-:Y:S01]  /*179e0*/  STS [R9], R10 ;  /* 0x0000000a09007388 */ /* 0x0023e20000000800 */
[----:B------:R-:W-:Y:S01]  /*179f0*/  IADD3 R11, P3, R11, 0x100, RZ ;  /* 0x000001000b0b7810 */ /* 0x000fe20007f7e0ff */
[----:B------:R-:W-:Y:S01]  /*17a00*/  FADD.FTZ R6, R10, R6 ;  /* 0x000000060a067221 */ /* 0x000fe20000010000 */
[----:B------:R-:W-:Y:S02]  /*17a10*/  ISETP.NE.AND P2, PT, R3, RZ, PT ;  /* 0x000000ff0300720c */ /* 0x000fe40003f45270 */
[----:B------:R-:W-:Y:S01]  /*17a20*/  IADD3 R7, R7, 0x100, RZ ;  /* 0x0000010007077810 */ /* 0x000fe20007ffe0ff */
[----:B------:R-:W-:Y:S01]  /*17a30*/  IMAD.X R5, RZ, RZ, R5, P3 ;  /* 0x000000ffff057224 */ /* 0x000fe200018e0605 */
[----:B-1----:R-:W-:-:S09]  /*17a40*/  IADD3 R9, R9, 0x400, RZ ;  /* 0x0000040009097810 */ /* 0x002fd20007ffe0ff */
[----:B------:R-:W-:Y:S05]  /*17a50*/  @P2 BRA `(.L_x_1191) ;  /* 0xfffffeb000002947 */ /* 0x000fea000383ffff */
.L_x_1187:
[----:B------:R-:W-:Y:S05]  /*17a60*/  BSYNC B1 ;  /* 0x0000000000017941 */ /* 0x000fea0003800000 */
.L_x_1186:
[----:B------:R-:W-:-:S13]  /*17a70*/  ISETP.GE.U32.AND P0, PT, R0, 0x300, PT ;  /* 0x000003000000780c */ /* 0x000fda0003f06070 */
[----:B------:R-:W-:Y:S05]  /*17a80*/  @!P0 BRA `(.L_x_1185) ;  /* 0x0000046000008947 */ /* 0x000fea0003800000 */
[----:B0-----:R-:W0:Y:S01]  /*17a90*/  S2R R4, SR_CTAID.Y ;  /* 0x0000000000047919 */ /* 0x001e220000002600 */
[----:B------:R-:W-:Y:S02]  /*17aa0*/  LEA R0, R7, 0x800, 0x2 ;  /* 0x0000080007007811 */ /* 0x000fe400078e10ff */
[----:B------:R-:W-:Y:S02]  /*17ab0*/  MOV R3, UR4 ;  /* 0x0000000400037c02 */ /* 0x000fe40008000f00 */
[----:B------:R-:W-:-:S03]  /*17ac0*/  ISETP.NE.U32.AND P0, PT, RZ, c[0x0][0x200], PT ;  /* 0x00008000ff007a0c */ /* 0x000fc60003f05070 */
[----:B------:R-:W-:Y:S01]  /*17ad0*/  IMAD R0, R3, -0x4, R0 ;  /* 0xfffffffc03007824 */ /* 0x000fe200078e0200 */
[----:B------:R-:W-:Y:S02]  /*17ae0*/  SHF.R.S32.HI R3, RZ, 0x1f, R7 ;  /* 0x0000001fff037819 */ /* 0x000fe40000011407 */
[----:B------:R-:W-:Y:S02]  /*17af0*/  ISETP.NE.AND.EX P0, PT, RZ, c[0x0][0x204], PT, P0 ;  /* 0x00008100ff007a0c */ /* 0x000fe40003f05300 */
[----:B------:R-:W-:Y:S01]  /*17b00*/  IADD3 R0, R0, 0x840, RZ ;  /* 0x0000084000007810 */ /* 0x000fe20007ffe0ff */
[----:B0-----:R-:W-:-:S05]  /*17b10*/  IMAD R10, R4, c[0x0][0x1d4], RZ ;  /* 0x00007500040a7a24 */ /* 0x001fca00078e02ff */
[--C-:B------:R-:W-:Y:S02]  /*17b20*/  IADD3 R4, P2, P3, R7, c[0x0][0x200], R10.reuse ;  /* 0x0000800007047a10 */ /* 0x100fe40007b5e00a */
[----:B------:R-:W-:-:S04]  /*17b30*/  SHF.R.S32.HI R10, RZ, 0x1f, R10 ;  /* 0x0000001fff0a7819 */ /* 0x000fc8000001140a */
[----:B------:R-:W-:Y:S02]  /*17b40*/  IADD3.X R5, R3, c[0x0][0x204], R10, P2, P3 ;  /* 0x0000810003057a10 */ /* 0x000fe400017e640a */
.L_x_1204:
[----:B------:R-:W-:Y:S01]  /*17b50*/  BSSY B1, `(.L_x_1192) ;  /* 0x000000a000017945 */ /* 0x000fe20003800000 */
[----:B------:R-:W-:Y:S05]  /*17b60*/  @!P0 BRA `(.L_x_1193) ;  /* 0x0000004000008947 */ /* 0x000fea0003800000 */
[----:B------:R-:W2:Y:S02]  /*17b70*/  LDG.E.U8 R3, [R4.64] ;  /* 0x0000002404037981 */ /* 0x000ea4000c1e1100 */
[----:B--2---:R-:W-:-:S13]  /*17b80*/  ISETP.NE.AND P2, PT, R3, RZ, PT ;  /* 0x000000ff0300720c */ /* 0x004fda0003f45270 */
[----:B------:R-:W-:Y:S01]  /*17b90*/  @P2 MOV R3, RZ ;  /* 0x000000ff00032202 */ /* 0x000fe20000000f00 */
[----:B------:R-:W-:Y:S05]  /*17ba0*/  @P2 BRA `(.L_x_1194) ;  /* 0x0000004000002947 */ /* 0x000fea0003800000 */
.L_x_1193:
[----:B------:R-:W0:Y:S02]  /*17bb0*/  LDS R3, [R0+-0x800] ;  /* 0xfff8000000037984 */ /* 0x000e240000000800 */
[----:B01----:R-:W-:-:S04]  /*17bc0*/  FADD.FTZ R3, -R12, R3 ;  /* 0x000000030c037221 */ /* 0x003fc80000010100 */
[----:B------:R-:W-:-:S06]  /*17bd0*/  FMUL.FTZ R3, R3, 1.4426950216293334961 ;  /* 0x3fb8aa3b03037820 */ /* 0x000fcc0000410000 */
[----:B------:R-:W0:Y:S02]  /*17be0*/  MUFU.EX2 R3, R3 ;  /* 0x0000000300037308 */ /* 0x000e240000000800 */
.L_x_1194:
[----:B------:R-:W-:Y:S05]  /*17bf0*/  BSYNC B1 ;  /* 0x0000000000017941 */ /* 0x000fea0003800000 */
.L_x_1192:
        /* <DEDUP_REMOVED lines=8> */
.L_x_1196:
[----:B0-----:R-:W0:Y:S02]  /*17c80*/  LDS R3, [R0+-0x400] ;  /* 0xfffc000000037984 */ /* 0x001e240000000800 */
[----:B01----:R-:W-:-:S04]  /*17c90*/  FADD.FTZ R3, -R12, R3 ;  /* 0x000000030c037221 */ /* 0x003fc80000010100 */
[----:B------:R-:W-:-:S06]  /*17ca0*/  FMUL.FTZ R3, R3, 1.4426950216293334961 ;  /* 0x3fb8aa3b03037820 */ /* 0x000fcc0000410000 */
[----:B------:R-:W0:Y:S02]  /*17cb0*/  MUFU.EX2 R3, R3 ;  /* 0x0000000300037308 */ /* 0x000e240000000800 */
.L_x_1197:
[----:B------:R-:W-:Y:S05]  /*17cc0*/  BSYNC B1 ;  /* 0x0000000000017941 */ /* 0x000fea0003800000 */
.L_x_1195:
[----:B0-----:R0:W-:Y:S01]  /*17cd0*/  STS [R0+-0x400], R3 ;  /* 0xfffc000300007388 */ /* 0x0011e20000000800 */
[----:B------:R-:W-:Y:S01]  /*17ce0*/  BSSY B1, `(.L_x_1198) ;  /* 0x000000b000017945 */ /* 0x000fe20003800000 */
[----:B------:R-:W-:Y:S01]  /*17cf0*/  FADD.FTZ R6, R6, R3 ;  /* 0x0000000306067221 */ /* 0x000fe20000010000 */
[----:B------:R-:W-:Y:S05]  /*17d00*/  @!P0 BRA `(.L_x_1199) ;  /* 0x0000004000008947 */ /* 0x000fea0003800000 */
[----:B0-----:R-:W2:Y:S02]  /*17d10*/  LDG.E.U8 R3, [R4.64+0x200] ;  /* 0x0002002404037981 */ /* 0x001ea4000c1e1100 */
[----:B--2---:R-:W-:Y:S01]  /*17d20*/  ISETP.NE.AND P2, PT, R3, RZ, PT ;  /* 0x000000ff0300720c */ /* 0x004fe20003f45270 */
[----:B------:R-:W-:-:S12]  /*17d30*/  HFMA2.MMA R3, -RZ, RZ, 0, 0 ;  /* 0x00000000ff037435 */ /* 0x000fd800000001ff */
[----:B------:R-:W-:Y:S05]  /*17d40*/  @P2 BRA `(.L_x_1200) ;  /* 0x0000004000002947 */ /* 0x000fea0003800000 */
.L_x_1199:
[----:B0-----:R-:W0:Y:S02]  /*17d50*/  LDS R3, [R0] ;  /* 0x0000000000037984 */ /* 0x001e240000000800 */
[----:B01----:R-:W-:-:S04]  /*17d60*/  FADD.FTZ R3, -R12, R3 ;  /* 0x000000030c037221 */ /* 0x003fc80000010100 */
[----:B------:R-:W-:-:S06]  /*17d70*/  FMUL.FTZ R3, R3, 1.4426950216293334961 ;  /* 0x3fb8aa3b03037820 */ /* 0x000fcc0000410000 */
[----:B------:R-:W0:Y:S02]  /*17d80*/  MUFU.EX2 R3, R3 ;  /* 0x0000000300037308 */ /* 0x000e240000000800 */
.L_x_1200:
[----:B------:R-:W-:Y:S05]  /*17d90*/  BSYNC B1 ;  /* 0x0000000000017941 */ /* 0x000fea0003800000 */
.L_x_1198:
[----:B0-----:R0:W-:Y:S01]  /*17da0*/  STS [R0], R3 ;  /* 0x0000000300007388 */ /* 0x0011e20000000800 */
[----:B------:R-:W-:Y:S01]  /*17db0*/  BSSY B1, `(.L_x_1201) ;  /* 0x000000b000017945 */ /* 0x000fe20003800000 */
[----:B------:R-:W-:Y:S01]  /*17dc0*/  FADD.FTZ R6, R6, R3 ;  /* 0x0000000306067221 */ /* 0x000fe20000010000 */
[----:B------:R-:W-:Y:S05]  /*17dd0*/  @!P0 BRA `(.L_x_1202) ;  /* 0x0000004000008947 */ /* 0x000fea0003800000 */
[----:B0-----:R-:W2:Y:S02]  /*17de0*/  LDG.E.U8 R3, [R4.64+0x300] ;  /* 0x0003002404037981 */ /* 0x001ea4000c1e1100 */
[----:B--2---:R-:W-:-:S13]  /*17df0*/  ISETP.NE.AND P2, PT, R3, RZ, PT ;  /* 0x000000ff0300720c */ /* 0x004fda0003f45270 */
[----:B------:R-:W-:Y:S01]  /*17e00*/  @P2 MOV R3, RZ ;  /* 0x000000ff00032202 */ /* 0x000fe20000000f00 */
[----:B------:R-:W-:Y:S05]  /*17e10*/  @P2 BRA `(.L_x_1203) ;  /* 0x0000004000002947 */ /* 0x000fea0003800000 */
.L_x_1202:
[----:B0-----:R-:W0:Y:S02]  /*17e20*/  LDS R3, [R0+0x400] ;  /* 0x0004000000037984 */ /* 0x001e240000000800 */
[----:B01----:R-:W-:-:S04]  /*17e30*/  FADD.FTZ R3, -R12, R3 ;  /* 0x000000030c037221 */ /* 0x003fc80000010100 */
[----:B------:R-:W-:-:S06]  /*17e40*/  FMUL.FTZ R3, R3, 1.4426950216293334961 ;  /* 0x3fb8aa3b03037820 */ /* 0x000fcc0000410000 */
[----:B------:R-:W0:Y:S02]  /*17e50*/  MUFU.EX2 R3, R3 ;  /* 0x0000000300037308 */ /* 0x000e240000000800 */
.L_x_1203:
[----:B------:R-:W-:Y:S05]  /*17e60*/  BSYNC B1 ;  /* 0x0000000000017941 */ /* 0x000fea0003800000 */
.L_x_1201:
[----:B------:R-:W-:Y:S01]  /*17e70*/  IADD3 R7, R7, 0x400, RZ ;  /* 0x0000040007077810 */ /* 0x000fe20007ffe0ff */
[----:B0-----:R0:W-:Y:S01]  /*17e80*/  STS [R0+0x400], R3 ;  /* 0x0004000300007388 */ /* 0x0011e20000000800 */
[----:B------:R-:W-:Y:S01]  /*17e90*/  IADD3 R4, P3, R4, 0x400, RZ ;  /* 0x0000040004047810 */ /* 0x000fe20007f7e0ff */
[----:B------:R-:W-:Y:S01]  /*17ea0*/  FADD.FTZ R6, R6, R3 ;  /* 0x0000000306067221 */ /* 0x000fe20000010000 */
[----:B------:R-:W-:-:S03]  /*17eb0*/  ISETP.GE.AND P2, PT, R7, UR40, PT ;  /* 0x0000002807007c0c */ /* 0x000fc6000bf46270 */
[----:B------:R-:W-:Y:S01]  /*17ec0*/  IMAD.X R5, RZ, RZ, R5, P3 ;  /* 0x000000ffff057224 */ /* 0x000fe200018e0605 */
[----:B0-----:R-:W-:-:S09]  /*17ed0*/  IADD3 R0, R0, 0x1000, RZ ;  /* 0x0000100000007810 */ /* 0x001fd20007ffe0ff */
[----:B------:R-:W-:Y:S05]  /*17ee0*/  @!P2 BRA `(.L_x_1204) ;  /* 0xfffffc600000a947 */ /* 0x000fea000383ffff */
.L_x_1185:
[----:B------:R-:W-:Y:S05]  /*17ef0*/  BSYNC B0 ;  /* 0x0000000000007941 */ /* 0x000fea0003800000 */
.L_x_1184:
[----:B------:R2:W4:Y:S04]  /*17f00*/  LDL R15, [R1+0x77c] ;  /* 0x00077c00010f7983 */ /* 0x0005280000100800 */
[----:B------:R-:W5:Y:S04]  /*17f10*/  SHFL.BFLY PT, R3, R6, 0x10, 0x1f ;  /* 0x0e001f0006037f89 */ /* 0x000f6800000e0000 */
[----:B------:R-:W0:Y:S01]  /*17f20*/  S2R R11, SR_TID.X ;  /* 0x00000000000b7919 */ /* 0x000e220000002100 */
[----:B-----5:R-:W-:Y:S01]  /*17f30*/  FADD.FTZ R3, R3, R6 ;  /* 0x0000000603037221 */ /* 0x020fe20000010000 */
[----:B0-----:R-:W-:-:S04]  /*17f40*/  LOP3.LUT P0, RZ, R11, 0x1f, RZ, 0xc0, !PT ;  /* 0x0000001f0bff7812 */ /* 0x001fc8000780c0ff */
[----:B------:R-:W0:Y:S01]  /*17f50*/  SHFL.BFLY PT, R0, R3, 0x8, 0x1f ;  /* 0x0d001f0003007f89 */ /* 0x000e2200000e0000 */
[----:B------:R-:W-:-:S04]  /*17f60*/  LOP3.LUT R9, R11, 0x1f, RZ, 0xc0, !PT ;  /* 0x0000001f0b097812 */ /* 0x000fc800078ec0ff */
[----:B------:R-:W-:-:S04]  /*17f70*/  ISETP.GT.U32.AND P2, PT, R9, 0x7, PT ;  /* 0x000000070900780c */ /* 0x000fc80003f44070 */
        /* <DEDUP_REMOVED lines=9> */
[----:B------:R-:W-:Y:S01]  /*18010*/  @!P0 STS [R10+0x20], R7 ;  /* 0x000020070a008388 */ /* 0x000fe20000000800 */
[----:B----4-:R-:W-:-:S04]  /*18020*/  @!P2 SHF.L.U32 R15, R11, 0x2, RZ ;  /* 0x000000020b0fa819 */ /* 0x010fc800000006ff */
[----:B------:R-:W-:Y:S01]  /*18030*/  @!P2 LOP3.LUT R0, R15, 0x7c, RZ, 0xc0, !PT ;  /* 0x0000007c0f00a812 */ /* 0x000fe200078ec0ff */
[----:B------:R-:W-:Y:S06]  /*18040*/  BAR.SYNC.DEFER_BLOCKING 0x0 ;  /* 0x0000000000007b1d */ /* 0x000fec0000010000 */
[----:B------:R-:W-:Y:S04]  /*18050*/  @!P2 STL [R1+0x77c], R15 ;  /* 0x00077c0f0100a387 */ /* 0x000fe80000100800 */
[----:B------:R-:W0:Y:S04]  /*18060*/  @!P2 LDS R7, [R0+0x20] ;  /* 0x000020000007a984 */ /* 0x000e280000000800 */
        /* <DEDUP_REMOVED lines=8> */
[----:B--2---:R-:W2:Y:S01]  /*180f0*/  LDC.U8 R14, c[0x0][0x26c] ;  /* 0x00009b00ff0e7b82 */ /* 0x004ea20000000000 */
[----:B------:R-:W4:Y:S01]  /*18100*/  S2R R13, SR_CTAID.Y ;  /* 0x00000000000d7919 */ /* 0x000f220000002600 */
[----:B------:R-:W-:Y:S01]  /*18110*/  BSSY B0, `(.L_x_1205) ;  /* 0x000004b000007945 */ /* 0x000fe20003800000 */
[----:B------:R-:W-:Y:S02]  /*18120*/  CS2R R4, SRZ ;  /* 0x0000000000047805 */ /* 0x000fe4000001ff00 */
[----:B------:R-:W4:Y:S01]  /*18130*/  S2R R17, SR_CTAID.X ;  /* 0x0000000000117919 */ /* 0x000f220000002500 */
[----:B--2---:R-:W-:-:S13]  /*18140*/  ISETP.NE.AND P0, PT, R14, RZ, PT ;  /* 0x000000ff0e00720c */ /* 0x004fda0003f05270 */
[----:B------:R-:W-:Y:S01]  /*18150*/  @P0 MOV R0, c[0x0][0x268] ;  /* 0x00009a0000000a02 */ /* 0x000fe20000000f00 */
[----:B----4-:R-:W-:-:S04]  /*18160*/  @P0 IMAD R3, R13, c[0x0][0x1d8], R17 ;  /* 0x000076000d030a24 */ /* 0x010fc800078e0211 */
[----:B------:R-:W-:-:S04]  /*18170*/  @P0 IMAD R0, R3, R0, c[0x0][0x1ec] ;  /* 0x00007b0003000624 */ /* 0x000fc800078e0200 */
[----:B------:R-:W-:-:S04]  /*18180*/  @P0 IMAD R3, R0, c[0x0][0x1d4], RZ ;  /* 0x0000750000030a24 */ /* 0x000fc800078e02ff */
[--C-:B------:R-:W-:Y:S01]  /*18190*/  @P0 IMAD.MOV.U32 R4, RZ, RZ, R3.reuse ;  /* 0x000000ffff040224 */ /* 0x100fe200078e0003 */
[----:B------:R-:W-:Y:S01]  /*181a0*/  @P0 SHF.R.S32.HI R5, RZ, 0x1f, R3 ;  /* 0x0000001fff050819 */ /* 0x000fe20000011403 */
[----:B------:R-:W-:Y:S05]  /*181b0*/  @P1 BRA `(.L_x_1206) ;  /* 0x0000040000001947 */ /* 0x000fea0003800000 */
[----:B------:R-:W-:Y:S01]  /*181c0*/  LOP3.LUT R0, RZ, UR4, RZ, 0x33, !PT ;  /* 0x00000004ff007c12 */ /* 0x000fe2000f8e33ff */
[----:B0-----:R-:W-:Y:S01]  /*181d0*/  FADD.FTZ R6, R6, 9.9999999747524270788e-07 ;  /* 0x358637bd06067421 */ /* 0x001fe20000010000 */
[----:B------:R-:W-:Y:S02]  /*181e0*/  BSSY B1, `(.L_x_1207) ;  /* 0x000001b000017945 */ /* 0x000fe40003800000 */
[----:B------:R-:W-:Y:S01]  /*181f0*/  IADD3 R0, -R11, UR40, R0 ;  /* 0x000000280b007c10 */ /* 0x000fe2000fffe100 */
[----:B------:R0:W2:Y:S03]  /*18200*/  MUFU.RCP R13, R6 ;  /* 0x00000006000d7308 */ /* 0x0000a60000001000 */
[----:B------:R-:W-:-:S02]  /*18210*/  LEA.HI R3, R0, 0x1, RZ, 0x18 ;  /* 0x0000000100037811 */ /* 0x000fc400078fc0ff */
[----:B------:R-:W-:Y:S02]  /*18220*/  ISETP.GE.U32.AND P1, PT, R0, 0x300, PT ;  /* 0x000003000000780c */ /* 0x000fe40003f26070 */
[----:B------:R-:W-:Y:S02]  /*18230*/  LOP3.LUT P2, R7, R3, 0x3, RZ, 0xc0, !PT ;  /* 0x0000000303077812 */ /* 0x000fe4000784c0ff */
[----:B------:R-:W-:-:S11]  /*18240*/  IADD3 R3, R11, UR4, RZ ;  /* 0x000000040b037c10 */ /* 0x000fd6000fffe0ff */
[----:B------:R-:W-:Y:S05]  /*18250*/  @!P2 BRA `(.L_x_1208) ;  /* 0x000001300000a947 */ /* 0x000fea0003800000 */
[----:B0-2---:R-:W-:Y:S02]  /*18260*/  IADD3 R11, P2, R3, R4, RZ ;  /* 0x00000004030b7210 */ /* 0x005fe40007f5e0ff */
[----:B------:R-:W-:Y:S02]  /*18270*/  MOV R0, R7 ;  /* 0x0000000700007202 */ /* 0x000fe40000000f00 */
[----:B------:R-:W-:Y:S02]  /*18280*/  LEA R10, P3, R11, c[0x0][0x260], 0x2 ;  /* 0x000098000b0a7a11 */ /* 0x000fe400078610ff */
[----:B------:R-:W-:Y:S02]  /*18290*/  LEA.HI.X.SX32 R6, R3, R5, 0x1, P2 ;  /* 0x0000000503067211 */ /* 0x000fe400010f0eff */
[----:B------:R-:W-:Y:S02]  /*182a0*/  IADD3 R9, R15, 0x840, RZ ;  /* 0x000008400f097810 */ /* 0x000fe40007ffe0ff */
[----:B------:R-:W-:-:S04]  /*182b0*/  LEA.HI.X R11, R11, c[0x0][0x264], R6, 0x2, P3 ;  /* 0x000099000b0b7a11 */ /* 0x000fc800018f1406 */
.L_x_1209:
[----:B-1----:R-:W0:Y:S01]  /*182c0*/  LDS R6, [R9] ;  /* 0x0000000009067984 */ /* 0x002e220000000800 */
[----:B------:R-:W-:Y:S01]  /*182d0*/  @P0 IMAD.MOV.U32 R7, RZ, RZ, R11 ;  /* 0x000000ffff070224 */ /* 0x000fe200078e000b */
[----:B------:R-:W-:-:S02]  /*182e0*/  IADD3 R0, R0, -0x1, RZ ;  /* 0xffffffff00007810 */ /* 0x000fc40007ffe0ff */
[----:B------:R-:W-:Y:S02]  /*182f0*/  IADD3 R3, R3, 0x100, RZ ;  /* 0x0000010003037810 */ /* 0x000fe40007ffe0ff */
[----:B------:R-:W-:Y:S01]  /*18300*/  ISETP.NE.AND P3, PT, R0, RZ, PT ;  /* 0x000000ff0000720c */ /* 0x000fe20003f65270 */
[----:B01----:R-:W-:Y:S01]  /*18310*/  FMUL.FTZ R12, R6, R13 ;  /* 0x0000000d060c7220 */ /* 0x003fe20000410000 */
[----:B------:R-:W-:Y:S02]  /*18320*/  @P0 MOV R6, R10 ;  /* 0x0000000a00060202 */ /* 0x000fe40000000f00 */
[----:B------:R-:W-:Y:S02]  /*18330*/  IADD3 R10, P2, R10, 0x400, RZ ;  /* 0x000004000a0a7810 */ /* 0x000fe40007f5e0ff */
[----:B------:R0:W-:Y:S02]  /*18340*/  STS [R9], R12 ;  /* 0x0000000c09007388 */ /* 0x0001e40000000800 */
[----:B------:R-:W-:-:S02]  /*18350*/  IADD3.X R11, RZ, R11, RZ, P2, !PT ;  /* 0x0000000bff0b7210 */ /* 0x000fc400017fe4ff */
[----:B------:R1:W-:Y:S01]  /*18360*/  @P0 STG.E [R6.64], R12 ;  /* 0x0000000c06000986 */ /* 0x0003e2000c101924 */
[----:B0-----:R-:W-:Y:S02]  /*18370*/  IADD3 R9, R9, 0x400, RZ ;  /* 0x0000040009097810 */ /* 0x001fe40007ffe0ff */
[----:B------:R-:W-:Y:S05]  /*18380*/  @P3 BRA `(.L_x_1209) ;  /* 0xffffff3000003947 */ /* 0x000fea000383ffff */
.L_x_1208:
[----:B0-2---:R-:W-:Y:S05]  /*18390*/  BSYNC B1 ;  /* 0x0000000000017941 */ /* 0x005fea0003800000 */
.L_x_1207:
[----:B------:R-:W-:Y:S05]  /*183a0*/  @!P1 BRA `(.L_x_1206) ;  /* 0x0000021000009947 */ /* 0x000fea0003800000 */
[C---:B------:R-:W-:Y:S02]  /*183b0*/  LEA R0, R3.reuse, 0x800, 0x2 ;  /* 0x0000080003007811 */ /* 0x040fe400078e10ff */
[----:B-1----:R-:W-:Y:S02]  /*183c0*/  MOV R7, UR4 ;  /* 0x0000000400077c02 */ /* 0x002fe40008000f00 */
[----:B------:R-:W-:Y:S02]  /*183d0*/  IADD3 R11, P0, R3, R4, RZ ;  /* 0x00000004030b7210 */ /* 0x000fe40007f1e0ff */
[----:B------:R-:W-:Y:S01]  /*183e0*/  ISETP.NE.AND P2, PT, R14, RZ, PT ;  /* 0x000000ff0e00720c */ /* 0x000fe20003f45270 */
[----:B------:R-:W-:Y:S01]  /*183f0*/  IMAD R0, R7, -0x4, R0 ;  /* 0xfffffffc07007824 */ /* 0x000fe200078e0200 */
[----:B------:R-:W-:-:S02]  /*18400*/  LEA.HI.X.SX32 R4, R3, R5, 0x1, P0 ;  /* 0x0000000503047211 */ /* 0x000fc400000f0eff */
[C---:B------:R-:W-:Y:S02]  /*18410*/  LEA R10, P0, R11.reuse, c[0x0][0x260], 0x2 ;  /* 0x000098000b0a7a11 */ /* 0x040fe400078010ff */
[----:B------:R-:W-:Y:S02]  /*18420*/  IADD3 R0, R0, 0x840, RZ ;  /* 0x0000084000007810 */ /* 0x000fe40007ffe0ff */
[----:B------:R-:W-:-:S03]  /*18430*/  LEA.HI.X R11, R11, c[0x0][0x264], R4, 0x2, P0 ;  /* 0x000099000b0b7a11 */ /* 0x000fc600000f1404 */
.L_x_1210:
[----:B------:R-:W0:Y:S01]  /*18440*/  LDS R4, [R0+-0x800] ;  /* 0xfff8000000047984 */ /* 0x000e220000000800 */
[----:B------:R-:W-:Y:S02]  /*18450*/  MOV R5, R11 ;  /* 0x0000000b00057202 */ /* 0x000fe40000000f00 */
[----:B------:R-:W-:Y:S01]  /*18460*/  IADD3 R3, R3, 0x400, RZ ;  /* 0x0000040003037810 */ /* 0x000fe20007ffe0ff */
[----:B------:R-:W1:Y:S03]  /*18470*/  LDS R6, [R0+-0x400] ;  /* 0xfffc000000067984 */ /* 0x000e660000000800 */
[----:B------:R-:W-:Y:S01]  /*18480*/  ISETP.GE.AND P0, PT, R3, UR40, PT ;  /* 0x0000002803007c0c */ /* 0x000fe2000bf06270 */
[----:B------:R-:W2:Y:S04]  /*18490*/  LDS R7, [R0] ;  /* 0x0000000000077984 */ /* 0x000ea80000000800 */
[----:B------:R-:W4:Y:S01]  /*184a0*/  LDS R9, [R0+0x400] ;  /* 0x0004000000097984 */ /* 0x000f220000000800 */
[----:B0-----:R-:W-:-:S02]  /*184b0*/  FMUL.FTZ R15, R4, R13 ;  /* 0x0000000d040f7220 */ /* 0x001fc40000410000 */
[----:B------:R-:W-:Y:S02]  /*184c0*/  IMAD.MOV.U32 R4, RZ, RZ, R10 ;  /* 0x000000ffff047224 */ /* 0x000fe400078e000a */
[-C--:B-1----:R-:W-:Y:S01]  /*184d0*/  FMUL.FTZ R17, R6, R13.reuse ;  /* 0x0000000d06117220 */ /* 0x082fe20000410000 */
[----:B------:R-:W-:Y:S02]  /*184e0*/  STS [R0+-0x800], R15 ;  /* 0xfff8000f00007388 */ /* 0x000fe40000000800 */
[----:B------:R-:W-:Y:S01]  /*184f0*/  IADD3 R10, P1, R4, 0x1000, RZ ;  /* 0x00001000040a7810 */ /* 0x000fe20007f3e0ff */
[----:B--2---:R-:W-:Y:S01]  /*18500*/  FMUL.FTZ R7, R7, R13 ;  /* 0x0000000d07077220 */ /* 0x004fe20000410000 */
[----:B------:R-:W-:Y:S02]  /*18510*/  @P2 STG.E [R4.64], R15 ;  /* 0x0000000f04002986 */ /* 0x000fe4000c101924 */
[----:B------:R-:W-:Y:S01]  /*18520*/  IADD3.X R11, RZ, R5, RZ, P1, !PT ;  /* 0x00000005ff0b7210 */ /* 0x000fe20000ffe4ff */
[----:B----4-:R-:W-:Y:S01]  /*18530*/  FMUL.FTZ R9, R9, R13 ;  /* 0x0000000d09097220 */ /* 0x010fe20000410000 */
[----:B------:R-:W-:Y:S04]  /*18540*/  @P2 STG.E [R4.64+0x400], R17 ;  /* 0x0004001104002986 */ /* 0x000fe8000c101924 */
[----:B------:R-:W-:Y:S04]  /*18550*/  @P2 STG.E [R4.64+0x800], R7 ;  /* 0x0008000704002986 */ /* 0x000fe8000c101924 */
[----:B------:R-:W-:Y:S04]  /*18560*/  @P2 STG.E [R4.64+0xc00], R9 ;  /* 0x000c000904002986 */ /* 0x000fe8000c101924 */
[----:B------:R-:W-:Y:S04]  /*18570*/  STS [R0+-0x400], R17 ;  /* 0xfffc001100007388 */ /* 0x000fe80000000800 */
[----:B------:R-:W-:Y:S04]  /*18580*/  STS [R0], R7 ;  /* 0x0000000700007388 */ /* 0x000fe80000000800 */
[----:B------:R0:W-:Y:S02]  /*18590*/  STS [R0+0x400], R9 ;  /* 0x0004000900007388 */ /* 0x0001e40000000800 */
[----:B0-----:R-:W-:Y:S01]  /*185a0*/  IADD3 R0, R0, 0x1000, RZ ;  /* 0x0000100000007810 */ /* 0x001fe20007ffe0ff */
[----:B------:R-:W-:Y:S05]  /*185b0*/  @!P0 BRA `(.L_x_1210) ;  /* 0xfffffe8000008947 */ /* 0x000fea000383ffff */
.L_x_1206:
[----:B------:R-:W-:Y:S05]  /*185c0*/  BSYNC B0 ;  /* 0x0000000000007941 */ /* 0x000fea0003800000 */
.L_x_1205:
[----:B--2---:R-:W2:Y:S01]  /*185d0*/  LDL.LU R4, [R1+0x790] ;  /* 0x0007900001047983 */ /* 0x004ea20000300800 */
[----:B------:R-:W-:Y:S01]  /*185e0*/  USHF.R.S32.HI UR5, URZ, 0x1f, UR39 ;  /* 0x0000001f3f057899 */ /* 0x000fe20008011427 */
[----:B------:R-:W-:Y:S01]  /*185f0*/  BSSY B0, `(.L_x_1211) ;  /* 0x0000026000007945 */ /* 0x000fe20003800000 */
[----:B------:R-:W-:Y:S01]  /*18600*/  HFMA2.MMA R11, -RZ, RZ, 0, 0 ;  /* 0x00000000ff0b7435 */ /* 0x000fe200000001ff */
[----:B------:R-:W4:Y:S01]  /*18610*/  S2R R0, SR_TID.X ;  /* 0x0000000000007919 */ /* 0x000f220000002100 */
[----:B------:R-:W-:-:S03]  /*18620*/  ULEA.HI UR5, UR5, UR39, URZ, 0x2 ;  /* 0x0000002705057291 */ /* 0x000fc6000f8f103f */
[----:B------:R-:W5:Y:S01]  /*18630*/  S2R R21, SR_CTAID.X ;  /* 0x0000000000157919 */ /* 0x000f620000002500 */
[----:B------:R-:W-:-:S03]  /*18640*/  ULOP3.LUT UR5, UR5, 0xfffffffc, URZ, 0xc0, !UPT ;  /* 0xfffffffc05057892 */ /* 0x000fc6000f8ec03f */
[----:B01----:R-:W0:Y:S01]  /*18650*/  S2R R6, SR_CTAID.Y ;  /* 0x0000000000067919 */ /* 0x003e220000002600 */
[----:B------:R-:W-:-:S03]  /*18660*/  UIADD3 UR5, UR39, -UR5, URZ ;  /* 0x8000000527057290 */ /* 0x000fc6000fffe03f */
[----:B------:R-:W0:Y:S01]  /*18670*/  S2R R7, SR_CTAID.X ;  /* 0x0000000000077919 */ /* 0x000e220000002500 */
[----:B----4-:R-:W-:-:S04]  /*18680*/  LEA.HI R3, R8, R0, RZ, 0x6 ;  /* 0x0000000008037211 */ /* 0x010fc800078f30ff */
[----:B------:R-:W-:Y:S02]  /*18690*/  LOP3.LUT R17, R3, 0xffffffc0, RZ, 0xc0, !PT ;  /* 0xffffffc003117812 */ /* 0x000fe400078ec0ff */
[----:B------:R-:W-:-:S03]  /*186a0*/  SHF.R.S32.HI R3, RZ, 0x6, R3 ;  /* 0x00000006ff037819 */ /* 0x000fc60000011403 */
[----:B------:R-:W-:Y:S01]  /*186b0*/  IMAD.IADD R17, R0, 0x1, -R17 ;  /* 0x0000000100117824 */ /* 0x000fe200078e0a11 */
[----:B------:R-:W-:Y:S01]  /*186c0*/  ISETP.NE.AND P1, PT, R3, UR5, PT ;  /* 0x0000000503007c0c */ /* 0x000fe2000bf25270 */
[----:B0-----:R-:W-:-:S03]  /*186d0*/  IMAD R6, R6, c[0x0][0x1d8], R7 ;  /* 0x0000760006067a24 */ /* 0x001fc600078e0207 */
[----:B------:R-:W-:Y:S02]  /*186e0*/  ISETP.NE.OR P0, PT, RZ, c[0x0][0x1ec], P1 ;  /* 0x00007b00ff007a0c */ /* 0x000fe40000f05670 */
[----:B------:R-:W-:Y:S01]  /*186f0*/  SHF.L.U32 R0, R17, 0x2, RZ ;  /* 0x0000000211007819 */ /* 0x000fe200000006ff */
[----:B------:R-:W-:-:S04]  /*18700*/  IMAD.SHL.U32 R6, R6, 0x100, RZ ;  /* 0x0000010006067824 */ /* 0x000fc800078e00ff */
[----:B------:R-:W-:Y:S02]  /*18710*/  IMAD R12, R6, c[0x0][0x1d4], R0 ;  /* 0x00007500060c7a24 */ /* 0x000fe400078e0200 */
[----:B------:R-:W-:-:S03]  /*18720*/  CS2R R6, SRZ ;  /* 0x0000000000067805 */ /* 0x000fc6000001ff00 */
[----:B------:R-:W-:Y:S01]  /*18730*/  SHF.R.S32.HI R13, RZ, 0x1f, R12 ;  /* 0x0000001fff0d7819 */ /* 0x000fe2000001140c */
[----:B--2---:R-:W-:-:S04]  /*18740*/  IMAD R4, R4, c[0x0][0x1d8], RZ ;  /* 0x0000760004047a24 */ /* 0x004fc800078e02ff */
[----:B-----5:R-:W-:-:S05]  /*18750*/  IMAD R4, R4, c[0x0][0x1d0], R21 ;  /* 0x0000740004047a24 */ /* 0x020fca00078e0215 */
[----:B------:R-:W-:-:S05]  /*18760*/  SHF.L.U32 R5, R4, 0x8, RZ ;  /* 0x0000000804057819 */ /* 0x000fca00000006ff */
[----:B------:R-:W-:Y:S02]  /*18770*/  IMAD R18, R5, c[0x0][0x1d4], R0 ;  /* 0x0000750005127a24 */ /* 0x000fe400078e0200 */
[----:B------:R-:W-:-:S03]  /*18780*/  CS2R R4, SRZ ;  /* 0x0000000000047805 */ /* 0x000fc6000001ff00 */
[----:B------:R-:W-:Y:S01]  /*18790*/  SHF.R.S32.HI R19, RZ, 0x1f, R18 ;  /* 0x0000001fff137819 */ /* 0x000fe20000011412 */
[----:B------:R-:W-:Y:S05]  /*187a0*/  @P0 BRA `(.L_x_1212) ;  /* 0x000000a000000947 */ /* 0x000fea0003800000 */
[----:B------:R-:W-:Y:S01]  /*187b0*/  ISETP.NE.U32.AND P0, PT, RZ, c[0x0][0x190], PT ;  /* 0x00006400ff007a0c */ /* 0x000fe20003f05070 */
[----:B------:R-:W-:Y:S01]  /*187c0*/  CS2R R6, SRZ ;  /* 0x0000000000067805 */ /* 0x000fe2000001ff00 */
[----:B------:R-:W-:Y:S02]  /*187d0*/  CS2R R4, SRZ ;  /* 0x0000000000047805 */ /* 0x000fe4000001ff00 */
[----:B------:R-:W-:-:S13]  /*187e0*/  ISETP.NE.AND.EX P0, PT, RZ, c[0x0][0x194], PT, P0 ;  /* 0x00006500ff007a0c */ /* 0x000fda0003f05300 */
[----:B------:R-:W-:Y:S05]  /*187f0*/  @!P0 BRA `(.L_x_1213) ;  /* 0x0000004000008947 */ /* 0x000fea0003800000 */
[----:B------:R-:W-:Y:S01]  /*18800*/  LEA R4, R21, R0, 0x8 ;  /* 0x0000000015047211 */ /* 0x000fe200078e40ff */
[----:B------:R-:W-:-:S04]  /*18810*/  IMAD.MOV.U32 R5, RZ, RZ, 0x4 ;  /* 0x00000004ff057424 */ /* 0x000fc800078e00ff */
[----:B------:R-:W-:-:S06]  /*18820*/  IMAD.WIDE R4, R4, R5, c[0x0][0x190] ;  /* 0x0000640004047625 */ /* 0x000fcc00078e0205 */
[----:B------:R-:W5:Y:S02]  /*18830*/  LDG.E.128 R4, [R4.64] ;  /* 0x0000002404047981 */ /* 0x000f64000c1e1d00 */
.L_x_1213:
[----:B-----5:R0:W-:Y:S02]  /*18840*/  STS.128 [R17.X16+0x440], R4 ;  /* 0x0004400411007388 */ /* 0x0201e4000000cc00 */
.L_x_1212:
[----:B------:R-:W-:Y:S05]  /*18850*/  BSYNC B0 ;  /* 0x0000000000007941 */ /* 0x000fea0003800000 */
.L_x_1211:
[----:B------:R-:W-:Y:S01]  /*18860*/  IADD3 R20, R3, UR4, RZ ;  /* 0x0000000403147c10 */ /* 0x000fe2000fffe0ff */
[----:B------:R-:W-:Y:S01]  /*18870*/  ULDC UR5, c[0x0][0x1d4] ;  /* 0x0000750000057ab9 */ /* 0x000fe20000000800 */
[----:B------:R-:W-:Y:S01]  /*18880*/  BAR.SYNC.DEFER_BLOCKING 0x0 ;  /* 0x0000000000007b1d */ /* 0x000fe20000010000 */
[----:B------:R-:W-:Y:S01]  /*18890*/  UISETP.LT.AND UP0, UPT, UR39, UR5, UPT ;  /* 0x000000052700728c */ /* 0x000fe2000bf01270 */
[----:B------:R-:W-:Y:S01]  /*188a0*/  SHF.L.U32 R8, R20, 0x8, RZ ;  /* 0x0000000814087819 */ /* 0x000fe200000006ff */
[----:B------:R-:W-:Y:S02]  /*188b0*/  HFMA2.MMA R10, -RZ, RZ, 0, 0 ;  /* 0x00000000ff0a7435 */ /* 0x000fe400000001ff */
[----:B------:R-:W-:Y:S01]  /*188c0*/  USEL UR5, UR39, UR5, UP0 ;  /* 0x0000000527057287 */ /* 0x000fe20008000000 */
[----:B------:R-:W-:Y:S01]  /*188d0*/  IADD3 R9, P0, R12, R8, RZ ;  /* 0x000000080c097210 */ /* 0x000fe20007f1e0ff */
[----:B------:R-:W-:Y:S03]  /*188e0*/  BSSY B0, `(.L_x_1214) ;  /* 0x0000087000007945 */ /* 0x000fe60003800000 */
[----:B------:R-:W-:-:S02]  /*188f0*/  LEA.HI.X.SX32 R8, R8, R13, 0x1, P0 ;  /* 0x0000000d08087211 */ /* 0x000fc400000f0eff */
[----:B------:R-:W-:Y:S02]  /*18900*/  ISETP.GE.AND P0, PT, R20, UR5, PT ;  /* 0x0000000514007c0c */ /* 0x000fe4000bf06270 */
[----:B------:R-:W-:-:S04]  /*18910*/  LEA R14, P2, R9, c[0x0][0x1a0], 0x2 ;  /* 0x00006800090e7a11 */ /* 0x000fc800078410ff */
[----:B------:R-:W-:Y:S02]  /*18920*/  LEA.HI.X R15, R9, c[0x0][0x1a4], R8, 0x2, P2 ;  /* 0x00006900090f7a11 */ /* 0x000fe400010f1408 */
[----:B------:R-:W-:-:S05]  /*18930*/  CS2R R8, SRZ ;  /* 0x0000000000087805 */ /* 0x000fca000001ff00 */
[----:B------:R-:W-:Y:S05]  /*18940*/  @P0 BRA `(.L_x_1215) ;  /* 0x0000080000000947 */ /* 0x000fea0003800000 */
[----:B------:R-:W-:Y:S01]  /*18950*/  ULDC UR7, c[0x0][0x1d4] ;  /* 0x0000750000077ab9 */ /* 0x000fe20000000800 */
[----:B------:R-:W-:Y:S01]  /*18960*/  IMAD.U32 R8, RZ, RZ, UR4 ;  /* 0x00000004ff087e24 */ /* 0x000fe2000f8e00ff */
[----:B------:R-:W-:Y:S01]  /*18970*/  UIADD3 UR6, -UR40, URZ, URZ ;  /* 0x0000003f28067290 */ /* 0x000fe2000fffe13f */
[----:B------:R-:W-:Y:S01]  /*18980*/  IMAD R9, R16, c[0x0][0x1d8], R21 ;  /* 0x0000760010097a24 */ /* 0x000fe200078e0215 */
[----:B------:R-:W-:Y:S01]  /*18990*/  ULOP3.LUT UR7, URZ, UR7, URZ, 0x33, !UPT ;  /* 0x000000073f077292 */ /* 0x000fe2000f8e333f */
[----:B------:R-:W-:Y:S01]  /*189a0*/  MOV R25, 0x4 ;  /* 0x0000000400197802 */ /* 0x000fe20000000f00 */
[----:B------:R-:W-:Y:S01]  /*189b0*/  BSSY B1, `(.L_x_1216) ;  /* 0x0000030000017945 */ /* 0x000fe20003800000 */
[----:B------:R-:W-:Y:S01]  /*189c0*/  IADD3 R8, -R8, -0x2, -R3 ;  /* 0xfffffffe08087810 */ /* 0x000fe20007ffe903 */
[----:B------:R-:W-:Y:S01]  /*189d0*/  UISETP.LT.AND UP0, UPT, UR7, UR6, UPT ;  /* 0x000000060700728c */ /* 0x000fe2000bf01270 */
[----:B------:R-:W-:Y:S01]  /*189e0*/  LEA R24, R9, R0, 0x8 ;  /* 0x0000000009187211 */ /* 0x000fe200078e40ff */
[----:B------:R-:W-:Y:S01]  /*189f0*/  CS2R R10, SRZ ;  /* 0x00000000000a7805 */ /* 0x000fe2000001ff00 */
[----:B------:R-:W-:Y:S01]  /*18a00*/  MOV R30, R20 ;  /* 0x00000014001e7202 */ /* 0x000fe20000000f00 */
[----:B------:R-:W-:-:S02]  /*18a10*/  USEL UR6, UR7, UR6, !UP0 ;  /* 0x0000000607067287 */ /* 0x000fc4000c000000 */
[----:B------:R-:W-:-:S04]  /*18a20*/  IMAD.WIDE R24, R24, R25, c[0x0][0x238] ;  /* 0x00008e0018187625 */ /* 0x000fc800078e0219 */
[----:B------:R-:W-:Y:S02]  /*18a30*/  IADD3 R21, R8, -UR6, RZ ;  /* 0x8000000608157c10 */ /* 0x000fe4000fffe0ff */
[----:B------:R-:W-:Y:S02]  /*18a40*/  CS2R R8, SRZ ;  /* 0x0000000000087805 */ /* 0x000fe4000001ff00 */
[----:B------:R-:W-:-:S13]  /*18a50*/  LOP3.LUT P0, RZ, R21, 0x4, RZ, 0xc0, !PT ;  /* 0x0000000415ff7812 */ /* 0x000fda000780c0ff */
        /* <DEDUP_REMOVED lines=16> */
[----:B------:R1:W2:Y:S04]  /*18b60*/  LDS R22, [R3.X4+0x840] ;  /* 0x0008400003167984 */ /* 0x0002a80000004800 */
[----:B------:R1:W5:Y:S01]  /*18b70*/  LDG.E.128 R28, [R10.64] ;  /* 0x000000240a1c7981 */ /* 0x000362000c1e1d00 */
[----:B------:R-:W-:-:S13]  /*18b80*/  ISETP.NE.AND P0, PT, RZ, c[0x0][0x1ec], PT ;  /* 0x00007b00ff007a0c */ /* 0x000fda0003f05270 */
[----:B------:R-:W-:Y:S05]  /*18b90*/  @P0 BRA `(.L_x_1218) ;  /* 0x000000c000000947 */ /* 0x000fea0003800000 */
[----:B-1----:R-:W-:Y:S01]  /*18ba0*/  ISETP.NE.AND P3, PT, R2, RZ, PT ;  /* 0x000000ff0200720c */ /* 0x002fe20003f65270 */
[----:B------:R-:W1:-:S12]  /*18bb0*/  LDS.128 R8, [R17.X16+0x440] ;  /* 0x0004400011087984 */ /* 0x000e58000000cc00 */
[----:B------:R-:W4:Y:S01]  /*18bc0*/  @P3 LDG.E.128 R32, [R24.64] ;  /* 0x0000002418203981 */ /* 0x000f22000c1e1d00 */
[----:B-1---5:R-:W-:Y:S02]  /*18bd0*/  FADD.FTZ R28, R28, R8 ;  /* 0x000000081c1c7221 */ /* 0x022fe40000010000 */
[----:B------:R-:W-:Y:S02]  /*18be0*/  FADD.FTZ R29, R29, R9 ;  /* 0x000000091d1d7221 */ /* 0x000fe40000010000 */
[----:B------:R-:W-:Y:S02]  /*18bf0*/  FADD.FTZ R30, R30, R10 ;  /* 0x0000000a1e1e7221 */ /* 0x000fe40000010000 */
[----:B------:R-:W-:Y:S02]  /*18c00*/  FADD.FTZ R31, R31, R11 ;  /* 0x0000000b1f1f7221 */ /* 0x000fe40000010000 */
[----:B----4-:R-:W-:Y:S02]  /*18c10*/  @P3 FMUL.FTZ R28, R28, R32 ;  /* 0x000000201c1c3220 */ /* 0x010fe40000410000 */
[----:B------:R-:W-:-:S02]  /*18c20*/  @P3 FMUL.FTZ R29, R29, R33 ;  /* 0x000000211d1d3220 */ /* 0x000fc40000410000 */
[----:B------:R-:W-:Y:S02]  /*18c30*/  @P3 FMUL.FTZ R30, R30, R34 ;  /* 0x000000221e1e3220 */ /* 0x000fe40000410000 */
[----:B------:R-:W-:-:S05]  /*18c40*/  @P3 FMUL.FTZ R31, R31, R35 ;  /* 0x000000231f1f3220 */ /* 0x000fca0000410000 */
[----:B------:R1:W-:Y:S02]  /*18c50*/  STG.E.128 [R14.64], R28 ;  /* 0x0000001c0e007986 */ /* 0x0003e4000c101d24 */
.L_x_1218:
[----:B-12--5:R-:W-:Y:S01]  /*18c60*/  FFMA.FTZ R10, R22, R30, RZ ;  /* 0x0000001e160a7223 */ /* 0x026fe200000100ff */
[----:B------:R-:W-:Y:S01]  /*18c70*/  IADD3 R30, R20, 0x4, RZ ;  /* 0x00000004141e7810 */ /* 0x000fe20007ffe0ff */
[C---:B------:R-:W-:Y:S02]  /*18c80*/  FFMA.FTZ R8, R22.reuse, R28, RZ ;  /* 0x0000001c16087223 */ /* 0x040fe400000100ff */
[C---:B------:R-:W-:Y:S02]  /*18c90*/  FFMA.FTZ R9, R22.reuse, R29, RZ ;  /* 0x0000001d16097223 */ /* 0x040fe400000100ff */
[----:B------:R-:W-:Y:S02]  /*18ca0*/  FFMA.FTZ R11, R22, R31, RZ ;  /* 0x0000001f160b7223 */ /* 0x000fe400000100ff */
.L_x_1217:
[----:B------:R-:W-:Y:S05]  /*18cb0*/  BSYNC B1 ;  /* 0x0000000000017941 */ /* 0x000fea0003800000 */
.L_x_1216:
[----:B------:R-:W-:-:S13]  /*18cc0*/  LOP3.LUT P0, RZ, R21, 0xfffffffc, RZ, 0xc0, !PT ;  /* 0xfffffffc15ff7812 */ /* 0x000fda000780c0ff */
[----:B------:R-:W-:Y:S05]  /*18cd0*/  @!P0 BRA `(.L_x_1215) ;  /* 0x0000047000008947 */ /* 0x000fea0003800000 */
[----:B------:R-:W1:Y:S01]  /*18ce0*/  S2R R22, SR_CTAID.Y ;  /* 0x0000000000167919 */ /* 0x000e620000002600 */
[----:B------:R-:W-:Y:S01]  /*18cf0*/  ISETP.NE.AND P0, PT, RZ, c[0x0][0x1ec], PT ;  /* 0x00007b00ff007a0c */ /* 0x000fe20003f05270 */
[----:B-1----:R-:W-:-:S03]  /*18d00*/  IMAD R44, R22, c[0x0][0x1d4], RZ ;  /* 0x00007500162c7a24 */ /* 0x002fc600078e02ff */
.L_x_1221:
[----:B------:R-:W-:Y:S02]  /*18d10*/  SHF.R.S32.HI R21, RZ, 0x1f, R30 ;  /* 0x0000001fff157819 */ /* 0x000fe4000001141e */
[----:B------:R-:W-:Y:S02]  /*18d20*/  IADD3 R22, P2, R44, R30, RZ ;  /* 0x0000001e2c167210 */ /* 0x000fe40007f5e0ff */
[----:B------:R-:W-:Y:S02]  /*18d30*/  ISETP.NE.AND P4, PT, R2, RZ, PT ;  /* 0x000000ff0200720c */ /* 0x000fe40003f85270 */
[----:B------:R-:W-:Y:S02]  /*18d40*/  LEA.HI.X.SX32 R21, R44, R21, 0x1, P2 ;  /* 0x000000152c157211 */ /* 0x000fe400010f0eff */
[----:B------:R-:W-:-:S04]  /*18d50*/  LEA R26, P2, R22, c[0x0][0x1a8], 0x2 ;  /* 0x00006a00161a7a11 */ /* 0x000fc800078410ff */
[----:B------:R-:W-:-:S05]  /*18d60*/  LEA.HI.X R27, R22, c[0x0][0x1ac], R21, 0x2, P2 ;  /* 0x00006b00161b7a11 */ /* 0x000fca00010f1415 */
[----:B------:R-:W2:Y:S01]  /*18d70*/  LDG.E R21, [R26.64] ;  /* 0x000000241a157981 */ /* 0x000ea2000c1e1900 */
[----:B------:R-:W-:-:S04]  /*18d80*/  SHF.L.U32 R22, R30, 0x8, RZ ;  /* 0x000000081e167819 */ /* 0x000fc800000006ff */
[----:B------:R-:W-:-:S04]  /*18d90*/  IADD3 R23, P3, R12, R22, RZ ;  /* 0x000000160c177210 */ /* 0x000fc80007f7e0ff */
[----:B------:R-:W-:Y:S02]  /*18da0*/  LEA.HI.X.SX32 R32, R22, R13, 0x1, P3 ;  /* 0x0000000d16207211 */ /* 0x000fe400018f0eff */
[----:B------:R-:W-:-:S04]  /*18db0*/  LEA R28, P3, R23, c[0x0][0x1a0], 0x2 ;  /* 0x00006800171c7a11 */ /* 0x000fc800078610ff */
[----:B------:R-:W-:Y:S01]  /*18dc0*/  LEA.HI.X R29, R23, c[0x0][0x1a4], R32, 0x2, P3 ;  /* 0x00006900171d7a11 */ /* 0x000fe200018f1420 */
[----:B--2---:R-:W-:-:S04]  /*18dd0*/  IMAD R21, R21, c[0x0][0x1d8], RZ ;  /* 0x0000760015157a24 */ /* 0x004fc800078e02ff */
[----:B------:R-:W-:-:S05]  /*18de0*/  IMAD R21, R21, c[0x0][0x1d4], R30 ;  /* 0x0000750015157a24 */ /* 0x000fca00078e021e */
[----:B------:R-:W-:-:S04]  /*18df0*/  SHF.L.U32 R21, R21, 0x8, RZ ;  /* 0x0000000815157819 */ /* 0x000fc800000006ff */
[----:B------:R-:W-:-:S04]  /*18e00*/  IADD3 R31, P2, R18, R21, RZ ;  /* 0x00000015121f7210 */ /* 0x000fc80007f5e0ff */
[----:B------:R-:W-:Y:S02]  /*18e10*/  LEA.HI.X.SX32 R34, R21, R19, 0x1, P2 ;  /* 0x0000001315227211 */ /* 0x000fe400010f0eff */
[----:B------:R-:W-:-:S04]  /*18e20*/  LEA R22, P2, R31, c[0x0][0x1a0], 0x2 ;  /* 0x000068001f167a11 */ /* 0x000fc800078410ff */
[----:B------:R-:W-:-:S05]  /*18e30*/  LEA.HI.X R23, R31, c[0x0][0x1a4], R34, 0x2, P2 ;  /* 0x000069001f177a11 */ /* 0x000fca00010f1422 */
[----:B------:R1:W5:Y:S01]  /*18e40*/  LDG.E.128 R32, [R22.64] ;  /* 0x0000002416207981 */ /* 0x000362000c1e1d00 */
[----:B------:R-:W-:Y:S05]  /*18e50*/  @P0 BRA `(.L_x_1219) ;  /* 0x000000b000000947 */ /* 0x000fea0003800000 */
[----:B------:R-:W2:Y:S04]  /*18e60*/  @P4 LDG.E.128 R40, [R24.64] ;  /* 0x0000002418284981 */ /* 0x000ea8000c1e1d00 */
[----:B------:R-:W4:Y:S02]  /*18e70*/  LDS.128 R36, [R17.X16+0x440] ;  /* 0x0004400011247984 */ /* 0x000f24000000cc00 */
[----:B----45:R-:W-:Y:S02]  /*18e80*/  FADD.FTZ R32, R32, R36 ;  /* 0x0000002420207221 */ /* 0x030fe40000010000 */
[----:B------:R-:W-:Y:S02]  /*18e90*/  FADD.FTZ R33, R33, R37 ;  /* 0x0000002521217221 */ /* 0x000fe40000010000 */
[----:B------:R-:W-:-:S02]  /*18ea0*/  FADD.FTZ R34, R34, R38 ;  /* 0x0000002622227221 */ /* 0x000fc40000010000 */
[----:B------:R-:W-:Y:S02]  /*18eb0*/  FADD.FTZ R35, R35, R39 ;  /* 0x0000002723237221 */ /* 0x000fe40000010000 */
[----:B--2---:R-:W-:Y:S02]  /*18ec0*/  @P4 FMUL.FTZ R32, R32, R40 ;  /* 0x0000002820204220 */ /* 0x004fe40000410000 */
[----:B------:R-:W-:Y:S02]  /*18ed0*/  @P4 FMUL.FTZ R33, R33, R41 ;  /* 0x0000002921214220 */ /* 0x000fe40000410000 */
[----:B------:R-:W-:Y:S02]  /*18ee0*/  @P4 FMUL.FTZ R34, R34, R42 ;  /* 0x0000002a22224220 */ /* 0x000fe40000410000 */
[----:B------:R-:W-:-:S05]  /*18ef0*/  @P4 FMUL.FTZ R35, R35, R43 ;  /* 0x0000002b23234220 */ /* 0x000fca0000410000 */
[----:B------:R2:W-:Y:S02]  /*18f00*/  STG.E.128 [R28.64], R32 ;  /* 0x000000201c007986 */ /* 0x0005e4000c101d24 */
.L_x_1219:
[----:B------:R-:W4:Y:S02]  /*18f10*/  LDG.E R26, [R26.64+0x10] ;  /* 0x000010241a1a7981 */ /* 0x000f24000c1e1900 */
[----:B----4-:R-:W-:-:S04]  /*18f20*/  IMAD R21, R26, c[0x0][0x1d8], RZ ;  /* 0x000076001a157a24 */ /* 0x010fc800078e02ff */
[----:B------:R-:W-:-:S05]  /*18f30*/  IMAD R21, R21, c[0x0][0x1d4], R30 ;  /* 0x0000750015157a24 */ /* 0x000fca00078e021e */
[----:B------:R-:W-:-:S04]  /*18f40*/  LEA R21, R21, 0x400, 0x8 ;  /* 0x0000040015157811 */ /* 0x000fc800078e40ff */
[----:B-1----:R-:W-:-:S04]  /*18f50*/  IADD3 R23, P2, R18, R21, RZ ;  /* 0x0000001512177210 */ /* 0x002fc80007f5e0ff */
[----:B------:R-:W-:Y:S02]  /*18f60*/  LEA.HI.X.SX32 R36, R21, R19, 0x1, P2 ;  /* 0x0000001315247211 */ /* 0x000fe400010f0eff */
[----:B------:R-:W-:-:S04]  /*18f70*/  LEA R22, P2, R23, c[0x0][0x1a0], 0x2 ;  /* 0x0000680017167a11 */ /* 0x000fc800078410ff */
[----:B------:R-:W-:-:S05]  /*18f80*/  LEA.HI.X R23, R23, c[0x0][0x1a4], R36, 0x2, P2 ;  /* 0x0000690017177a11 */ /* 0x000fca00010f1424 */
[----:B------:R1:W5:Y:S01]  /*18f90*/  LDG.E.128 R36, [R22.64] ;  /* 0x0000002416247981 */ /* 0x000362000c1e1d00 */
[----:B------:R-:W-:-:S04]  /*18fa0*/  IADD3 R21, R30, -UR4, RZ ;  /* 0x800000041e157c10 */ /* 0x000fc8000fffe0ff */
[----:B------:R-:W-:Y:S01]  /*18fb0*/  LEA R26, R21, 0x840, 0x2 ;  /* 0x00000840151a7811 */ /* 0x000fe200078e10ff */
[----:B------:R-:W4:Y:S02]  /*18fc0*/  LDS R31, [R21.X4+0x840] ;  /* 0x00084000151f7984 */ /* 0x000f240000004800 */
[C---:B--2-45:R-:W-:Y:S02]  /*18fd0*/  FFMA.FTZ R32, R31.reuse, R32, R8 ;  /* 0x000000201f207223 */ /* 0x074fe40000010008 */
[C---:B------:R-:W-:Y:S02]  /*18fe0*/  FFMA.FTZ R40, R31.reuse, R33, R9 ;  /* 0x000000211f287223 */ /* 0x040fe40000010009 */
[C---:B------:R-:W-:Y:S02]  /*18ff0*/  FFMA.FTZ R34, R31.reuse, R34, R10 ;  /* 0x000000221f227223 */ /* 0x040fe4000001000a */
[----:B------:R-:W-:Y:S01]  /*19000*/  FFMA.FTZ R42, R31, R35, R11 ;  /* 0x000000231f2a7223 */ /* 0x000fe2000001000b */
[----:B------:R-:W-:Y:S05]  /*19010*/  @P0 BRA `(.L_x_1220) ;  /* 0x000000b000000947 */ /* 0x000fea0003800000 */
[----:B-1----:R-:W2:Y:S04]  /*19020*/  @P4 LDG.E.128 R8, [R24.64] ;  /* 0x0000002418084981 */ /* 0x002ea8000c1e1d00 */
[----:B------:R-:W1:Y:S02]  /*19030*/  LDS.128 R48, [R17.X16+0x440] ;  /* 0x0004400011307984 */ /* 0x000e64000000cc00 */
[----:B-1----:R-:W-:-:S02]  /*19040*/  FADD.FTZ R36, R48, R36 ;  /* 0x0000002430247221 */ /* 0x002fc40000010000 */
[----:B------:R-:W-:Y:S02]  /*19050*/  FADD.FTZ R37, R49, R37 ;  /* 0x0000002531257221 */ /* 0x000fe40000010000 */
[----:B------:R-:W-:Y:S02]  /*19060*/  FADD.FTZ R38, R50, R38 ;  /* 0x0000002632267221 */ /* 0x000fe40000010000 */
[----:B------:R-:W-:Y:S02]  /*19070*/  FADD.FTZ R39, R51, R39 ;  /* 0x0000002733277221 */ /* 0x000fe40000010000 */
[----:B--2---:R-:W-:Y:S02]  /*19080*/  @P4 FMUL.FTZ R36, R36, R8 ;  /* 0x0000000824244220 */ /* 0x004fe40000410000 */
[----:B------:R-:W-:Y:S02]  /*19090*/  @P4 FMUL.FTZ R37, R37, R9 ;  /* 0x0000000925254220 */ /* 0x000fe40000410000 */
[----:B------:R-:W-:-:S02]  /*190a0*/  @P4 FMUL.FTZ R38, R38, R10 ;  /* 0x0000000a26264220 */ /* 0x000fc40000410000 */
[----:B------:R-:W-:-:S05]  /*190b0*/  @P4 FMUL.FTZ R39, R39, R11 ;  /* 0x0000000b27274220 */ /* 0x000fca0000410000 */
[----:B------:R1:W-:Y:S02]  /*190c0*/  STG.E.128 [R28.64+0x1000], R36 ;  /* 0x001000241c007986 */ /* 0x0003e4000c101d24 */
.L_x_1220:
[----:B-1----:R-:W1:Y:S01]  /*190d0*/  LDS R11, [R26+0x10] ;  /* 0x000010001a0b7984 */ /* 0x002e620000000800 */
[----:B------:R-:W-:-:S04]  /*190e0*/  IADD3 R30, R30, 0x8, RZ ;  /* 0x000000081e1e7810 */ /* 0x000fc80007ffe0ff */
[----:B------:R-:W-:Y:S01]  /*190f0*/  ISETP.GE.AND P2, PT, R30, UR5, PT ;  /* 0x000000051e007c0c */ /* 0x000fe2000bf46270 */
[C---:B-1----:R-:W-:Y:S02]  /*19100*/  FFMA.FTZ R8, R11.reuse, R36, R32 ;  /* 0x000000240b087223 */ /* 0x042fe40000010020 */
[C---:B------:R-:W-:Y:S02]  /*19110*/  FFMA.FTZ R9, R11.reuse, R37, R40 ;  /* 0x000000250b097223 */ /* 0x040fe40000010028 */
[C---:B------:R-:W-:Y:S02]  /*19120*/  FFMA.FTZ R10, R11.reuse, R38, R34 ;  /* 0x000000260b0a7223 */ /* 0x040fe40000010022 */
[----:B------:R-:W-:-:S06]  /*19130*/  FFMA.FTZ R11, R11, R39, R42 ;  /* 0x000000270b0b7223 */ /* 0x000fcc000001002a */
[----:B------:R-:W-:Y:S05]  /*19140*/  @!P2 BRA `(.L_x_1221) ;  /* 0xfffffbc00000a947 */ /* 0x000fea000383ffff */
.L_x_1215:
[----:B------:R-:W-:Y:S05]  /*19150*/  BSYNC B0 ;  /* 0x0000000000007941 */ /* 0x000fea0003800000 */
.L_x_1214:
[----:B------:R-:W-:Y:S01]  /*19160*/  ISETP.GE.AND P0, PT, R20, UR39, PT ;  /* 0x0000002714007c0c */ /* 0x000fe2000bf06270 */
[----:B------:R-:W-:-:S12]  /*19170*/  BSSY B0, `(.L_x_1222) ;  /* 0x00000db000007945 */ /* 0x000fd80003800000 */
[----:B------:R-:W-:Y:S05]  /*19180*/  @P0 BRA `(.L_x_1223) ;  /* 0x00000d9000000947 */ /* 0x000fea0003800000 */
[----:B------:R-:W1:Y:S01]  /*19190*/  S2R R23, SR_CTAID.X ;  /* 0x0000000000177919 */ /* 0x000e620000002500 */
[----:B------:R-:W-:Y:S01]  /*191a0*/  MOV R22, UR40 ;  /* 0x0000002800167c02 */ /* 0x000fe20008000f00 */
[----:B------:R-:W-:Y:S03]  /*191b0*/  BSSY B1, `(.L_x_1224) ;  /* 0x0000048000017945 */ /* 0x000fe60003800000 */
[----:B------:R-:W-:Y:S01]  /*191c0*/  IADD3 R21, -R3, -0x2, R22 ;  /* 0xfffffffe03157810 */ /* 0x000fe20007ffe116 */
[----:B------:R-:W-:-:S03]  /*191d0*/  IMAD.MOV.U32 R22, RZ, RZ, 0x4 ;  /* 0x00000004ff167424 */ /* 0x000fc600078e00ff */
[----:B------:R-:W-:-:S04]  /*191e0*/  IADD3 R21, R21, -UR4, RZ ;  /* 0x8000000415157c10 */ /* 0x000fc8000fffe0ff */
[----:B------:R-:W-:Y:S01]  /*191f0*/  LOP3.LUT P0, RZ, R21, 0x4, RZ, 0xc0, !PT ;  /* 0x0000000415ff7812 */ /* 0x000fe2000780c0ff */
[----:B-1----:R-:W-:-:S05]  /*19200*/  IMAD R23, R16, c[0x0][0x1d8], R23 ;  /* 0x0000760010177a24 */ /* 0x002fca00078e0217 */
[----:B------:R-:W-:-:S05]  /*19210*/  LEA R23, R23, R0, 0x8 ;  /* 0x0000000017177211 */ /* 0x000fca00078e40ff */
[----:B------:R-:W-:Y:S02]  /*19220*/  IMAD.WIDE R22, R23, R22, c[0x0][0x238] ;  /* 0x00008e0017167625 */ /* 0x000fe400078e0216 */
        /* <DEDUP_REMOVED lines=9> */
[----:B------:R4:W0:Y:S01]  /*192c0*/  LDS R32, [R3.X4+0x840] ;  /* 0x0008400003207984 */ /* 0x0008220000004800 */
[----:B------:R-:W-:-:S05]  /*192d0*/  ISETP.NE.AND P3, PT, RZ, c[0x0][0x1d4], PT ;  /* 0x00007500ff007a0c */ /* 0x000fca0003f65270 */
[----:B--2---:R-:W2:Y:S02]  /*192e0*/  MUFU.RCP R26, R26 ;  /* 0x0000001a001a7308 */ /* 0x004ea40000001000 */
[----:B--2---:R-:W-:-:S06]  /*192f0*/  IADD3 R28, R26, 0xffffffe, RZ ;  /* 0x0ffffffe1a1c7810 */ /* 0x004fcc0007ffe0ff */
[----:B------:R-:W2:Y:S02]  /*19300*/  F2I.FTZ.U32.TRUNC.NTZ R25, R28 ;  /* 0x0000001c00197305 */ /* 0x000ea4000021f000 */
[----:B--2---:R-:W-:-:S05]  /*19310*/  IADD3 R24, RZ, -R25, RZ ;  /* 0x80000019ff187210 */ /* 0x004fca0007ffe0ff */
[----:B------:R-:W-:Y:S01]  /*19320*/  IMAD R29, R24, R27, RZ ;  /* 0x0000001b181d7224 */ /* 0x000fe200078e02ff */
[----:B------:R-:W-:-:S05]  /*19330*/  MOV R24, RZ ;  /* 0x000000ff00187202 */ /* 0x000fca0000000f00 */
[----:B------:R-:W-:-:S04]  /*19340*/  IMAD.HI.U32 R24, R25, R29, R24 ;  /* 0x0000001d19187227 */ /* 0x000fc800078e0018 */
[----:B------:R-:W-:-:S04]  /*19350*/  IMAD.MOV.U32 R25, RZ, RZ, R30 ;  /* 0x000000ffff197224 */ /* 0x000fc800078e001e */
[----:B------:R-:W-:-:S05]  /*19360*/  IMAD.HI.U32 R24, R24, R25, RZ ;  /* 0x0000001918187227 */ /* 0x000fca00078e00ff */
[----:B------:R-:W-:-:S05]  /*19370*/  IADD3 R24, -R24, RZ, RZ ;  /* 0x000000ff18187210 */ /* 0x000fca0007ffe1ff */
[----:B------:R-:W-:-:S05]  /*19380*/  IMAD R24, R27, R24, R25 ;  /* 0x000000181b187224 */ /* 0x000fca00078e0219 */
[----:B------:R-:W-:-:S13]  /*19390*/  ISETP.GT.U32.AND P0, PT, R27, R24, PT ;  /* 0x000000181b00720c */ /* 0x000fda0003f04070 */
[----:B------:R-:W-:-:S04]  /*193a0*/  @!P0 IADD3 R24, R24, -R27, RZ ;  /* 0x8000001b18188210 */ /* 0x000fc80007ffe0ff */
[----:B------:R-:W-:-:S13]  /*193b0*/  ISETP.GT.U32.AND P0, PT, R27, R24, PT ;  /* 0x000000181b00720c */ /* 0x000fda0003f04070 */
[----:B------:R-:W-:Y:S01]  /*193c0*/  @!P0 IADD3 R24, R24, -R27, RZ ;  /* 0x8000001b18188210 */ /* 0x000fe20007ffe0ff */
[----:B-1----:R-:W-:-:S04]  /*193d0*/  IMAD R27, R31, c[0x0][0x1d4], RZ ;  /* 0x000075001f1b7a24 */ /* 0x002fc800078e02ff */
[----:B------:R-:W-:-:S05]  /*193e0*/  IMAD.MOV.U32 R26, RZ, RZ, R24 ;  /* 0x000000ffff1a7224 */ /* 0x000fca00078e0018 */
[----:B------:R-:W-:Y:S02]  /*193f0*/  @!P2 IADD3 R26, -R26, RZ, RZ ;  /* 0x000000ff1a1aa210 */ /* 0x000fe40007ffe1ff */
        /* <DEDUP_REMOVED lines=15> */
[----:B------:R-:W-:-:S13]  /*194f0*/  ISETP.NE.AND P0, PT, RZ, c[0x0][0x1ec], PT ;  /* 0x00007b00ff007a0c */ /* 0x000fda0003f05270 */
[----:B------:R-:W-:Y:S05]  /*19500*/  @P0 BRA `(.L_x_1228) ;  /* 0x000000c000000947 */ /* 0x000fea0003800000 */
[----:B0---4-:R-:W-:Y:S01]  /*19510*/  ISETP.NE.AND P4, PT, R2, RZ, PT ;  /* 0x000000ff0200720c */ /* 0x011fe20003f85270 */
[----:B------:R-:W0:-:S12]  /*19520*/  LDS.128 R36, [R17.X16+0x440] ;  /* 0x0004400011247984 */ /* 0x000e18000000cc00 */
[----:B------:R-:W2:Y:S01]  /*19530*/  @P4 LDG.E.128 R24, [R22.64] ;  /* 0x0000002416184981 */ /* 0x000ea2000c1e1d00 */
[----:B0----5:R-:W-:Y:S02]  /*19540*/  FADD.FTZ R28, R36, R28 ;  /* 0x0000001c241c7221 */ /* 0x021fe40000010000 */
[----:B------:R-:W-:Y:S02]  /*19550*/  FADD.FTZ R29, R37, R29 ;  /* 0x0000001d251d7221 */ /* 0x000fe40000010000 */
[----:B------:R-:W-:Y:S02]  /*19560*/  FADD.FTZ R30, R38, R30 ;  /* 0x0000001e261e7221 */ /* 0x000fe40000010000 */
[----:B------:R-:W-:Y:S02]  /*19570*/  FADD.FTZ R31, R39, R31 ;  /* 0x0000001f271f7221 */ /* 0x000fe40000010000 */
[----:B--2---:R-:W-:Y:S02]  /*19580*/  @P4 FMUL.FTZ R28, R28, R24 ;  /* 0x000000181c1c4220 */ /* 0x004fe40000410000 */
[----:B------:R-:W-:-:S02]  /*19590*/  @P4 FMUL.FTZ R29, R29, R25 ;  /* 0x000000191d1d4220 */ /* 0x000fc40000410000 */
[----:B------:R-:W-:Y:S02]  /*195a0*/  @P4 FMUL.FTZ R30, R30, R26 ;  /* 0x0000001a1e1e4220 */ /* 0x000fe40000410000 */
[----:B------:R-:W-:-:S05]  /*195b0*/  @P4 FMUL.FTZ R31, R31, R27 ;  /* 0x0000001b1f1f4220 */ /* 0x000fca0000410000 */
[----:B------:R0:W-:Y:S02]  /*195c0*/  STG.E.128 [R14.64], R28 ;  /* 0x0000001c0e007986 */ /* 0x0001e4000c101d24 */
.L_x_1228:
[C---:B0---45:R-:W-:Y:S02]  /*195d0*/  FFMA.FTZ R8, R32.reuse, R28, R8 ;  /* 0x0000001c20087223 */ /* 0x071fe40000010008 */
[C---:B------:R-:W-:Y:S02]  /*195e0*/  FFMA.FTZ R9, R32.reuse, R29, R9 ;  /* 0x0000001d20097223 */ /* 0x040fe40000010009 */
[C---:B------:R-:W-:Y:S02]  /*195f0*/  FFMA.FTZ R10, R32.reuse, R30, R10 ;  /* 0x0000001e200a7223 */ /* 0x040fe4000001000a */
[----:B------:R-:W-:Y:S02]  /*19600*/  FFMA.FTZ R11, R32, R31, R11 ;  /* 0x0000001f200b7223 */ /* 0x000fe4000001000b */
.L_x_1227:
[----:B------:R-:W-:Y:S05]  /*19610*/  BSYNC B2 ;  /* 0x0000000000027941 */ /* 0x000fea0003800000 */
.L_x_1226:
[----:B------:R-:W-:Y:S02]  /*19620*/  IADD3 R20, R20, 0x4, RZ ;  /* 0x0000000414147810 */ /* 0x000fe40007ffe0ff */
.L_x_1225:
[----:B------:R-:W-:Y:S05]  /*19630*/  BSYNC B1 ;  /* 0x0000000000017941 */ /* 0x000fea0003800000 */
.L_x_1224:
[----:B------:R-:W-:-:S13]  /*19640*/  LOP3.LUT P0, RZ, R21, 0xfffffffc, RZ, 0xc0, !PT ;  /* 0xfffffffc15ff7812 */ /* 0x000fda000780c0ff */
[----:B------:R-:W-:Y:S05]  /*19650*/  @!P0 BRA `(.L_x_1223) ;  /* 0x000008c000008947 */ /* 0x000fea0003800000 */
[----:B------:R-:W-:Y:S01]  /*19660*/  USHF.L.U32 UR5, UR4, 0x2, URZ ;  /* 0x0000000204057899 */ /* 0x000fe2000800063f */
[----:B------:R-:W-:Y:S01]  /*19670*/  HFMA2.MMA R21, -RZ, RZ, 0, 0 ;  /* 0x00000000ff157435 */ /* 0x000fe200000001ff */
[----:B------:R-:W-:-:S04]  /*19680*/  LEA R43, R20, 0x400, 0x8 ;  /* 0x00000400142b7811 */ /* 0x000fc800078e40ff */
[----:B------:R-:W-:-:S03]  /*19690*/  LEA R42, R20, -UR5, 0x2 ;  /* 0x80000005142a7c11 */ /* 0x000fc6000f8e10ff */
.L_x_1235:
        /* <DEDUP_REMOVED lines=8> */
[----:B0-----:R-:W-:Y:S05]  /*19720*/  @!P0 BRA `(.L_x_1230) ;  /* 0x000003a000008947 */ /* 0x001fea0003800000 */
[----:B------:R-:W-:Y:S01]  /*19730*/  IABS R25, c[0x0][0x1d4] ;  /* 0x0000750000197a13 */ /* 0x000fe20000000000 */
[----:B------:R-:W1:Y:S01]  /*19740*/  S2R R31, SR_CTAID.Y ;  /* 0x00000000001f7919 */ /* 0x000e620000002600 */
[----:B------:R-:W-:Y:S02]  /*19750*/  IABS R30, R20 ;  /* 0x00000014001e7213 */ /* 0x000fe40000000000 */
[----:B------:R-:W2:Y:S01]  /*19760*/  I2F.RP R24, R25 ;  /* 0x0000001900187306 */ /* 0x000ea20000209400 */
[----:B------:R-:W-:Y:S01]  /*19770*/  ISETP.GE.AND P2, PT, R20, RZ, PT ;  /* 0x000000ff1400720c */ /* 0x000fe20003f46270 */
[----:B------:R4:W0:Y:S01]  /*19780*/  LDS R40, [R41+0x840] ;  /* 0x0008400029287984 */ /* 0x0008220000000800 */
[----:B------:R-:W-:-:S05]  /*19790*/  ISETP.NE.AND P3, PT, RZ, c[0x0][0x1d4], PT ;  /* 0x00007500ff007a0c */ /* 0x000fca0003f65270 */
[----:B--2---:R-:W2:Y:S02]  /*197a0*/  MUFU.RCP R24, R24 ;  /* 0x0000001800187308 */ /* 0x004ea40000001000 */
[----:B--2---:R-:W-:-:S06]  /*197b0*/  IADD3 R28, R24, 0xffffffe, RZ ;  /* 0x0ffffffe181c7810 */ /* 0x004fcc0007ffe0ff */
[----:B------:R-:W2:Y:S02]  /*197c0*/  F2I.FTZ.U32.TRUNC.NTZ R15, R28 ;  /* 0x0000001c000f7305 */ /* 0x000ea4000021f000 */
[----:B--2---:R-:W-:-:S05]  /*197d0*/  IADD3 R14, RZ, -R15, RZ ;  /* 0x8000000fff0e7210 */ /* 0x004fca0007ffe0ff */
[----:B------:R-:W-:Y:S01]  /*197e0*/  IMAD R29, R14, R25, RZ ;  /* 0x000000190e1d7224 */ /* 0x000fe200078e02ff */
[----:B------:R-:W-:-:S05]  /*197f0*/  MOV R14, RZ ;  /* 0x000000ff000e7202 */ /* 0x000fca0000000f00 */
[----:B------:R-:W-:Y:S01]  /*19800*/  IMAD.HI.U32 R14, R15, R29, R14 ;  /* 0x0000001d0f0e7227 */ /* 0x000fe200078e000e */
[----:B------:R-:W-:-:S05]  /*19810*/  MOV R15, R30 ;  /* 0x0000001e000f7202 */ /* 0x000fca0000000f00 */
[----:B------:R-:W-:-:S04]  /*19820*/  IMAD.HI.U32 R14, R14, R15, RZ ;  /* 0x0000000f0e0e7227 */ /* 0x000fc800078e00ff */
[----:B------:R-:W-:-:S04]  /*19830*/  IMAD.MOV R14, RZ, RZ, -R14 ;  /* 0x000000ffff0e7224 */ /* 0x000fc800078e0a0e */
[----:B------:R-:W-:-:S05]  /*19840*/  IMAD R14, R25, R14, R15 ;  /* 0x0000000e190e7224 */ /* 0x000fca00078e020f */
[----:B------:R-:W-:-:S13]  /*19850*/  ISETP.GT.U32.AND P0, PT, R25, R14, PT ;  /* 0x0000000e1900720c */ /* 0x000fda0003f04070 */
[----:B------:R-:W-:-:S04]  /*19860*/  @!P0 IADD3 R14, R14, -R25, RZ ;  /* 0x800000190e0e8210 */ /* 0x000fc80007ffe0ff */
[----:B------:R-:W-:-:S13]  /*19870*/  ISETP.GT.U32.AND P0, PT, R25, R14, PT ;  /* 0x0000000e1900720c */ /* 0x000fda0003f04070 */
[----:B------:R-:W-:Y:S01]  /*19880*/  @!P0 IADD3 R14, R14, -R25, RZ ;  /* 0x800000190e0e8210 */ /* 0x000fe20007ffe0ff */
[----:B-1----:R-:W-:-:S03]  /*19890*/  IMAD R25, R31, c[0x0][0x1d4], RZ ;  /* 0x000075001f197a24 */ /* 0x002fc600078e02ff */
[----:B------:R-:W-:-:S05]  /*198a0*/  MOV R24, R14 ;  /* 0x0000000e00187202 */ /* 0x000fca0000000f00 */
        /* <DEDUP_REMOVED lines=30> */
.L_x_1231:
[C---:B0---45:R-:W-:Y:S02]  /*19a90*/  FFMA.FTZ R8, R40.reuse, R28, R8 ;  /* 0x0000001c28087223 */ /* 0x071fe40000010008 */
[C---:B------:R-:W-:Y:S02]  /*19aa0*/  FFMA.FTZ R9, R40.reuse, R29, R9 ;  /* 0x0000001d28097223 */ /* 0x040fe40000010009 */
[C---:B------:R-:W-:Y:S02]  /*19ab0*/  FFMA.FTZ R10, R40.reuse, R30, R10 ;  /* 0x0000001e280a7223 */ /* 0x040fe4000001000a */
[----:B------:R-:W-:Y:S02]  /*19ac0*/  FFMA.FTZ R11, R40, R31, R11 ;  /* 0x0000001f280b7223 */ /* 0x000fe4000001000b */
.L_x_1230:
[----:B------:R-:W-:Y:S05]  /*19ad0*/  BSYNC B1 ;  /* 0x0000000000017941 */ /* 0x000fea0003800000 */
.L_x_1229:
        /* <DEDUP_REMOVED lines=16> */
[----:B------:R-:W-:-:S10]  /*19be0*/  HFMA2.MMA R14, -RZ, RZ, 0, 0 ;  /* 0x00000000ff0e7435 */ /* 0x000fd400000001ff */
        /* <DEDUP_REMOVED lines=40> */
[----:B------:R0:W-:Y:S02]  /*19e70*/  STG.E.128 [R26.64+0x1000], R28 ;  /* 0x0010001c1a007986 */ /* 0x0001e4000c101d24 */
.L_x_1234:
[C---:B0---45:R-:W-:Y:S02]  /*19e80*/  FFMA.FTZ R8, R36.reuse, R28, R8 ;  /* 0x0000001c24087223 */ /* 0x071fe40000010008 */
[C---:B------:R-:W-:Y:S02]  /*19e90*/  FFMA.FTZ R9, R36.reuse, R29, R9 ;  /* 0x0000001d24097223 */ /* 0x040fe40000010009 */
[C---:B------:R-:W-:Y:S02]  /*19ea0*/  FFMA.FTZ R10, R36.reuse, R30, R10 ;  /* 0x0000001e240a7223 */ /* 0x040fe4000001000a */
[----:B------:R-:W-:Y:S02]  /*19eb0*/  FFMA.FTZ R11, R36, R31, R11 ;  /* 0x0000001f240b7223 */ /* 0x000fe4000001000b */
.L_x_1233:
[----:B------:R-:W-:Y:S05]  /*19ec0*/  BSYNC B1 ;  /* 0x0000000000017941 */ /* 0x000fea0003800000 */
.L_x_1232:
[----:B------:R-:W-:Y:S02]  /*19ed0*/  IADD3 R20, R20, 0x8, RZ ;  /* 0x0000000814147810 */ /* 0x000fe40007ffe0ff */
[----:B------:R-:W-:Y:S02]  /*19ee0*/  IADD3 R21, R21, 0x20, RZ ;  /* 0x0000002015157810 */ /* 0x000fe40007ffe0ff */
[----:B------:R-:W-:-:S02]  /*19ef0*/  ISETP.GE.AND P0, PT, R20, UR39, PT ;  /* 0x0000002714007c0c */ /* 0x000fc4000bf06270 */
[----:B------:R-:W-:-:S11]  /*19f00*/  IADD3 R43, R43, 0x800, RZ ;  /* 0x000008002b2b7810 */ /* 0x000fd60007ffe0ff */
[----:B------:R-:W-:Y:S05]  /*19f10*/  @!P0 BRA `(.L_x_1235) ;  /* 0xfffff78000008947 */ /* 0x000fea000383ffff */
.L_x_1223:
[----:B------:R-:W-:Y:S05]  /*19f20*/  BSYNC B0 ;  /* 0x0000000000007941 */ /* 0x000fea0003800000 */
.L_x_1222:
[----:B------:R-:W-:Y:S01]  /*19f30*/  BSSY B0, `(.L_x_1236) ;  /* 0x0000028000007945 */ /* 0x000fe20003800000 */
[----:B------:R-:W-:Y:S05]  /*19f40*/  @P1 BRA `(.L_x_1237) ;  /* 0x0000026000001947 */ /* 0x000fea0003800000 */
[----:B------:R-:W-:-:S06]  /*19f50*/  USHF.L.U32 UR5, UR39, 0x8, URZ ;  /* 0x0000000827057899 */ /* 0x000fcc000800063f */
[----:B------:R-:W-:Y:S02]  /*19f60*/  IADD3 R15, P0, R12, UR5, RZ ;  /* 0x000000050c0f7c10 */ /* 0x000fe4000ff1e0ff */
[----:B------:R-:W-:-:S04]  /*19f70*/  MOV R18, UR5 ;  /* 0x0000000500127c02 */ /* 0x000fc80008000f00 */
[----:B------:R-:W-:Y:S02]  /*19f80*/  LEA.HI.X.SX32 R18, R18, R13, 0x1, P0 ;  /* 0x0000000d12127211 */ /* 0x000fe400000f0eff */
[----:B------:R-:W-:-:S04]  /*19f90*/  LEA R14, P0, R15, c[0x0][0x1a0], 0x2 ;  /* 0x000068000f0e7a11 */ /* 0x000fc800078010ff */
[----:B------:R-:W-:-:S05]  /*19fa0*/  LEA.HI.X R15, R15, c[0x0][0x1a4], R18, 0x2, P0 ;  /* 0x000069000f0f7a11 */ /* 0x000fca00000f1412 */
[----:B------:R1:W5:Y:S01]  /*19fb0*/  LDG.E.128 R20, [R14.64] ;  /* 0x000000240e147981 */ /* 0x000362000c1e1d00 */
[----:B------:R-:W-:Y:S01]  /*19fc0*/  UIADD3 UR5, UR39, -UR4, URZ ;  /* 0x8000000427057290 */ /* 0x000fe2000fffe03f */
[----:B------:R-:W-:-:S05]  /*19fd0*/  ISETP.NE.AND P0, PT, RZ, c[0x0][0x1ec], PT ;  /* 0x00007b00ff007a0c */ /* 0x000fca0003f05270 */
[----:B------:R-:W-:-:S06]  /*19fe0*/  IMAD.U32 R24, RZ, RZ, UR5 ;  /* 0x00000005ff187e24 */ /* 0x000fcc000f8e00ff */
[----:B------:R-:W2:Y:S02]  /*19ff0*/  LDS R24, [R24.X4+0x840] ;  /* 0x0008400018187984 */ /* 0x000ea40000004800 */
[----:B------:R-:W-:Y:S05]  /*1a000*/  @P0 BRA `(.L_x_1238) ;  /* 0x0000016000000947 */ /* 0x000fea0003800000 */
[----:B-1----:R-:W1:Y:S01]  /*1a010*/  S2R R25, SR_CTAID.X ;  /* 0x0000000000197919 */ /* 0x002e620000002500 */
[----:B------:R-:W-:-:S13]  /*1a020*/  ISETP.NE.AND P2, PT, R2, RZ, PT ;  /* 0x000000ff0200720c */ /* 0x000fda0003f45270 */
[----:B------:R-:W-:Y:S01]  /*1a030*/  @P2 MOV R14, 0x4 ;  /* 0x00000004000e2802 */ /* 0x000fe20000000f00 */
[----:B-1----:R-:W-:-:S05]  /*1a040*/  @P2 IMAD R15, R16, c[0x0][0x1d8], R25 ;  /* 0x00007600100f2a24 */ /* 0x002fca00078e0219 */
[----:B------:R-:W-:-:S05]  /*1a050*/  @P2 LEA R15, R15, R0, 0x8 ;  /* 0x000000000f0f2211 */ /* 0x000fca00078e40ff */
[----:B------:R-:W-:-:S05]  /*1a060*/  @P2 IMAD.WIDE R14, R15, R14, c[0x0][0x238] ;  /* 0x00008e000f0e2625 */ /* 0x000fca00078e020e */
[----:B0-----:R-:W4:Y:S01]  /*1a070*/  @P2 LDG.E.128 R16, [R14.64] ;  /* 0x000000240e102981 */ /* 0x001f22000c1e1d00 */
[----:B------:R-:W-:Y:S01]  /*1a080*/  USHF.L.U32 UR5, UR38, 0x8, URZ ;  /* 0x0000000826057899 */ /* 0x000fe2000800063f */
[----:B-----5:R-:W-:Y:S02]  /*1a090*/  FADD.FTZ R20, R20, R4 ;  /* 0x0000000414147221 */ /* 0x020fe40000010000 */
[----:B------:R-:W-:Y:S02]  /*1a0a0*/  FADD.FTZ R21, R21, R5 ;  /* 0x0000000515157221 */ /* 0x000fe40000010000 */
[----:B------:R-:W-:Y:S01]  /*1a0b0*/  FADD.FTZ R22, R22, R6 ;  /* 0x0000000616167221 */ /* 0x000fe20000010000 */
[----:B------:R-:W-:Y:S01]  /*1a0c0*/  IADD3 R12, P0, R12, UR5, RZ ;  /* 0x000000050c0c7c10 */ /* 0x000fe2000ff1e0ff */
[----:B------:R-:W-:Y:S01]  /*1a0d0*/  FADD.FTZ R23, R23, R7 ;  /* 0x0000000717177221 */ /* 0x000fe20000010000 */
[----:B------:R-:W-:-:S04]  /*1a0e0*/  MOV R2, UR5 ;  /* 0x0000000500027c02 */ /* 0x000fc80008000f00 */
[----:B------:R-:W-:Y:S02]  /*1a0f0*/  LEA.HI.X.SX32 R13, R2, R13, 0x1, P0 ;  /* 0x0000000d020d7211 */ /* 0x000fe400000f0eff */
[----:B------:R-:W-:-:S04]  /*1a100*/  LEA R4, P0, R12, c[0x0][0x1a0], 0x2 ;  /* 0x000068000c047a11 */ /* 0x000fc800078010ff */
[----:B------:R-:W-:Y:S01]  /*1a110*/  LEA.HI.X R5, R12, c[0x0][0x1a4], R13, 0x2, P0 ;  /* 0x000069000c057a11 */ /* 0x000fe200000f140d */
[----:B----4-:R-:W-:Y:S02]  /*1a120*/  @P2 FMUL.FTZ R20, R20, R16 ;  /* 0x0000001014142220 */ /* 0x010fe40000410000 */
[----:B------:R-:W-:Y:S02]  /*1a130*/  @P2 FMUL.FTZ R21, R21, R17 ;  /* 0x0000001115152220 */ /* 0x000fe40000410000 */
[----:B------:R-:W-:Y:S02]  /*1a140*/  @P2 FMUL.FTZ R22, R22, R18 ;  /* 0x0000001216162220 */ /* 0x000fe40000410000 */
[----:B------:R-:W-:-:S05]  /*1a150*/  @P2 FMUL.FTZ R23, R23, R19 ;  /* 0x0000001317172220 */ /* 0x000fca0000410000 */
[----:B------:R0:W-:Y:S02]  /*1a160*/  STG.E.128 [R4.64], R20 ;  /* 0x0000001404007986 */ /* 0x0001e4000c101d24 */
.L_x_1238:
[C---:B-12--5:R-:W-:Y:S02]  /*1a170*/  FFMA.FTZ R8, R24.reuse, R20, R8 ;  /* 0x0000001418087223 */ /* 0x066fe40000010008 */
[C---:B------:R-:W-:Y:S02]  /*1a180*/  FFMA.FTZ R9, R24.reuse, R21, R9 ;  /* 0x0000001518097223 */ /* 0x040fe40000010009 */
[C---:B------:R-:W-:Y:S02]  /*1a190*/  FFMA.FTZ R10, R24.reuse, R22, R10 ;  /* 0x00000016180a7223 */ /* 0x040fe4000001000a */
[----:B------:R-:W-:Y:S02]  /*1a1a0*/  FFMA.FTZ R11, R24, R23, R11 ;  /* 0x00000017180b7223 */ /* 0x000fe4000001000b */
.L_x_1237:
[----:B------:R-:W-:Y:S05]  /*1a1b0*/  BSYNC B0 ;  /* 0x0000000000007941 */ /* 0x000fea0003800000 */
.L_x_1236:
[----:B------:R-:W1:Y:S01]  /*1a1c0*/  S2R R12, SR_TID.X ;  /* 0x00000000000c7919 */ /* 0x000e620000002100 */
[----:B------:R-:W-:-:S03]  /*1a1d0*/  IMAD R3, R3, 0x100, R0 ;  /* 0x0000010003037824 */ /* 0x000fc600078e0200 */
[----:B------:R-:W-:Y:S01]  /*1a1e0*/  BAR.SYNC.DEFER_BLOCKING 0x0 ;  /* 0x0000000000007b1d */ /* 0x000fe20000010000 */
[C---:B-1----:R-:W-:Y:S02]  /*1a1f0*/  LOP3.LUT R2, R12.reuse, 0xffffff80, RZ, 0xc0, !PT ;  /* 0xffffff800c027812 */ /* 0x042fe400078ec0ff */
[----:B------:R-:W-:Y:S02]  /*1a200*/  ISETP.GT.AND P1, PT, R12, 0x7f, PT ;  /* 0x0000007f0c00780c */ /* 0x000fe40003f24270 */
[----:B------:R-:W-:Y:S02]  /*1a210*/  ISETP.NE.AND P0, PT, R2, 0x80, PT ;  /* 0x000000800200780c */ /* 0x000fe40003f05270 */
[C---:B------:R-:W-:Y:S02]  /*1a220*/  LOP3.LUT R2, R12.reuse, 0xffffffc0, RZ, 0xc0, !PT ;  /* 0xffffffc00c027812 */ /* 0x040fe400078ec0ff */
[----:B------:R-:W-:-:S09]  /*1a230*/  ISETP.GT.AND P2, PT, R12, 0x3f, PT ;  /* 0x0000003f0c00780c */ /* 0x000fd20003f44270 */
[----:B------:R-:W-:Y:S04]  /*1a240*/  @!P0 STS.128 [R3.X4+0x40], R8 ;  /* 0x0000400803008388 */ /* 0x000fe80000004c00 */
[----:B------:R-:W-:Y:S01]  /*1a250*/  BAR.SYNC.DEFER_BLOCKING 0x0 ;  /* 0x0000000000007b1d */ /* 0x000fe20000010000 */
[----:B------:R-:W-:Y:S02]  /*1a260*/  ISETP.NE.AND P0, PT, R2, 0x40, PT ;  /* 0x000000400200780c */ /* 0x000fe40003f05270 */
[----:B------:R-:W-:-:S03]  /*1a270*/  IADD3 R2, R12, 0x3f, RZ ;  /* 0x0000003f0c027810 */ /* 0x000fc60007ffe0ff */
[----:B0-----:R-:W0:Y:S02]  /*1a280*/  @!P1 LDS.128 R4, [R3.X4+0x840] ;  /* 0x0008400003049984 */ /* 0x001e240000004c00 */
[----:B0-----:R-:W-:Y:S02]  /*1a290*/  @!P1 FADD.FTZ R8, R8, R4 ;  /* 0x0000000408089221 */ /* 0x001fe40000010000 */
[----:B------:R-:W-:Y:S02]  /*1a2a0*/  @!P1 FADD.FTZ R9, R9, R5 ;  /* 0x0000000509099221 */ /* 0x000fe40000010000 */
[----:B------:R-:W-:Y:S02]  /*1a2b0*/  @!P1 FADD.FTZ R10, R10, R6 ;  /* 0x000000060a0a9221 */ /* 0x000fe40000010000 */
[----:B------:R-:W-:Y:S01]  /*1a2c0*/  @!P1 FADD.FTZ R11, R11, R7 ;  /* 0x000000070b0b9221 */ /* 0x000fe20000010000 */
[----:B------:R-:W-:Y:S06]  /*1a2d0*/  BAR.SYNC.DEFER_BLOCKING 0x0 ;  /* 0x0000000000007b1d */ /* 0x000fec0000010000 */
[----:B------:R0:W-:Y:S04]  /*1a2e0*/  @!P0 STS.128 [R3.X4+0x440], R8 ;  /* 0x0004400803008388 */ /* 0x0001e80000004c00 */
[----:B------:R-:W-:Y:S01]  /*1a2f0*/  BAR.SYNC.DEFER_BLOCKING 0x0 ;  /* 0x0000000000007b1d */ /* 0x000fe20000010000 */
[----:B------:R-:W-:-:S05]  /*1a300*/  ISETP.GT.U32.AND P0, PT, R2, 0x7e, PT ;  /* 0x0000007e0200780c */ /* 0x000fca0003f04070 */
[----:B------:R0:W1:Y:S04]  /*1a310*/  @!P2 LDS.128 R4, [R3.X4+0x840] ;  /* 0x000840000304a984 */ /* 0x0000680000004c00 */
[----:B------:R-:W-:Y:S06]  /*1a320*/  BAR.SYNC.DEFER_BLOCKING 0x0 ;  /* 0x0000000000007b1d */ /* 0x000fec0000010000 */
[----:B------:R-:W-:Y:S05]  /*1a330*/  @P0 EXIT ;  /* 0x000000000000094d */ /* 0x000fea0003800000 */
[----:B0-----:R-:W0:Y:S01]  /*1a340*/  S2R R13, SR_CTAID.X ;  /* 0x00000000000d7919 */ /* 0x001e220000002500 */
[----:B------:R-:W-:Y:S01]  /*1a350*/  MOV R2, c[0x0][0x258] ;  /* 0x0000960000027a02 */ /* 0x000fe20000000f00 */
[----:B-1----:R-:W-:-:S02]  /*1a360*/  @!P2 FADD.FTZ R8, R8, R4 ;  /* 0x000000040808a221 */ /* 0x002fc40000010000 */
[----:B------:R-:W0:Y:S01]  /*1a370*/  S2R R12, SR_CTAID.Y ;  /* 0x00000000000c7919 */ /* 0x000e220000002600 */
[----:B------:R-:W-:Y:S01]  /*1a380*/  ISETP.NE.AND P0, PT, R2, 0x2, PT ;  /* 0x000000020200780c */ /* 0x000fe20003f05270 */
[----:B------:R-:W-:Y:S02]  /*1a390*/  @!P2 FADD.FTZ R9, R9, R5 ;  /* 0x000000050909a221 */ /* 0x000fe40000010000 */
[----:B------:R-:W-:Y:S02]  /*1a3a0*/  @!P2 FADD.FTZ R10, R10, R6 ;  /* 0x000000060a0aa221 */ /* 0x000fe40000010000 */
[----:B------:R-:W-:-:S08]  /*1a3b0*/  @!P2 FADD.FTZ R11, R11, R7 ;  /* 0x000000070b0ba221 */ /* 0x000fd00000010000 */
[----:B------:R-:W-:Y:S02]  /*1a3c0*/  @P0 IMAD.MOV.U32 R3, RZ, RZ, 0x4 ;  /* 0x00000004ff030424 */ /* 0x000fe400078e00ff */
[----:B0-----:R-:W-:-:S05]  /*1a3d0*/  IMAD R12, R12, c[0x0][0x1d8], R13 ;  /* 0x000076000c0c7a24 */ /* 0x001fca00078e020d */
[----:B------:R-:W-:-:S04]  /*1a3e0*/  SHF.L.U32 R12, R12, 0x8, RZ ;  /* 0x000000080c0c7819 */ /* 0x000fc800000006ff */
[----:B------:R-:W-:-:S05]  /*1a3f0*/  @P0 IADD3 R2, R12, R0, RZ ;  /* 0x000000000c020210 */ /* 0x000fca0007ffe0ff */
[----:B------:R-:W-:-:S05]  /*1a400*/  @P0 IMAD.WIDE R2, R2, R3, c[0x0][0x160] ;  /* 0x0000580002020625 */ /* 0x000fca00078e0203 */
[----:B------:R0:W-:Y:S01]  /*1a410*/  @P0 STG.E.128 [R2.64], R8 ;  /* 0x0000000802000986 */ /* 0x0001e2000c101d24 */
[----:B------:R-:W-:Y:S05]  /*1a420*/  @P0 EXIT ;  /* 0x000000000000094d */ /* 0x000fea0003800000 */
[----:B0-----:R-:W-:Y:S02]  /*1a430*/  MOV R2, c[0x0][0x250] ;  /* 0x0000940000027a02 */ /* 0x001fe40000000f00 */
[----:B------:R-:W-:-:S05]  /*1a440*/  MOV R3, c[0x0][0x254] ;  /* 0x0000950000037a02 */ /* 0x000fca0000000f00 */
[----:B------:R-:W2:Y:S01]  /*1a450*/  LDG.E R2, [R2.64] ;  /* 0x0000002402027981 */ /* 0x000ea2000c1e1900 */
[----:B------:R-:W-:Y:S01]  /*1a460*/  IADD3 R6, R12, R0, RZ ;  /* 0x000000000c067210 */ /* 0x000fe20007ffe0ff */
[C---:B--2---:R-:W-:Y:S02]  /*1a470*/  FMUL.FTZ R8, R2.reuse, R8 ;  /* 0x0000000802087220 */ /* 0x044fe40000410000 */
[C---:B------:R-:W-:Y:S02]  /*1a480*/  FMUL.FTZ R9, R2.reuse, R9 ;  /* 0x0000000902097220 */ /* 0x040fe40000410000 */
[C---:B------:R-:W-:Y:S02]  /*1a490*/  FMUL.FTZ R10, R2.reuse, R10 ;  /* 0x0000000a020a7220 */ /* 0x040fe40000410000 */
[----:B------:R-:W0:Y:S01]  /*1a4a0*/  F2I.S8.NTZ R8, R8 ;  /* 0x0000000800087305 */ /* 0x000e220000202100 */
[----:B------:R-:W-:-:S07]  /*1a4b0*/  FMUL.FTZ R11, R2, R11 ;  /* 0x0000000b020b7220 */ /* 0x000fce0000410000 */
[----:B------:R-:W1:Y:S08]  /*1a4c0*/  F2I.S8.NTZ R9, R9 ;  /* 0x0000000900097305 */ /* 0x000e700000202100 */
[----:B------:R-:W2:Y:S01]  /*1a4d0*/  F2I.S8.NTZ R10, R10 ;  /* 0x0000000a000a7305 */ /* 0x000ea20000202100 */
[----:B0-----:R-:W-:-:S04]  /*1a4e0*/  PRMT R4, R8, 0x8880, RZ ;  /* 0x0000888008047816 */ /* 0x001fc800000000ff */
[----:B------:R-:W-:-:S03]  /*1a4f0*/  PRMT R2, R4, 0x7710, RZ ;  /* 0x0000771004027816 */ /* 0x000fc600000000ff */
[----:B------:R-:W0:Y:S01]  /*1a500*/  F2I.S8.NTZ R11, R11 ;  /* 0x0000000b000b7305 */ /* 0x000e220000202100 */
[----:B-1----:R-:W-:Y:S02]  /*1a510*/  PRMT R5, R9, 0x8880, RZ ;  /* 0x0000888009057816 */ /* 0x002fe400000000ff */
[----:B------:R-:W-:Y:S02]  /*1a520*/  LOP3.LUT R2, R2, 0xff, RZ, 0xc0, !PT ;  /* 0x000000ff02027812 */ /* 0x000fe400078ec0ff */
[----:B------:R-:W-:Y:S02]  /*1a530*/  PRMT R3, R5, 0x7710, RZ ;  /* 0x0000771005037816 */ /* 0x000fe400000000ff */
[----:B--2---:R-:W-:Y:S02]  /*1a540*/  PRMT R4, R10, 0x8880, RZ ;  /* 0x000088800a047816 */ /* 0x004fe400000000ff */
[----:B------:R-:W-:Y:S02]  /*1a550*/  PRMT R3, R3, 0x7604, R2 ;  /* 0x0000760403037816 */ /* 0x000fe40000000002 */
[----:B------:R-:W-:-:S02]  /*1a560*/  PRMT R0, R4, 0x7710, RZ ;  /* 0x0000771004007816 */ /* 0x000fc400000000ff */
[----:B------:R-:W-:Y:S02]  /*1a570*/  IADD3 R2, P0, R6, c[0x0][0x160], RZ ;  /* 0x0000580006027a10 */ /* 0x000fe40007f1e0ff */
[----:B0-----:R-:W-:-:S04]  /*1a580*/  PRMT R5, R11, 0x8880, RZ ;  /* 0x000088800b057816 */ /* 0x001fc800000000ff */
[----:B------:R-:W-:Y:S02]  /*1a590*/  PRMT R4, R5, 0x7710, RZ ;  /* 0x0000771005047816 */ /* 0x000fe400000000ff */
[----:B------:R-:W-:Y:S02]  /*1a5a0*/  PRMT R5, R0, 0x7054, R3 ;  /* 0x0000705400057816 */ /* 0x000fe40000000003 */
[----:B------:R-:W-:Y:S02]  /*1a5b0*/  LEA.HI.X.SX32 R3, R6, c[0x0][0x164], 0x1, P0 ;  /* 0x0000590006037a11 */ /* 0x000fe400000f0eff */
[----:B------:R-:W-:-:S05]  /*1a5c0*/  PRMT R5, R4, 0x654, R5 ;  /* 0x0000065404057816 */ /* 0x000fca0000000005 */
[----:B------:R-:W-:Y:S01]  /*1a5d0*/  STG.E [R2.64], R5 ;  /* 0x0000000502007986 */ /* 0x000fe2000c101924 */
[----:B------:R-:W-:Y:S05]  /*1a5e0*/  EXIT ;  /* 0x000000000000794d */ /* 0x000fea0003800000 */
.L_x_1239:
        /* <DEDUP_REMOVED lines=9> */
.L_x_3197:


//--------------------- .text._ZN4mmha33masked_multihead_attention_kernelIfLi256ELi256ELi2ELi64ELi128ELb1ELb1EEEv26Multihead_attention_paramsIT_XT5_EE --------------------------
	.section	.text._ZN4mmha33masked_multihead_attention_kernelIfLi256ELi256ELi2ELi64ELi128ELb1ELb1EEEv26Multihead_attention_paramsIT_XT5_EE,"ax",@progbits
	.sectioninfo	@"SHI_REGISTERS=255"
	.align	128
        .global         _ZN4mmha33masked_multihead_attention_kernelIfLi256ELi256ELi2ELi64ELi128ELb1ELb1EEEv26Multihead_attention_paramsIT_XT5_EE
        .type           _ZN4mmha33masked_multihead_attention_kernelIfLi256ELi256ELi2ELi64ELi128ELb1ELb1EEEv26Multihead_attention_paramsIT_XT5_EE,@function
        .size           _ZN4mmha33masked_multihead_attention_kernelIfLi256ELi256ELi2ELi64ELi128ELb1ELb1EEEv26Multihead_attention_paramsIT_XT5_EE,(.L_x_3177 - _ZN4mmha33masked_multihead_attention_kernelIfLi256ELi256ELi2ELi64ELi128ELb1ELb1EEEv26Multihead_attention_paramsIT_XT5_EE)
        .other          _ZN4mmha33masked_multihead_attention_kernelIfLi256ELi256ELi2ELi64ELi128ELb1ELb1EEEv26Multihead_attention_paramsIT_XT5_EE,@"STO_CUDA_ENTRY STV_DEFAULT"
_ZN4mmha33masked_multihead_attention_kernelIfLi256ELi256ELi2ELi64ELi128ELb1ELb1EEEv26Multihead_attention_paramsIT_XT5_EE:
.text._ZN4mmha33masked_multihead_attention_kernelIfLi256ELi256ELi2ELi64ELi128ELb1ELb1EEEv26Multihead_attention_paramsIT_XT5_EE:
        /* <DEDUP_REMOVED lines=12> */
.L_x_1240:
[----:B------:R-:W-:Y:S01]  /*00c0*/  IABS R5, c[0x0][0x1d0] ;  /* 0x0000740000057a13 */ /* 0x000fe20000000000 */
[----:B------:R-:W-:Y:S01]  /*00d0*/  IMAD.MOV.U32 R14, RZ, RZ, 0x4 ;  /* 0x00000004ff0e7424 */ /* 0x000fe200078e00ff */
[----:B0-----:R-:W-:Y:S02]  /*00e0*/  IABS R6, R19 ;  /* 0x0000001300067213 */ /* 0x001fe40000000000 */
[----:B------:R-:W0:Y:S08]  /*00f0*/  I2F.RP R0, R5 ;  /* 0x0000000500007306 */ /* 0x000e300000209400 */
[----:B0-----:R-:W0:Y:S02]  /*0100*/  MUFU.RCP R0, R0 ;  /* 0x0000000000007308 */ /* 0x001e240000001000 */
[----:B0-----:R-:W-:-:S06]  /*0110*/  IADD3 R2, R0, 0xffffffe, RZ ;  /* 0x0ffffffe00027810 */ /* 0x001fcc0007ffe0ff */
[----:B------:R0:W1:Y:S02]  /*0120*/  F2I.FTZ.U32.TRUNC.NTZ R3, R2 ;  /* 0x0000000200037305 */ /* 0x000064000021f000 */
[----:B0-----:R-:W-:Y:S01]  /*0130*/  HFMA2.MMA R2, -RZ, RZ, 0, 0 ;  /* 0x00000000ff027435 */ /* 0x001fe200000001ff */
[----:B-1----:R-:W-:-:S04]  /*0140*/  IMAD.MOV R4, RZ, RZ, -R3 ;  /* 0x000000ffff047224 */ /* 0x002fc800078e0a03 */
[----:B------:R-:W-:-:S05]  /*0150*/  IMAD R7, R4, R5, RZ ;  /* 0x0000000504077224 */ /* 0x000fca00078e02ff */
[----:B------:R-:W-:-:S06]  /*0160*/  IMAD.HI.U32 R3, R3, R7, R2 ;  /* 0x0000000703037227 */ /* 0x000fcc00078e0002 */
[----:B------:R-:W-:-:S04]  /*0170*/  IMAD.HI.U32 R4, R3, R6, RZ ;  /* 0x0000000603047227 */ /* 0x000fc800078e00ff */
[----:B------:R-:W-:Y:S01]  /*0180*/  IMAD.MOV R0, RZ, RZ, -R4 ;  /* 0x000000ffff007224 */ /* 0x000fe200078e0a04 */
[----:B------:R-:W-:Y:S01]  /*0190*/  ISETP.NE.U32.AND P0, PT, RZ, c[0x0][0x240], PT ;  /* 0x00009000ff007a0c */ /* 0x000fe20003f05070 */
[----:B------:R-:W-:-:S04]  /*01a0*/  IMAD.WIDE R2, R19, R14, c[0x0][0x278] ;  /* 0x00009e0013027625 */ /* 0x000fc800078e020e */
[C---:B------:R-:W-:Y:S01]  /*01b0*/  IMAD R0, R5.reuse, R0, R6 ;  /* 0x0000000005007224 */ /* 0x040fe200078e0206 */
[----:B------:R-:W-:Y:S01]  /*01c0*/  ISETP.NE.AND.EX P0, PT, RZ, c[0x0][0x244], PT, P0 ;  /* 0x00009100ff007a0c */ /* 0x000fe20003f05300 */
[----:B------:R-:W2:Y:S03]  /*01d0*/  LDG.E R3, [R2.64] ;  /* 0x0000002402037981 */ /* 0x000ea6000c1e1900 */
[----:B------:R-:W-:-:S13]  /*01e0*/  ISETP.GT.U32.AND P2, PT, R5, R0, PT ;  /* 0x000000000500720c */ /* 0x000fda0003f44070 */
[----:B------:R-:W-:-:S04]  /*01f0*/  @!P2 IADD3 R0, R0, -R5, RZ ;  /* 0x800000050000a210 */ /* 0x000fc80007ffe0ff */
[----:B------:R-:W-:Y:S02]  /*0200*/  ISETP.GE.U32.AND P1, PT, R0, R5, PT ;  /* 0x000000050000720c */ /* 0x000fe40003f26070 */
[----:B------:R-:W-:Y:S02]  /*0210*/  LOP3.LUT R0, R19, c[0x0][0x1d0], RZ, 0x3c, !PT ;  /* 0x0000740013007a12 */ /* 0x000fe400078e3cff */
[----:B------:R-:W-:Y:S02]  /*0220*/  @!P2 IADD3 R4, R4, 0x1, RZ ;  /* 0x000000010404a810 */ /* 0x000fe40007ffe0ff */
[----:B------:R-:W-:Y:S02]  /*0230*/  ISETP.GE.AND P3, PT, R0, RZ, PT ;  /* 0x000000ff0000720c */ /* 0x000fe40003f66270 */
[----:B------:R-:W-:Y:S02]  /*0240*/  ISETP.NE.AND P2, PT, RZ, c[0x0][0x1d0], PT ;  /* 0x00007400ff007a0c */ /* 0x000fe40003f45270 */
[----:B------:R-:W-:-:S03]  /*0250*/  ISETP.EQ.AND P4, PT, RZ, c[0x0][0x1ec], P0 ;  /* 0x00007b00ff007a0c */ /* 0x000fc60000782270 */
[----:B------:R-:W-:-:S05]  /*0260*/  @P1 IADD3 R4, R4, 0x1, RZ ;  /* 0x0000000104041810 */ /* 0x000fca0007ffe0ff */
[----:B------:R-:W-:-:S04]  /*0270*/  IMAD.MOV.U32 R18, RZ, RZ, R4 ;  /* 0x000000ffff127224 */ /* 0x000fc800078e0004 */
[----:B------:R-:W-:Y:S01]  /*0280*/  @!P3 IMAD.MOV R18, RZ, RZ, -R18 ;  /* 0x000000ffff12b224 */ /* 0x000fe200078e0a12 */
[----:B------:R-:W-:Y:S02]  /*0290*/  @!P2 LOP3.LUT R18, RZ, c[0x0][0x1d0], RZ, 0x33, !PT ;  /* 0x00007400ff12aa12 */ /* 0x000fe400078e33ff */
[----:B------:R-:W-:-:S03]  /*02a0*/  MOV R17, RZ ;  /* 0x000000ff00117202 */ /* 0x000fc60000000f00 */
[----:B------:R-:W-:-:S05]  /*02b0*/  @P4 IMAD.WIDE R4, R18, R14, c[0x0][0x240] ;  /* 0x0000900012044625 */ /* 0x000fca00078e020e */
[----:B------:R-:W3:Y:S01]  /*02c0*/  @P4 LDG.E R17, [R4.64] ;  /* 0x0000002404114981 */ /* 0x000ee2000c1e1900 */
[----:B------:R-:W-:-:S03]  /*02d0*/  ISETP.NE.U32.AND P1, PT, RZ, c[0x0][0x1f8], PT ;  /* 0x00007e00ff007a0c */ /* 0x000fc60003f25070 */
[----:B------:R-:W0:Y:S01]  /*02e0*/  S2R R44, SR_TID.X ;  /* 0x00000000002c7919 */ /* 0x000e220000002100 */
[----:B------:R-:W-:-:S03]  /*02f0*/  ISETP.NE.AND.EX P1, PT, RZ, c[0x0][0x1fc], PT, P1 ;  /* 0x00007f00ff007a0c */ /* 0x000fc60003f25310 */
[----:B------:R-:W1:Y:S01]  /*0300*/  S2R R252, SR_CTAID.X ;  /* 0x0000000000fc7919 */ /* 0x000e620000002500 */
[----:B------:R-:W-:Y:S01]  /*0310*/  SHF.R.S32.HI R6, RZ, 0x1f, R19 ;  /* 0x0000001fff067819 */ /* 0x000fe20000011413 */
[----:B------:R-:W-:-:S08]  /*0320*/  IMAD.MOV.U32 R45, RZ, RZ, RZ ;  /* 0x000000ffff2d7224 */ /* 0x000fd000078e00ff */
[----:B------:R-:W-:-:S04]  /*0330*/  @P1 LEA R10, P3, R19, c[0x0][0x1f8], 0x2 ;  /* 0x00007e00130a1a11 */ /* 0x000fc800078610ff */
[----:B------:R-:W-:-:S05]  /*0340*/  @P1 LEA.HI.X R11, R19, c[0x0][0x1fc], R6, 0x2, P3 ;  /* 0x00007f00130b1a11 */ /* 0x000fca00018f1406 */
[----:B------:R-:W4:Y:S01]  /*0350*/  @P1 LDG.E R45, [R10.64] ;  /* 0x000000240a2d1981 */ /* 0x000f22000c1e1900 */
[C---:B0-----:R-:W-:Y:S01]  /*0360*/  ISETP.LT.AND P2, PT, R44.reuse, 0x40, P4 ;  /* 0x000000402c00780c */ /* 0x041fe20002741270 */
[C---:B------:R-:W-:Y:S01]  /*0370*/  IMAD.SHL.U32 R46, R44.reuse, 0x4, RZ ;  /* 0x000000042c2e7824 */ /* 0x040fe200078e00ff */
[----:B------:R-:W-:Y:S02]  /*0380*/  IABS R15, c[0x0][0x1d4] ;  /* 0x00007500000f7a13 */ /* 0x000fe40000000000 */
[----:B------:R-:W-:Y:S02]  /*0390*/  ISETP.GT.AND P5, PT, R44, 0x3f, PT ;  /* 0x0000003f2c00780c */ /* 0x000fe40003fa4270 */
[----:B------:R-:W0:Y:S01]  /*03a0*/  R2UR UR7, R15 ;  /* 0x000000000f0773c2 */ /* 0x000e2200000e0000 */
[----:B-1----:R-:W-:-:S05]  /*03b0*/  IMAD R16, R19, c[0x0][0x1d8], R252 ;  /* 0x0000760013107a24 */ /* 0x002fca00078e02fc */
[----:B------:R-:W-:-:S04]  /*03c0*/  SHF.L.U32 R16, R16, 0x8, RZ ;  /* 0x0000000810107819 */ /* 0x000fc800000006ff */
[----:B------:R-:W-:Y:S01]  /*03d0*/  IADD3 R22, R16, R46, RZ ;  /* 0x0000002e10167210 */ /* 0x000fe20007ffe0ff */
[----:B------:R-:W-:Y:S01]  /*03e0*/  CS2R R24, SRZ ;  /* 0x0000000000187805 */ /* 0x000fe2000001ff00 */
[----:B------:R-:W-:Y:S01]  /*03f0*/  CS2R R26, SRZ ;  /* 0x00000000001a7805 */ /* 0x000fe2000001ff00 */
[----:B------:R-:W-:Y:S01]  /*0400*/  UMOV UR4, URZ ;  /* 0x0000003f00047c82 */ /* 0x000fe20008000000 */
[----:B---3--:R-:W-:-:S05]  /*0410*/  @P2 IMAD R4, R17, c[0x0][0x1d8], R252 ;  /* 0x0000760011042a24 */ /* 0x008fca00078e02fc */
[----:B------:R-:W-:-:S05]  /*0420*/  @P2 LEA R8, R4, R46, 0x8 ;  /* 0x0000002e04082211 */ /* 0x000fca00078e40ff */
[----:B------:R-:W-:-:S05]  /*0430*/  @P2 IMAD.WIDE R8, R8, R14, c[0x0][0x230] ;  /* 0x00008c0008082625 */ /* 0x000fca00078e020e */
[----:B------:R1:W5:Y:S01]  /*0440*/  @P2 LDG.E.128 R40, [R8.64] ;  /* 0x0000002408282981 */ /* 0x000362000c1e1d00 */
[----:B--2---:R-:W2:Y:S02]  /*0450*/  R2UR UR39, R3 ;  /* 0x00000000032773c2 */ /* 0x004ea400000e0000 */
[----:B--2---:R-:W-:-:S06]  /*0460*/  UIADD3 UR40, UR39, -0x1, URZ ;  /* 0xffffffff27287890 */ /* 0x004fcc000fffe03f */
[----:B------:R-:W-:-:S04]  /*0470*/  IMAD.U32 R3, RZ, RZ, UR40 ;  /* 0x00000028ff037e24 */ /* 0x000fc8000f8e00ff */
[----:B------:R-:W-:-:S04]  /*0480*/  @!P5 IMAD.SHL.U32 R3, R3, 0x4, RZ ;  /* 0x000000040303d824 */ /* 0x000fc800078e00ff */
        /* <DEDUP_REMOVED lines=23> */
[----:B------:R-:W-:-:S03]  /*0600*/  IMAD.SHL.U32 R0, R252, 0x100, RZ ;  /* 0x00000100fc007824 */ /* 0x000fc600078e00ff */
[----:B----4-:R1:W-:Y:S01]  /*0610*/  STL [R1+0x4], R45 ;  /* 0x0000042d01007387 */ /* 0x0103e20000100800 */
[----:B------:R-:W-:Y:S01]  /*0620*/  ULDC UR4, c[0x0][0x1d4] ;  /* 0x0000750000047ab9 */ /* 0x000fe20000000800 */
[----:B------:R-:W-:Y:S01]  /*0630*/  IMAD.IADD R13, R0, 0x1, R46 ;  /* 0x00000001000d7824 */ /* 0x000fe200078e022e */
        /* <DEDUP_REMOVED lines=18> */
[----:B------:R-:W-:Y:S02]  /*0760*/  IMAD.MOV.U32 R0, RZ, RZ, c[0x0][0x258] ;  /* 0x00009600ff007624 */ /* 0x000fe400078e00ff */
[----:B------:R-:W-:-:S03]  /*0770*/  IMAD.IADD R3, R3, 0x1, R46 ;  /* 0x0000000103037824 */ /* 0x000fc600078e022e */
[----:B------:R-:W-:-:S13]  /*0780*/  ISETP.NE.AND P0, PT, R0, 0x2, PT ;  /* 0x000000020000780c */ /* 0x000fda0003f05270 */
[----:B-1----:R-:W-:-:S04]  /*0790*/  @!P0 IADD3 R8, P1, R3, c[0x0][0x168], RZ ;  /* 0x00005a0003088a10 */ /* 0x002fc80007f3e0ff */
[----:B------:R-:W-:-:S05]  /*07a0*/  @!P0 LEA.HI.X.SX32 R9, R3, c[0x0][0x16c], 0x1, P1 ;  /* 0x00005b0003098a11 */ /* 0x000fca00008f0eff */
[----:B------:R-:W2:Y:S01]  /*07b0*/  @!P0 LDG.E R8, [R8.64] ;  /* 0x0000002408088981 */ /* 0x000ea2000c1e1900 */
[----:B------:R-:W-:Y:S01]  /*07c0*/  @!P0 MOV R4, c[0x0][0x248] ;  /* 0x0000920000048a02 */ /* 0x000fe20000000f00 */
[----:B------:R-:W-:Y:S02]  /*07d0*/  @!P0 IMAD.MOV.U32 R5, RZ, RZ, c[0x0][0x24c] ;  /* 0x00009300ff058624 */ /* 0x000fe400078e00ff */
[----:B------:R-:W-:-:S03]  /*07e0*/  @P0 IMAD.WIDE R6, R3, R14, c[0x0][0x168] ;  /* 0x00005a0003060625 */ /* 0x000fc600078e020e */
        /* <DEDUP_REMOVED lines=14> */
.L_x_1242:
[----:B0-----:R-:W-:Y:S05]  /*08d0*/  BSYNC B0 ;  /* 0x0000000000007941 */ /* 0x001fea0003800000 */
.L_x_1241:
        /* <DEDUP_REMOVED lines=11> */
.L_x_1244:
[----:B------:R-:W-:Y:S05]  /*0990*/  BSYNC B0 ;  /* 0x0000000000007941 */ /* 0x000fea0003800000 */
.L_x_1243:
        /* <DEDUP_REMOVED lines=16> */
[----:B------:R-:W-:-:S04]  /*0aa0*/  IMAD R112, R18, c[0x0][0x1d8], RZ ;  /* 0x0000760012707a24 */ /* 0x000fc800078e02ff */
[----:B------:R-:W-:Y:S05]  /*0ab0*/  @!P1 BRA P2, `(.L_x_1245) ;  /* 0x00000be000009947 */ /* 0x000fea0001000000 */
[----:B------:R-:W-:-:S05]  /*0ac0*/  IMAD.MOV.U32 R0, RZ, RZ, c[0x0][0x1e0] ;  /* 0x00007800ff007624 */ /* 0x000fca00078e00ff */
[----:B------:R-:W-:-:S13]  /*0ad0*/  ISETP.LT.OR P1, PT, R0, 0x1, !P1 ;  /* 0x000000010000780c */ /* 0x000fda0004f21670 */
[----:B------:R-:W-:Y:S05]  /*0ae0*/  @P1 BRA `(.L_x_1246) ;  /* 0x0000107000001947 */ /* 0x000fea0003800000 */
[----:B------:R-:W-:Y:S02]  /*0af0*/  LEA.HI R0, R0, c[0x0][0x1e0], RZ, 0x1 ;  /* 0x0000780000007a11 */ /* 0x000fe400078f08ff */
[----:B-1----:R-:W-:Y:S02]  /*0b00*/  IABS R8, R46 ;  /* 0x0000002e00087213 */ /* 0x002fe40000000000 */
[----:B------:R-:W-:-:S04]  /*0b10*/  SHF.R.S32.HI R23, RZ, 0x1, R0 ;  /* 0x00000001ff177819 */ /* 0x000fc80000011400 */
[-C--:B------:R-:W-:Y:S02]  /*0b20*/  IABS R3, R23.reuse ;  /* 0x0000001700037213 */ /* 0x080fe40000000000 */
[----:B------:R-:W-:Y:S02]  /*0b30*/  IABS R9, R23 ;  /* 0x0000001700097213 */ /* 0x000fe40000000000 */
[----:B------:R-:W0:Y:S08]  /*0b40*/  I2F.RP R0, R3 ;  /* 0x0000000300007306 */ /* 0x000e300000209400 */
[----:B0-----:R-:W0:Y:S02]  /*0b50*/  MUFU.RCP R0, R0 ;  /* 0x0000000000007308 */ /* 0x001e240000001000 */
[----:B0-----:R-:W-:-:S02]  /*0b60*/  IADD3 R4, R0, 0xffffffe, RZ ;  /* 0x0ffffffe00047810 */ /* 0x001fc40007ffe0ff */
[----:B------:R-:W-:-:S04]  /*0b70*/  IADD3 R0, RZ, -R9, RZ ;  /* 0x80000009ff007210 */ /* 0x000fc80007ffe0ff */
[----:B------:R0:W1:Y:S02]  /*0b80*/  F2I.FTZ.U32.TRUNC.NTZ R5, R4 ;  /* 0x0000000400057305 */ /* 0x000064000021f000 */
[----:B0-----:R-:W-:Y:S01]  /*0b90*/  IMAD.MOV.U32 R4, RZ, RZ, RZ ;  /* 0x000000ffff047224 */ /* 0x001fe200078e00ff */
[----:B-1----:R-:W-:-:S05]  /*0ba0*/  IADD3 R6, RZ, -R5, RZ ;  /* 0x80000005ff067210 */ /* 0x002fca0007ffe0ff */
        /* <DEDUP_REMOVED lines=13> */
[----:B------:R-:W-:-:S05]  /*0c80*/  IMAD.MOV.U32 R36, RZ, RZ, R5 ;  /* 0x000000ffff247224 */ /* 0x000fca00078e0005 */
[----:B------:R-:W-:Y:S02]  /*0c90*/  @!P1 IADD3 R36, -R36, RZ, RZ ;  /* 0x000000ff24249210 */ /* 0x000fe40007ffe1ff */
[----:B------:R-:W-:Y:S02]  /*0ca0*/  ISETP.LT.AND P1, PT, R46, c[0x0][0x1e0], !P0 ;  /* 0x000078002e007a0c */ /* 0x000fe40004721270 */
[----:B------:R-:W-:Y:S02]  /*0cb0*/  LOP3.LUT P0, RZ, R23, 0x3, RZ, 0xc0, !PT ;  /* 0x0000000317ff7812 */ /* 0x000fe4000780c0ff */
[----:B------:R-:W-:Y:S02]  /*0cc0*/  @!P2 LOP3.LUT R36, RZ, R23, RZ, 0x33, !PT ;  /* 0x00000017ff24a212 */ /* 0x000fe400078e33ff */
[----:B------:R-:W-:-:S03]  /*0cd0*/  P2R R38, PR, RZ, 0x2 ;  /* 0x00000002ff267803 */ /* 0x000fc60000000000 */
[----:B------:R-:W-:-:S04]  /*0ce0*/  IMAD.MOV R0, RZ, RZ, -R36 ;  /* 0x000000ffff007224 */ /* 0x000fc800078e0a24 */
[----:B------:R-:W-:Y:S02]  /*0cf0*/  IMAD R37, R23, R0, R46 ;  /* 0x0000000017257224 */ /* 0x000fe400078e022e */
[----:B------:R-:W-:Y:S05]  /*0d00*/  @!P0 BRA `(.L_x_1247) ;  /* 0x0000013000008947 */ /* 0x000fea0003800000 */
[----:B------:R-:W-:Y:S01]  /*0d10*/  MOV R0, 0x0 ;  /* 0x0000000000007802 */ /* 0x000fe20000000f00 */
[----:B------:R-:W-:Y:S01]  /*0d20*/  HFMA2.MMA R8, -RZ, RZ, 0, 8.0049037933349609375e-05 ;  /* 0x0000053fff087435 */ /* 0x000fe200000001ff */
[----:B------:R-:W-:Y:S01]  /*0d30*/  IMAD.MOV.U32 R4, RZ, RZ, c[0x4][0xc8] ;  /* 0x01003200ff047624 */ /* 0x000fe200078e00ff */
[----:B------:R-:W-:Y:S01]  /*0d40*/  MOV R5, c[0x4][0xcc] ;  /* 0x0100330000057a02 */ /* 0x000fe20000000f00 */
[----:B------:R0:W1:Y:S01]  /*0d50*/  LDC.64 R14, c[0x4][R0] ;  /* 0x01000000000e7b82 */ /* 0x0000620000000a00 */
[----:B------:R-:W-:Y:S01]  /*0d60*/  IMAD.MOV.U32 R6, RZ, RZ, c[0x4][0xd0] ;  /* 0x01003400ff067624 */ /* 0x000fe200078e00ff */
[----:B------:R-:W-:Y:S01]  /*0d70*/  MOV R12, 0x1 ;  /* 0x00000001000c7802 */ /* 0x000fe20000000f00 */
[----:B------:R-:W-:Y:S02]  /*0d80*/  IMAD.MOV.U32 R7, RZ, RZ, c[0x4][0xd4] ;  /* 0x01003500ff077624 */ /* 0x000fe400078e00ff */
[----:B------:R-:W-:-:S02]  /*0d90*/  IMAD.MOV.U32 R10, RZ, RZ, c[0x4][0x88] ;  /* 0x01002200ff0a7624 */ /* 0x000fc400078e00ff */
[----:B------:R-:W-:Y:S02]  /*0da0*/  IMAD.MOV.U32 R11, RZ, RZ, c[0x4][0x8c] ;  /* 0x01002300ff0b7624 */ /* 0x000fe400078e00ff */
[----:B------:R-:W-:Y:S02]  /*0db0*/  IMAD.MOV.U32 R13, RZ, RZ, RZ ;  /* 0x000000ffff0d7224 */ /* 0x000fe400078e00ff */
        /* <DEDUP_REMOVED lines=8> */
.L_x_1247:
[----:B------:R-:W-:Y:S01]  /*0e40*/  ISETP.NE.AND P6, PT, R38, RZ, PT ;  /* 0x000000ff2600720c */ /* 0x000fe20003fc5270 */
[----:B------:R-:W-:Y:S02]  /*0e50*/  IMAD R0, R23, R36, R37 ;  /* 0x0000002417007224 */ /* 0x000fe400078e0225 */
[----:B------:R-:W-:-:S03]  /*0e60*/  IMAD.MOV.U32 R5, RZ, RZ, c[0x0][0x1e0] ;  /* 0x00007800ff057624 */ /* 0x000fc600078e00ff */
[----:B------:R-:W-:-:S04]  /*0e70*/  LEA R14, R0, 0x820, 0x2 ;  /* 0x00000820000e7811 */ /* 0x000fc800078e10ff */
[----:B------:R-:W-:-:S03]  /*0e80*/  LEA R15, R5, R14, 0x2 ;  /* 0x0000000e050f7211 */ /* 0x000fc600078e10ff */
[----:B------:R-:W-:Y:S05]  /*0e90*/  @!P6 BRA `(.L_x_1248) ;  /* 0x000000300000e947 */ /* 0x000fea0003800000 */
[----:B------:R-:W-:Y:S01]  /*0ea0*/  ISETP.NE.AND P5, PT, RZ, c[0x0][0x1ec], PT ;  /* 0x00007b00ff007a0c */ /* 0x000fe20003fa5270 */
[----:B------:R0:W-:-:S12]  /*0eb0*/  STS.128 [R14], R32 ;  /* 0x000000200e007388 */ /* 0x0001d80000000c00 */
[----:B------:R0:W-:Y:S02]  /*0ec0*/  @!P5 STS.128 [R15], R24 ;  /* 0x000000180f00d388 */ /* 0x0001e40000000c00 */
.L_x_1248:
        /* <DEDUP_REMOVED lines=14> */
[----:B------:R-:W-:Y:S02]  /*0fb0*/  BSSY B1, `(.L_x_1251) ;  /* 0x0000060000017945 */ /* 0x000fe40003800000 */
[----:B------:R-:W-:Y:S01]  /*0fc0*/  IMAD R18, R23, 0x4, R19 ;  /* 0x0000000417127824 */ /* 0x000fe200078e0213 */
[----:B------:R0:W2:Y:S04]  /*0fd0*/  LDS R34, [R0.X4+0x824] ;  /* 0x0008240000227984 */ /* 0x0000a80000004800 */
[----:B------:R0:W3:Y:S04]  /*0fe0*/  LDS R33, [R18] ;  /* 0x0000000012217984 */ /* 0x0000e80000000800 */
[----:B------:R0:W4:Y:S01]  /*0ff0*/  LDS R35, [R18+0x4] ;  /* 0x0000040012237984 */ /* 0x0001220000000800 */
[----:B------:R-:W-:Y:S05]  /*1000*/  @!P0 BRA `(.L_x_1252) ;  /* 0x0000022000008947 */ /* 0x000fea0003800000 */
[----:B0-----:R-:W-:-:S05]  /*1010*/  LEA.HI R0, R0, R0, RZ, 0x1 ;  /* 0x0000000000007211 */ /* 0x001fca00078f08ff */
[----:B------:R-:W-:-:S05]  /*1020*/  IMAD.SHL.U32 R0, R0, 0x2, RZ ;  /* 0x0000000200007824 */ /* 0x000fca00078e00ff */
        /* <DEDUP_REMOVED lines=32> */
.L_x_1252:
[C---:B------:R-:W-:Y:S01]  /*1230*/  IMAD R21, R5.reuse, 0x4, R19 ;  /* 0x0000000405157824 */ /* 0x040fe200078e0213 */
[----:B0-----:R-:W-:Y:S01]  /*1240*/  LEA.HI R0, R0, R0, RZ, 0x1 ;  /* 0x0000000000007211 */ /* 0x001fe200078f08ff */
[----:B------:R-:W-:Y:S01]  /*1250*/  IMAD R20, R5, 0x4, R18 ;  /* 0x0000000405147824 */ /* 0x000fe200078e0212 */
[----:B------:R-:W-:Y:S02]  /*1260*/  BSSY B2, `(.L_x_1254) ;  /* 0x0000030000027945 */ /* 0x000fe40003800000 */
[----:B------:R0:W4:Y:S01]  /*1270*/  LDS R24, [R21] ;  /* 0x0000000015187984 */ /* 0x0001220000000800 */
[----:B------:R-:W-:-:S03]  /*1280*/  SHF.L.U32 R0, R0, 0x1, RZ ;  /* 0x0000000100007819 */ /* 0x000fc600000006ff */
[----:B------:R0:W3:Y:S01]  /*1290*/  LDS R26, [R21+0x4] ;  /* 0x00000400151a7984 */ /* 0x0000e20000000800 */
[----:B------:R-:W-:-:S03]  /*12a0*/  LOP3.LUT R7, R0, 0xfffffffc, RZ, 0xc0, !PT ;  /* 0xfffffffc00077812 */ /* 0x000fc600078ec0ff */
[----:B------:R0:W2:Y:S01]  /*12b0*/  LDS R25, [R20] ;  /* 0x0000000014197984 */ /* 0x0000a20000000800 */
[----:B------:R-:W-:-:S03]  /*12c0*/  ISETP.GE.AND P0, PT, R7, c[0x0][0x1e0], PT ;  /* 0x0000780007007a0c */ /* 0x000fc60003f06270 */
[----:B------:R0:W1:Y:S10]  /*12d0*/  LDS R27, [R20+0x4] ;  /* 0x00000400141b7984 */ /* 0x0000740000000800 */
[----:B------:R-:W-:Y:S05]  /*12e0*/  @P0 BRA `(.L_x_1255) ;  /* 0x0000027000000947 */ /* 0x000fea0003800000 */
[----:B0-----:R-:W0:Y:S01]  /*12f0*/  I2F R6, c[0x0][0x1e0] ;  /* 0x0000780000067b06 */ /* 0x001e220000201400 */
[----:B------:R-:W-:-:S02]  /*1300*/  IADD3 R4, R7, 0x2, RZ ;  /* 0x0000000207047810 */ /* 0x000fc40007ffe0ff */
        /* <DEDUP_REMOVED lines=27> */
[----:B------:R-:W-:Y:S01]  /*14c0*/  FMUL.FTZ R4, R24, R4 ;  /* 0x0000000418047220 */ /* 0x000fe20000410000 */
[----:B------:R-:W-:Y:S01]  /*14d0*/  MOV R34, R8 ;  /* 0x0000000800227202 */ /* 0x000fe20000000f00 */
[----:B------:R-:W-:Y:S02]  /*14e0*/  FFMA.FTZ R26, R26, R6, -R11 ;  /* 0x000000061a1a7223 */ /* 0x000fe4000001080b */
[-C--:B0-----:R-:W-:Y:S02]  /*14f0*/  FFMA.FTZ R3, R32, R0.reuse, -R3 ;  /* 0x0000000020037223 */ /* 0x081fe40000010803 */
[----:B------:R-:W-:Y:S02]  /*1500*/  FFMA.FTZ R24, R24, R0, -R7 ;  /* 0x0000000018187223 */ /* 0x000fe40000010807 */
[----:B------:R-:W-:-:S02]  /*1510*/  FFMA.FTZ R35, R35, R6, R9 ;  /* 0x0000000623237223 */ /* 0x000fc40000010009 */
[----:B------:R-:W-:Y:S02]  /*1520*/  FFMA.FTZ R27, R27, R6, R10 ;  /* 0x000000061b1b7223 */ /* 0x000fe4000001000a */
[-C--:B------:R-:W-:Y:S02]  /*1530*/  FFMA.FTZ R33, R33, R0.reuse, R5 ;  /* 0x0000000021217223 */ /* 0x080fe40000010005 */
[----:B------:R-:W-:Y:S02]  /*1540*/  FFMA.FTZ R25, R25, R0, R4 ;  /* 0x0000000019197223 */ /* 0x000fe40000010004 */
[----:B------:R-:W-:Y:S02]  /*1550*/  IMAD.MOV.U32 R32, RZ, RZ, R3 ;  /* 0x000000ffff207224 */ /* 0x000fe400078e0003 */
.L_x_1255:
[----:B0-----:R-:W-:Y:S05]  /*1560*/  BSYNC B2 ;  /* 0x0000000000027941 */ /* 0x001fea0003800000 */
.L_x_1254:
[----:B----4-:R0:W-:Y:S04]  /*1570*/  STS [R21], R24 ;  /* 0x0000001815007388 */ /* 0x0101e80000000800 */
[----:B---3--:R0:W-:Y:S04]  /*1580*/  STS [R21+0x4], R26 ;  /* 0x0000041a15007388 */ /* 0x0081e80000000800 */
[----:B--2---:R0:W-:Y:S04]  /*1590*/  STS [R20], R25 ;  /* 0x0000001914007388 */ /* 0x0041e80000000800 */
[----:B-1----:R0:W-:Y:S02]  /*15a0*/  STS [R20+0x4], R27 ;  /* 0x0000041b14007388 */ /* 0x0021e40000000800 */
.L_x_1253:
[----:B------:R-:W-:Y:S05]  /*15b0*/  BSYNC B1 ;  /* 0x0000000000017941 */ /* 0x000fea0003800000 */
.L_x_1251:
[----:B-1----:R1:W-:Y:S04]  /*15c0*/  STS [R19], R32 ;  /* 0x0000002013007388 */ /* 0x0023e80000000800 */
[----:B--2---:R1:W-:Y:S04]  /*15d0*/  STS [R19+0x4], R34 ;  /* 0x0000042213007388 */ /* 0x0043e80000000800 */
[----:B---3--:R1:W-:Y:S04]  /*15e0*/  STS [R18], R33 ;  /* 0x0000002112007388 */ /* 0x0083e80000000800 */
[----:B----4-:R1:W-:Y:S02]  /*15f0*/  STS [R18+0x4], R35 ;  /* 0x0000042312007388 */ /* 0x0103e40000000800 */
.L_x_1250:
[----:B------:R-:W-:Y:S05]  /*1600*/  BSYNC B0 ;  /* 0x0000000000007941 */ /* 0x000fea0003800000 */
.L_x_1249:
[----:B------:R-:W-:Y:S06]  /*1610*/  BAR.SYNC.DEFER_BLOCKING 0x0 ;  /* 0x0000000000007b1d */ /* 0x000fec0000010000 */
[----:B------:R-:W-:Y:S01]  /*1620*/  BSSY B0, `(.L_x_1256) ;  /* 0x0000005000007945 */ /* 0x000fe20003800000 */
[----:B------:R-:W-:Y:S05]  /*1630*/  @!P6 BRA `(.L_x_1257) ;  /* 0x000000300000e947 */ /* 0x000fea0003800000 */
[----:B------:R-:W-:Y:S01]  /*1640*/  ISETP.NE.AND P0, PT, RZ, c[0x0][0x1ec], PT ;  /* 0x00007b00ff007a0c */ /* 0x000fe20003f05270 */
[----:B01----:R0:W1:-:S12]  /*1650*/  LDS.128 R32, [R14] ;  /* 0x000000000e207984 */ /* 0x0030580000000c00 */
[----:B------:R0:W2:Y:S02]  /*1660*/  @!P0 LDS.128 R24, [R15] ;  /* 0x000000000f188984 */ /* 0x0000a40000000c00 */
.L_x_1257:
[----:B------:R-:W-:Y:S05]  /*1670*/  BSYNC B0 ;  /* 0x0000000000007941 */ /* 0x000fea0003800000 */
.L_x_1256:
[----:B------:R-:W-:Y:S06]  /*1680*/  BAR.SYNC.DEFER_BLOCKING 0x0 ;  /* 0x0000000000007b1d */ /* 0x000fec0000010000 */
[----:B------:R-:W-:Y:S05]  /*1690*/  BRA `(.L_x_1246) ;  /* 0x000004c000007947 */ /* 0x000fea0003800000 */
.L_x_1245:
[----:B------:R-:W-:Y:S01]  /*16a0*/  ISETP.NE.AND P0, PT, RZ, c[0x0][0x1ec], PT ;  /* 0x00007b00ff007a0c */ /* 0x000fe20003f05270 */
[----:B------:R-:W-:Y:S01]  /*16b0*/  BSSY B0, `(.L_x_1246) ;  /* 0x000004a000007945 */ /* 0x000fe20003800000 */
[----:B-1----:R-:W-:-:S11]  /*16c0*/  IADD3 R7, -R45, c[0x0][0x1ec], RZ ;  /* 0x00007b002d077a10 */ /* 0x002fd60007ffe1ff */
        /* <DEDUP_REMOVED lines=32> */
.L_x_1258:
        /* <DEDUP_REMOVED lines=28> */
[-C--:B------:R-:W-:Y:S02]  /*1a90*/  FFMA.FTZ R35, R35, R10.reuse, R13 ;  /* 0x0000000a23237223 */ /* 0x080fe4000001000d */
[----:B------:R-:W-:-:S02]  /*1aa0*/  FFMA.FTZ R27, R27, R10, R4 ;  /* 0x0000000a1b1b7223 */ /* 0x000fc40000010004 */
[-C--:B--2---:R-:W-:Y:S02]  /*1ab0*/  FMUL.FTZ R7, R33, R6.reuse ;  /* 0x0000000621077220 */ /* 0x084fe40000410000 */
[-C--:B------:R-:W-:Y:S02]  /*1ac0*/  FMUL.FTZ R3, R25, R6.reuse ;  /* 0x0000000619037220 */ /* 0x080fe40000410000 */
[-C--:B------:R-:W-:Y:S02]  /*1ad0*/  FMUL.FTZ R8, R32, R6.reuse ;  /* 0x0000000620087220 */ /* 0x080fe40000410000 */
[----:B0-----:R-:W-:Y:S02]  /*1ae0*/  FMUL.FTZ R0, R24, R6 ;  /* 0x0000000618007220 */ /* 0x001fe40000410000 */
[-C--:B---3--:R-:W-:Y:S02]  /*1af0*/  FFMA.FTZ R7, R32, R5.reuse, -R7 ;  /* 0x0000000520077223 */ /* 0x088fe40000010807 */
[----:B------:R-:W-:-:S02]  /*1b00*/  FFMA.FTZ R24, R24, R5, -R3 ;  /* 0x0000000518187223 */ /* 0x000fc40000010803 */
[----:B------:R-:W-:Y:S01]  /*1b10*/  FFMA.FTZ R33, R33, R5, R8 ;  /* 0x0000000521217223 */ /* 0x000fe20000010008 */
[----:B------:R-:W-:Y:S01]  /*1b20*/  MOV R32, R7 ;  /* 0x0000000700207202 */ /* 0x000fe20000000f00 */
[----:B------:R-:W-:Y:S02]  /*1b30*/  FFMA.FTZ R25, R25, R5, R0 ;  /* 0x0000000519197223 */ /* 0x000fe40000010000 */
[----:B------:R-:W-:Y:S02]  /*1b40*/  IMAD.MOV.U32 R34, RZ, RZ, R12 ;  /* 0x000000ffff227224 */ /* 0x000fe400078e000c */
.L_x_1259:
[----:B------:R-:W-:Y:S05]  /*1b50*/  BSYNC B0 ;  /* 0x0000000000007941 */ /* 0x000fea0003800000 */
.L_x_1246:
[----:B------:R-:W-:Y:S01]  /*1b60*/  ISETP.GT.AND P0, PT, R44, 0x3f, PT ;  /* 0x0000003f2c00780c */ /* 0x000fe20003f04270 */
[----:B------:R-:W-:Y:S01]  /*1b70*/  BSSY B0, `(.L_x_1260) ;  /* 0x0000011000007945 */ /* 0x000fe20003800000 */
[----:B------:R-:W-:-:S11]  /*1b80*/  IMAD.MOV.U32 R0, RZ, RZ, RZ ;  /* 0x000000ffff007224 */ /* 0x000fd600078e00ff */
        /* <DEDUP_REMOVED lines=8> */
[----:B------:R-:W-:Y:S01]  /*1c10*/  HFMA2.MMA R5, -RZ, RZ, 0, 2.384185791015625e-07 ;  /* 0x00000004ff057435 */ /* 0x000fe200000001ff */
[----:B------:R2:W-:Y:S04]  /*1c20*/  STS.128 [R44.X16+0x420], R28 ;  /* 0x0004201c2c007388 */ /* 0x0005e8000000cc00 */
[----:B------:R-:W-:-:S04]  /*1c30*/  IMAD.U32 R3, RZ, RZ, UR4 ;  /* 0x00000004ff037e24 */ /* 0x000fc8000f8e00ff */
[----:B------:R-:W-:-:S04]  /*1c40*/  IMAD R4, R22, c[0x0][0x1d4], R3 ;  /* 0x0000750016047a24 */ /* 0x000fc800078e0203 */
[----:B------:R-:W-:-:S05]  /*1c50*/  IMAD.WIDE R4, R4, R5, c[0x0][0x198] ;  /* 0x0000660004047625 */ /* 0x000fca00078e0205 */
[----:B------:R2:W-:Y:S02]  /*1c60*/  STG.E.128 [R4.64], R24 ;  /* 0x0000001804007986 */ /* 0x0005e4000c101d24 */
.L_x_1262:
[----:B------:R-:W-:Y:S02]  /*1c70*/  FFMA.FTZ R0, R35, R27, R0 ;  /* 0x0000001b23007223 */ /* 0x000fe40000010000 */
.L_x_1261:
[----:B------:R-:W-:Y:S05]  /*1c80*/  BSYNC B0 ;  /* 0x0000000000007941 */ /* 0x000fea0003800000 */
.L_x_1260:
[----:B------:R-:W3:Y:S01]  /*1c90*/  SHFL.BFLY PT, R3, R0, 0x10, 0x1f ;  /* 0x0e001f0000037f89 */ /* 0x000ee200000e0000 */
[----:B-1----:R-:W-:Y:S01]  /*1ca0*/  LOP3.LUT P0, R8, R44, 0x1f, RZ, 0xc0, !PT ;  /* 0x0000001f2c087812 */ /* 0x002fe2000780c0ff */
[----:B------:R-:W-:Y:S01]  /*1cb0*/  BSSY B0, `(.L_x_1263) ;  /* 0x000002a000007945 */ /* 0x000fe20003800000 */
[----:B------:R-:W-:Y:S02]  /*1cc0*/  IMAD.MOV.U32 R249, RZ, RZ, -0x800001 ;  /* 0xff7ffffffff97424 */ /* 0x000fe400078e00ff */
[----:B------:R-:W-:Y:S01]  /*1cd0*/  ISETP.GT.U32.AND P1, PT, R8, 0x1, PT ;  /* 0x000000010800780c */ /* 0x000fe20003f24070 */
[----:B---3--:R-:W-:-:S08]  /*1ce0*/  FADD.FTZ R3, R3, R0 ;  /* 0x0000000003037221 */ /* 0x008fd00000010000 */
[----:B------:R-:W-:Y:S01]  /*1cf0*/  @!P0 SHF.R.U32.HI R0, RZ, 0x3, R44 ;  /* 0x00000003ff008819 */ /* 0x000fe2000001162c */
[----:B--2---:R-:W1:Y:S03]  /*1d00*/  SHFL.BFLY PT, R4, R3, 0x8, 0x1f ;  /* 0x0d001f0003047f89 */ /* 0x004e6600000e0000 */
[----:B------:R-:W-:Y:S01]  /*1d10*/  @!P0 LOP3.LUT R0, R0, 0x1ffffffc, RZ, 0xc0, !PT ;  /* 0x1ffffffc00008812 */ /* 0x000fe200078ec0ff */
[----:B-1----:R-:W-:Y:S02]  /*1d20*/  FADD.FTZ R4, R3, R4 ;  /* 0x0000000403047221 */ /* 0x002fe40000010000 */
[----:B------:R-:W-:-:S03]  /*1d30*/  IMAD.U32 R3, RZ, RZ, UR39 ;  /* 0x00000027ff037e24 */ /* 0x000fc6000f8e00ff */
[----:B------:R-:W1:Y:S02]  /*1d40*/  SHFL.BFLY PT, R5, R4, 0x4, 0x1f ;  /* 0x0c801f0004057f89 */ /* 0x000e6400000e0000 */
[----:B------:R-:W-:-:S04]  /*1d50*/  IADD3 R3, R3, -c[0x0][0x1d4], RZ ;  /* 0x8000750003037a10 */ /* 0x000fc80007ffe0ff */
[----:B------:R-:W2:Y:S01]  /*1d60*/  R2UR UR6, R3 ;  /* 0x00000000030673c2 */ /* 0x000ea200000e0000 */
[----:B-1----:R-:W-:-:S05]  /*1d70*/  FADD.FTZ R5, R4, R5 ;  /* 0x0000000504057221 */ /* 0x002fca0000010000 */
[----:B------:R-:W1:Y:S01]  /*1d80*/  SHFL.BFLY PT, R6, R5, 0x2, 0x1f ;  /* 0x0c401f0005067f89 */ /* 0x000e6200000e0000 */
[----:B--2---:R-:W-:-:S04]  /*1d90*/  UISETP.LT.AND UP0, UPT, URZ, UR6, UPT ;  /* 0x000000063f00728c */ /* 0x004fc8000bf01270 */
[----:B------:R-:W-:Y:S01]  /*1da0*/  USEL UR6, URZ, UR6, !UP0 ;  /* 0x000000063f067287 */ /* 0x000fe2000c000000 */
[----:B-1----:R-:W-:-:S05]  /*1db0*/  FADD.FTZ R6, R5, R6 ;  /* 0x0000000605067221 */ /* 0x002fca0000010000 */
[----:B------:R-:W1:Y:S02]  /*1dc0*/  SHFL.BFLY PT, R7, R6, 0x1, 0x1f ;  /* 0x0c201f0006077f89 */ /* 0x000e6400000e0000 */
[----:B-1----:R-:W-:-:S05]  /*1dd0*/  FADD.FTZ R7, R6, R7 ;  /* 0x0000000706077221 */ /* 0x002fca0000010000 */
[----:B------:R-:W-:Y:S04]  /*1de0*/  @!P0 STS [R0+0x8], R7 ;  /* 0x0000080700008388 */ /* 0x000fe80000000800 */
[----:B------:R-:W-:Y:S01]  /*1df0*/  BAR.SYNC.DEFER_BLOCKING 0x0 ;  /* 0x0000000000007b1d */ /* 0x000fe20000010000 */
[----:B------:R-:W-:-:S05]  /*1e00*/  ISETP.NE.AND P0, PT, R44, RZ, PT ;  /* 0x000000ff2c00720c */ /* 0x000fca0003f05270 */
[----:B------:R-:W1:Y:S04]  /*1e10*/  @!P1 LDS R7, [R8.X4+0x8] ;  /* 0x0000080008079984 */ /* 0x000e680000004800 */
[----:B-1----:R-:W1:Y:S02]  /*1e20*/  SHFL.BFLY PT, R4, R7, 0x1, 0x1f ;  /* 0x0c201f0007047f89 */ /* 0x002e6400000e0000 */
[----:B-1----:R-:W-:-:S06]  /*1e30*/  FADD.FTZ R4, R4, R7 ;  /* 0x0000000704047221 */ /* 0x002fcc0000010000 */
[----:B------:R-:W1:Y:S01]  /*1e40*/  SHFL.IDX PT, R4, R4, RZ, 0x1f ;  /* 0x00001fff04047589 */ /* 0x000e6200000e0000 */
[----:B------:R-:W-:Y:S05]  /*1e50*/  @P0 BRA `(.L_x_1264) ;  /* 0x000000f000000947 */ /* 0x000fea0003800000 */
[----:B------:R-:W-:Y:S01]  /*1e60*/  ISETP.NE.U32.AND P0, PT, RZ, c[0x0][0x218], PT ;  /* 0x00008600ff007a0c */ /* 0x000fe20003f05070 */
[----:B------:R-:W-:Y:S01]  /*1e70*/  IMAD.U32 R3, RZ, RZ, UR39 ;  /* 0x00000027ff037e24 */ /* 0x000fe2000f8e00ff */
[----:B------:R-:W-:Y:S01]  /*1e80*/  MOV R6, UR6 ;  /* 0x0000000600067c02 */ /* 0x000fe20008000f00 */
[----:B-1----:R-:W-:Y:S01]  /*1e90*/  FMUL.FTZ R249, R4, c[0x0][0x1f0] ;  /* 0x00007c0004f97a20 */ /* 0x002fe20000410000 */
[----:B------:R-:W-:Y:S02]  /*1ea0*/  ISETP.NE.AND.EX P0, PT, RZ, c[0x0][0x21c], PT, P0 ;  /* 0x00008700ff007a0c */ /* 0x000fe40003f05300 */
[----:B------:R-:W-:-:S11]  /*1eb0*/  IADD3 R6, -R6, -0x1, R3 ;  /* 0xffffffff06067810 */ /* 0x000fd60007ffe103 */
[----:B------:R-:W-:Y:S05]  /*1ec0*/  @!P0 BRA `(.L_x_1265) ;  /* 0x0000007000008947 */ /* 0x000fea0003800000 */
[----:B------:R-:W-:Y:S01]  /*1ed0*/  IADD3 R3, -R45, UR40, RZ ;  /* 0x000000282d037c10 */ /* 0x000fe2000fffe1ff */
[----:B------:R-:W-:-:S04]  /*1ee0*/  IMAD.MOV.U32 R5, RZ, RZ, 0x4 ;  /* 0x00000004ff057424 */ /* 0x000fc800078e00ff */
[----:B------:R-:W-:-:S04]  /*1ef0*/  IMAD R0, R252, c[0x0][0x220], R3 ;  /* 0x00008800fc007a24 */ /* 0x000fc800078e0203 */
[----:B------:R-:W-:-:S04]  /*1f00*/  IMAD R0, R0, c[0x0][0x220], R3 ;  /* 0x0000880000007a24 */ /* 0x000fc800078e0203 */
[----:B------:R-:W-:-:S06]  /*1f10*/  IMAD.WIDE R4, R0, R5, c[0x0][0x218] ;  /* 0x0000860000047625 */ /* 0x000fcc00078e0205 */
[----:B------:R-:W2:Y:S02]  /*1f20*/  LDG.E R4, [R4.64] ;  /* 0x0000002404047981 */ /* 0x000ea4000c1e1900 */
[----:B--2---:R-:W-:-:S05]  /*1f30*/  FADD.FTZ R249, R249, R4 ;  /* 0x00000004f9f97221 */ /* 0x004fca0000010000 */
.L_x_1265:
[----:B------:R1:W-:Y:S02]  /*1f40*/  STS [R6.X4+0x820], R249 ;  /* 0x000820f906007388 */ /* 0x0003e40000004800 */
.L_x_1264:
[----:B------:R-:W-:Y:S05]  /*1f50*/  BSYNC B0 ;  /* 0x0000000000007941 */ /* 0x000fea0003800000 */
.L_x_1263:
[----:B------:R-:W-:Y:S01]  /*1f60*/  BAR.SYNC.DEFER_BLOCKING 0x0 ;  /* 0x0000000000007b1d */ /* 0x000fe20000010000 */
[-C--:B------:R-:W-:Y:S01]  /*1f70*/  LEA.HI R5, R44, R44.reuse, RZ, 0x1 ;  /* 0x0000002c2c057211 */ /* 0x080fe200078f08ff */
[----:B------:R-:W-:Y:S01]  /*1f80*/  UIADD3 UR4, UR40, 0xf, -UR6 ;  /* 0x0000000f28047890 */ /* 0x000fe2000fffe806 */
[----:B------:R-:W-:Y:S02]  /*1f90*/  ISETP.NE.AND P1, PT, RZ, c[0x0][0x1ec], PT ;  /* 0x00007b00ff007a0c */ /* 0x000fe40003f25270 */
[C---:B------:R-:W-:Y:S01]  /*1fa0*/  LOP3.LUT R0, R5.reuse, 0xfffffffe, RZ, 0xc0, !PT ;  /* 0xfffffffe05007812 */ /* 0x040fe200078ec0ff */
[----:B------:R-:W-:Y:S01]  /*1fb0*/  USHF.R.S32.HI UR5, URZ, 0x1f, UR4 ;  /* 0x0000001f3f057899 */ /* 0x000fe20008011404 */
[----:B------:R-:W-:Y:S02]  /*1fc0*/  LEA.HI.SX32 R5, R5, UR6, 0x1f ;  /* 0x0000000605057c11 */ /* 0x000fe4000f8ffaff */
[----:B------:R-:W-:Y:S01]  /*1fd0*/  IADD3 R0, -R0, R44, RZ ;  /* 0x0000002c00007210 */ /* 0x000fe20007ffe1ff */
[----:B------:R-:W-:-:S04]  /*1fe0*/  ULEA.HI UR5, UR5, UR4, URZ, 0x4 ;  /* 0x0000000405057291 */ /* 0x000fc8000f8f203f */
[----:B------:R-:W-:-:S04]  /*1ff0*/  ULOP3.LUT UR5, UR5, 0xfffffff0, URZ, 0xc0, !UPT ;  /* 0xfffffff005057892 */ /* 0x000fc8000f8ec03f */
[----:B------:R-:W-:Y:S01]  /*2000*/  UIADD3 UR5, UR5, UR6, URZ ;  /* 0x0000000605057290 */ /* 0x000fe2000fffe03f */
[----:B-1----:R-:W1:Y:S05]  /*2010*/  LDS.64 R6, [R0.X8+0x20] ;  /* 0x0000200000067984 */ /* 0x002e6a0000008a00 */
[----:B------:R-:W-:Y:S01]  /*2020*/  ISETP.GE.AND P0, PT, R5, UR5, PT ;  /* 0x0000000505007c0c */ /* 0x000fe2000bf06270 */
[----:B------:R-:W2:Y:S04]  /*2030*/  LDS.64 R10, [R0.X8+0x30] ;  /* 0x00003000000a7984 */ /* 0x000ea80000008a00 */
[----:B------:R-:W3:Y:S04]  /*2040*/  LDS.64 R8, [R0.X8+0x40] ;  /* 0x0000400000087984 */ /* 0x000ee80000008a00 */
[----:B-1----:R-:W-:Y:S04]  /*2050*/  STL.64 [R1+0x250], R6 ;  /* 0x0002500601007387 */ /* 0x002fe80000100a00 */
[----:B------:R-:W1:Y:S04]  /*2060*/  LDS.64 R6, [R0.X8+0x50] ;  /* 0x0000500000067984 */ /* 0x000e680000008a00 */
[----:B--2---:R-:W-:Y:S04]  /*2070*/  STL.64 [R1+0x248], R10 ;  /* 0x0002480a01007387 */ /* 0x004fe80000100a00 */
[----:B------:R-:W2:Y:S04]  /*2080*/  LDS.64 R10, [R0.X8+0x60] ;  /* 0x00006000000a7984 */ /* 0x000ea80000008a00 */
[----:B---3--:R-:W-:Y:S04]  /*2090*/  STL.64 [R1+0x240], R8 ;  /* 0x0002400801007387 */ /* 0x008fe80000100a00 */
        /* <DEDUP_REMOVED lines=117> */
[----:B--2---:R2:W-:Y:S04]  /*27f0*/  STL.64 [R1+0x68], R10 ;  /* 0x0000680a01007387 */ /* 0x0045e80000100a00 */
[----:B---3--:R2:W-:Y:S04]  /*2800*/  STL.64 [R1+0x60], R8 ;  /* 0x0000600801007387 */ /* 0x0085e80000100a00 */
[----:B-1----:R2:W-:Y:S01]  /*2810*/  STL.64 [R1+0x58], R6 ;  /* 0x0000580601007387 */ /* 0x0025e20000100a00 */
[----:B------:R-:W-:Y:S05]  /*2820*/  @P1 BRA `(.L_x_1266) ;  /* 0x000004a000001947 */ /* 0x000fea0003800000 */
[----:B--2---:R-:W1:Y:S04]  /*2830*/  LDS.64 R6, [R0.X8+0x420] ;  /* 0x0004200000067984 */ /* 0x004e680000008a00 */
[----:B------:R-:W2:Y:S04]  /*2840*/  LDS.64 R10, [R0.X8+0x430] ;  /* 0x00043000000a7984 */ /* 0x000ea80000008a00 */
[----:B------:R-:W3:Y:S04]  /*2850*/  LDS.64 R8, [R0.X8+0x440] ;  /* 0x0004400000087984 */ /* 0x000ee80000008a00 */
[----:B------:R-:W-:Y:S04]  /*2860*/  LDS.64 R250, [R0.X8+0x4c0] ;  /* 0x0004c00000fa7984 */ /* 0x000fe80000008a00 */
[----:B------:R-:W-:Y:S04]  /*2870*/  LDS.64 R246, [R0.X8+0x4d0] ;  /* 0x0004d00000f67984 */ /* 0x000fe80000008a00 */
[----:B------:R-:W-:Y:S04]  /*2880*/  LDS.64 R244, [R0.X8+0x4e0] ;  /* 0x0004e00000f47984 */ /* 0x000fe80000008a00 */
[----:B------:R-:W-:Y:S04]  /*2890*/  LDS.64 R242, [R0.X8+0x4f0] ;  /* 0x0004f00000f27984 */ /* 0x000fe80000008a00 */
[----:B------:R-:W-:Y:S04]  /*28a0*/  LDS.64 R12, [R0.X8+0x510] ;  /* 0x00051000000c7984 */ /* 0x000fe80000008a00 */
[----:B0-----:R-:W-:Y:S04]  /*28b0*/  LDS.64 R14, [R0.X8+0x520] ;  /* 0x00052000000e7984 */ /* 0x001fe80000008a00 */
[----:B------:R-:W-:Y:S04]  /*28c0*/  LDS.64 R18, [R0.X8+0x530] ;  /* 0x0005300000127984 */ /* 0x000fe80000008a00 */
[----:B-1----:R-:W-:Y:S04]  /*28d0*/  STL.64 [R1+0x50], R6 ;  /* 0x0000500601007387 */ /* 0x002fe80000100a00 */
[----:B------:R-:W0:Y:S04]  /*28e0*/  LDS.64 R6, [R0.X8+0x450] ;  /* 0x0004500000067984 */ /* 0x000e280000008a00 */
[----:B--2---:R-:W-:Y:S04]  /*28f0*/  STL.64 [R1+0x48], R10 ;  /* 0x0000480a01007387 */ /* 0x004fe80000100a00 */
[----:B------:R-:W1:Y:S04]  /*2900*/  LDS.64 R10, [R0.X8+0x460] ;  /* 0x00046000000a7984 */ /* 0x000e680000008a00 */
[----:B---3--:R-:W-:Y:S04]  /*2910*/  STL.64 [R1+0x40], R8 ;  /* 0x0000400801007387 */ /* 0x008fe80000100a00 */
[----:B------:R-:W2:Y:S04]  /*2920*/  LDS.64 R8, [R0.X8+0x470] ;  /* 0x0004700000087984 */ /* 0x000ea80000008a00 */
[----:B------:R-:W-:Y:S04]  /*2930*/  LDS.64 R20, [R0.X8+0x540] ;  /* 0x0005400000147984 */ /* 0x000fe80000008a00 */
[----:B------:R-:W-:Y:S04]  /*2940*/  LDS.64 R22, [R0.X8+0x550] ;  /* 0x0005500000167984 */ /* 0x000fe80000008a00 */
[----:B------:R-:W-:Y:S04]  /*2950*/  LDS.64 R24, [R0.X8+0x560] ;  /* 0x0005600000187984 */ /* 0x000fe80000008a00 */
[----:B------:R-:W-:Y:S04]  /*2960*/  LDS.64 R26, [R0.X8+0x570] ;  /* 0x00057000001a7984 */ /* 0x000fe80000008a00 */
[----:B------:R-:W-:Y:S04]  /*2970*/  LDS.64 R28, [R0.X8+0x580] ;  /* 0x00058000001c7984 */ /* 0x000fe80000008a00 */
[----:B0-----:R-:W-:Y:S04]  /*2980*/  STL.64 [R1+0x38], R6 ;  /* 0x0000380601007387 */ /* 0x001fe80000100a00 */
[----:B------:R-:W0:Y:S04]  /*2990*/  LDS.64 R6, [R0.X8+0x480] ;  /* 0x0004800000067984 */ /* 0x000e280000008a00 */
[----:B-1----:R-:W-:Y:S04]  /*29a0*/  STL.64 [R1+0x30], R10 ;  /* 0x0000300a01007387 */ /* 0x002fe80000100a00 */
[----:B------:R-:W1:Y:S04]  /*29b0*/  LDS.64 R10, [R0.X8+0x490] ;  /* 0x00049000000a7984 */ /* 0x000e680000008a00 */
[----:B--2---:R-:W-:Y:S04]  /*29c0*/  STL.64 [R1+0x28], R8 ;  /* 0x0000280801007387 */ /* 0x004fe80000100a00 */
        /* <DEDUP_REMOVED lines=8> */
[----:B-1----:R1:W-:Y:S04]  /*2a50*/  STL.64 [R1+0x18], R10 ;  /* 0x0000180a01007387 */ /* 0x0023e80000100a00 */
[----:B------:R1:W3:Y:S04]  /*2a60*/  LDS.64 R10, [R0.X8+0x500] ;  /* 0x00050000000a7984 */ /* 0x0002e80000008a00 */
[----:B------:R1:W4:Y:S04]  /*2a70*/  LDS.64 R40, [R0.X8+0x5e0] ;  /* 0x0005e00000287984 */ /* 0x0003280000008a00 */
        /* <DEDUP_REMOVED lines=27> */
[----:B------:R1:W1:Y:S04]  /*2c30*/  LDS.64 R96, [R0.X8+0x7a0] ;  /* 0x0007a00000607984 */ /* 0x0002680000008a00 */
[----:B------:R0:W1:Y:S04]  /*2c40*/  LDS.64 R98, [R0.X8+0x7b0] ;  /* 0x0007b00000627984 */ /* 0x0000680000008a00 */
[----:B------:R0:W1:Y:S04]  /*2c50*/  LDS.64 R100, [R0.X8+0x7c0] ;  /* 0x0007c00000647984 */ /* 0x0000680000008a00 */
[----:B------:R0:W1:Y:S04]  /*2c60*/  LDS.64 R102, [R0.X8+0x7d0] ;  /* 0x0007d00000667984 */ /* 0x0000680000008a00 */
[----:B------:R0:W1:Y:S04]  /*2c70*/  LDS.64 R104, [R0.X8+0x7e0] ;  /* 0x0007e00000687984 */ /* 0x0000680000008a00 */
[----:B------:R0:W1:Y:S04]  /*2c80*/  LDS.64 R106, [R0.X8+0x7f0] ;  /* 0x0007f000006a7984 */ /* 0x0000680000008a00 */
[----:B------:R0:W1:Y:S04]  /*2c90*/  LDS.64 R108, [R0.X8+0x800] ;  /* 0x00080000006c7984 */ /* 0x0000680000008a00 */
[----:B------:R0:W1:Y:S04]  /*2ca0*/  LDS.64 R110, [R0.X8+0x810] ;  /* 0x00081000006e7984 */ /* 0x0000680000008a00 */
[----:B--2---:R2:W-:Y:S04]  /*2cb0*/  STL.64 [R1+0x10], R8 ;  /* 0x0000100801007387 */ /* 0x0045e80000100a00 */
[----:B0-----:R2:W-:Y:S02]  /*2cc0*/  STL.64 [R1+0x8], R6 ;  /* 0x0000080601007387 */ /* 0x0015e40000100a00 */
.L_x_1266:
[----:B---34-:R-:W-:Y:S01]  /*2cd0*/  BSSY B0, `(.L_x_1267) ;  /* 0x0000a3a000007945 */ /* 0x018fe20003800000 */
[----:B-1----:R-:W-:Y:S01]  /*2ce0*/  IMAD.SHL.U32 R0, R0, 0x2, RZ ;  /* 0x0000000200007824 */ /* 0x002fe200078e00ff */
[----:B------:R-:W-:Y:S05]  /*2cf0*/  @P0 BRA `(.L_x_1268) ;  /* 0x0000a37000000947 */ /* 0x000fea0003800000 */
[----:B------:R-:W-:Y:S02]  /*2d00*/  IMAD R3, R112, c[0x0][0x1d0], R252 ;  /* 0x0000740070037a24 */ /* 0x000fe400078e02fc */
[----:B------:R-:W-:-:S02]  /*2d10*/  IMAD R4, R16, c[0x0][0x1d4], R0 ;  /* 0x0000750010047a24 */ /* 0x000fc400078e0200 */
[----:B------:R-:W-:-:S03]  /*2d20*/  IMAD.SHL.U32 R3, R3, 0x100, RZ ;  /* 0x0000010003037824 */ /* 0x000fc600078e00ff */
[----:B--2---:R-:W-:Y:S01]  /*2d30*/  SHF.R.S32.HI R7, RZ, 0x1f, R4 ;  /* 0x0000001fff077819 */ /* 0x004fe20000011404 */
[----:B------:R-:W-:-:S05]  /*2d40*/  IMAD R3, R3, c[0x0][0x1d4], R0 ;  /* 0x0000750003037a24 */ /* 0x000fca00078e0200 */
[----:B------:R-:W-:Y:S02]  /*2d50*/  SHF.R.S32.HI R6, RZ, 0x1f, R3 ;  /* 0x0000001fff067819 */ /* 0x000fe40000011403 */
.L_x_1400:
[----:B------:R-:W-:Y:S01]  /*2d60*/  IABS R240, c[0x0][0x1d4] ;  /* 0x0000750000f07a13 */ /* 0x000fe20000000000 */
[----:B------:R-:W-:Y:S01]  /*2d70*/  IMAD.MOV.U32 R112, RZ, RZ, RZ ;  /* 0x000000ffff707224 */ /* 0x000fe200078e00ff */
[----:B------:R-:W1:Y:S02]  /*2d80*/  S2R R241, SR_CTAID.Y ;  /* 0x0000000000f17919 */ /* 0x000e640000002600 */
[----:B------:R-:W2:Y:S08]  /*2d90*/  I2F.RP R7, R240 ;  /* 0x000000f000077306 */ /* 0x000eb00000209400 */
[----:B--2---:R-:W2:Y:S01]  /*2da0*/  MUFU.RCP R7, R7 ;  /* 0x0000000700077308 */ /* 0x004ea20000001000 */
[----:B-1----:R-:W-:Y:S01]  /*2db0*/  IMAD R241, R241, c[0x0][0x1d4], RZ ;  /* 0x00007500f1f17a24 */ /* 0x002fe200078e02ff */
[----:B--2---:R-:W-:-:S06]  /*2dc0*/  IADD3 R7, R7, 0xffffffe, RZ ;  /* 0x0ffffffe07077810 */ /* 0x004fcc0007ffe0ff */
[----:B------:R-:W1:Y:S02]  /*2dd0*/  F2I.FTZ.U32.TRUNC.NTZ R113, R7 ;  /* 0x0000000700717305 */ /* 0x000e64000021f000 */
[----:B-1----:R-:W-:-:S05]  /*2de0*/  IADD3 R7, RZ, -R113, RZ ;  /* 0x80000071ff077210 */ /* 0x002fca0007ffe0ff */
[----:B------:R-:W-:-:S04]  /*2df0*/  IMAD R7, R7, R240, RZ ;  /* 0x000000f007077224 */ /* 0x000fc800078e02ff */
[----:B------:R-:W-:Y:S01]  /*2e00*/  IMAD.HI.U32 R7, R113, R7, R112 ;  /* 0x0000000771077227 */ /* 0x000fe200078e0070 */
[----:B------:R-:W-:-:S05]  /*2e10*/  IABS R112, R5 ;  /* 0x0000000500707213 */ /* 0x000fca0000000000 */
[----:B------:R-:W-:-:S04]  /*2e20*/  IMAD.HI.U32 R7, R7, R112, RZ ;  /* 0x0000007007077227 */ /* 0x000fc800078e00ff */
[----:B------:R-:W-:-:S04]  /*2e30*/  IMAD.MOV R7, RZ, RZ, -R7 ;  /* 0x000000ffff077224 */ /* 0x000fc800078e0a07 */
[----:B------:R-:W-:-:S05]  /*2e40*/  IMAD R7, R240, R7, R112 ;  /* 0x00000007f0077224 */ /* 0x000fca00078e0270 */
[----:B------:R-:W-:-:S13]  /*2e50*/  ISETP.GT.U32.AND P0, PT, R240, R7, PT ;  /* 0x00000007f000720c */ /* 0x000fda0003f04070 */
[----:B------:R-:W-:Y:S02]  /*2e60*/  @!P0 IADD3 R7, R7, -R240, RZ ;  /* 0x800000f007078210 */ /* 0x000fe40007ffe0ff */
[----:B------:R-:W-:Y:S02]  /*2e70*/  ISETP.NE.U32.AND P0, PT, RZ, c[0x0][0x200], PT ;  /* 0x00008000ff007a0c */ /* 0x000fe40003f05070 */
[----:B------:R-:W-:Y:S02]  /*2e80*/  ISETP.GT.U32.AND P1, PT, R240, R7, PT ;  /* 0x00000007f000720c */ /* 0x000fe40003f24070 */
[----:B------:R-:W-:-:S11]  /*2e90*/  ISETP.NE.AND.EX P0, PT, RZ, c[0x0][0x204], PT, P0 ;  /* 0x00008100ff007a0c */ /* 0x000fd60003f05300 */
[----:B------:R-:W-:Y:S02]  /*2ea0*/  @!P1 IMAD.IADD R7, R7, 0x1, -R240 ;  /* 0x0000000107079824 */ /* 0x000fe400078e0af0 */
[----:B------:R-:W-:Y:S02]  /*2eb0*/  @P0 SHF.R.S32.HI R113, RZ, 0x1f, R5 ;  /* 0x0000001fff710819 */ /* 0x000fe40000011405 */
[--C-:B------:R-:W-:Y:S02]  /*2ec0*/  @P0 SHF.R.S32.HI R240, RZ, 0x1f, R241.reuse ;  /* 0x0000001ffff00819 */ /* 0x100fe400000114f1 */
[----:B------:R-:W-:-:S04]  /*2ed0*/  @P0 IADD3 R112, P1, P2, R5, c[0x0][0x200], R241 ;  /* 0x0000800005700a10 */ /* 0x000fc80007a3e0f1 */
[----:B------:R-:W-:-:S05]  /*2ee0*/  @P0 IADD3.X R113, R113, c[0x0][0x204], R240, P1, P2 ;  /* 0x0000810071710a10 */ /* 0x000fca0000fe44f0 */
[----:B------:R1:W2:Y:S01]  /*2ef0*/  @P0 LDG.E.U8 R112, [R112.64] ;  /* 0x0000002470700981 */ /* 0x0002a2000c1e1100 */
[----:B------:R-:W-:Y:S01]  /*2f00*/  ISETP.GE.AND P1, PT, R5, RZ, PT ;  /* 0x000000ff0500720c */ /* 0x000fe20003f26270 */
[----:B------:R-:W-:Y:S01]  /*2f10*/  BSSY B1, `(.L_x_1269) ;  /* 0x000002d000017945 */ /* 0x000fe20003800000 */
[----:B------:R-:W-:-:S11]  /*2f20*/  ISETP.NE.AND P2, PT, RZ, c[0x0][0x1d4], PT ;  /* 0x00007500ff007a0c */ /* 0x000fd60003f45270 */
[----:B------:R-:W-:Y:S02]  /*2f30*/  @!P1 IMAD.MOV R7, RZ, RZ, -R7 ;  /* 0x000000ffff079224 */ /* 0x000fe400078e0a07 */
[----:B------:R-:W-:-:S04]  /*2f40*/  @!P2 LOP3.LUT R7, RZ, c[0x0][0x1d4], RZ, 0x33, !PT ;  /* 0x00007500ff07aa12 */ /* 0x000fc800078e33ff */
[----:B-1----:R-:W-:Y:S02]  /*2f50*/  IADD3 R113, P1, R7, R241, RZ ;  /* 0x000000f107717210 */ /* 0x002fe40007f3e0ff */
[----:B--2---:R-:W-:Y:S02]  /*2f60*/  ISETP.NE.AND P0, PT, R112, RZ, P0 ;  /* 0x000000ff7000720c */ /* 0x004fe40000705270 */
[----:B------:R-:W-:-:S04]  /*2f70*/  SHF.R.S32.HI R112, RZ, 0x1f, R7 ;  /* 0x0000001fff707819 */ /* 0x000fc80000011407 */
[----:B------:R-:W-:Y:S02]  /*2f80*/  LEA.HI.X.SX32 R241, R241, R112, 0x1, P1 ;  /* 0x00000070f1f17211 */ /* 0x000fe400008f0eff */
[----:B------:R-:W-:Y:S02]  /*2f90*/  ISETP.GE.AND P1, PT, R5, UR40, PT ;  /* 0x0000002805007c0c */ /* 0x000fe4000bf26270 */
[----:B------:R-:W-:-:S04]  /*2fa0*/  LEA R112, P2, R113, c[0x0][0x1a8], 0x2 ;  /* 0x00006a0071707a11 */ /* 0x000fc800078410ff */
[----:B------:R-:W-:-:S07]  /*2fb0*/  LEA.HI.X R113, R113, c[0x0][0x1ac], R241, 0x2, P2 ;  /* 0x00006b0071717a11 */ /* 0x000fce00010f14f1 */
[----:B------:R-:W-:Y:S05]  /*2fc0*/  @P1 BRA `(.L_x_1270) ;  /* 0x0000021000001947 */ /* 0x000fea0003800000 */
[----:B------:R-:W2:Y:S01]  /*2fd0*/  LDG.E R8, [R112.64] ;  /* 0x0000002470087981 */ /* 0x000ea2000c1e1900 */
[----:B------:R-:W-:Y:S02]  /*2fe0*/  IMAD.SHL.U32 R248, R7, 0x4, RZ ;  /* 0x0000000407f87824 */ /* 0x000fe400078e00ff */
[----:B--2---:R-:W-:-:S05]  /*2ff0*/  IMAD R8, R8, c[0x0][0x1d8], RZ ;  /* 0x0000760008087a24 */ /* 0x004fca00078e02ff */
[----:B------:R-:W-:-:S05]  /*3000*/  SHF.L.U32 R240, R8, 0x8, RZ ;  /* 0x0000000808f07819 */ /* 0x000fca00000006ff */
[----:B------:R-:W-:-:S05]  /*3010*/  IMAD R240, R240, c[0x0][0x1d4], R248 ;  /* 0x00007500f0f07a24 */ /* 0x000fca00078e02f8 */
[----:B------:R-:W-:-:S04]  /*3020*/  IADD3 R9, P2, R3, R240, RZ ;  /* 0x000000f003097210 */ /* 0x000fc80007f5e0ff */
[----:B------:R-:W-:Y:S02]  /*3030*/  LEA.HI.X.SX32 R240, R240, R6, 0x1, P2 ;  /* 0x00000006f0f07211 */ /* 0x000fe400010f0eff */
[----:B------:R-:W-:-:S04]  /*3040*/  LEA R8, P2, R9, c[0x0][0x198], 0x2 ;  /* 0x0000660009087a11 */ /* 0x000fc800078410ff */
[----:B------:R-:W-:-:S06]  /*3050*/  LEA.HI.X R9, R9, c[0x0][0x19c], R240, 0x2, P2 ;  /* 0x0000670009097a11 */ /* 0x000fcc00010f14f0 */
[----:B------:R-:W5:Y:S01]  /*3060*/  LDG.E.64 R8, [R8.64] ;  /* 0x0000002408087981 */ /* 0x000f62000c1e1b00 */
[----:B------:R-:W-:-:S13]  /*3070*/  ISETP.NE.AND P2, PT, RZ, c[0x0][0x1ec], PT ;  /* 0x00007b00ff007a0c */ /* 0x000fda0003f45270 */
[----:B------:R-:W-:Y:S05]  /*3080*/  @P2 BRA `(.L_x_1270) ;  /* 0x0000015000002947 */ /* 0x000fea0003800000 */
[----:B------:R1:W-:Y:S04]  /*3090*/  STL [R1+0x260], R3 ;  /* 0x0002600301007387 */ /* 0x0003e80000100800 */
[----:B-1----:R-:W2:Y:S01]  /*30a0*/  LDL R3, [R1+0x50] ;  /* 0x0000500001037983 */ /* 0x002ea20000100800 */
[----:B------:R-:W-:-:S13]  /*30b0*/  ISETP.NE.AND P3, PT, R2, RZ, PT ;  /* 0x000000ff0200720c */ /* 0x000fda0003f65270 */
[----:B------:R-:W-:Y:S01]  /*30c0*/  @P3 IMAD R240, R17, c[0x0][0x1d8], R252 ;  /* 0x0000760011f03a24 */ /* 0x000fe200078e02fc */
[----:B------:R-:W-:Y:S01]  /*30d0*/  @P3 MOV R241, 0x4 ;  /* 0x0000000400f13802 */ /* 0x000fe20000000f00 */
[----:B------:R-:W3:Y:S02]  /*30e0*/  LDL R252, [R1+0x54] ;  /* 0x0000540001fc7983 */ /* 0x000ee40000100800 */
[----:B------:R-:W-:-:S04]  /*30f0*/  @P3 IMAD R240, R240, 0x100, R0 ;  /* 0x00000100f0f03824 */ /* 0x000fc800078e0200 */
[----:B------:R-:W-:-:S06]  /*3100*/  @P3 IMAD.WIDE R240, R240, R241, c[0x0][0x230] ;  /* 0x00008c00f0f03625 */ /* 0x000fcc00078e02f1 */
[----:B------:R-:W4:Y:S01]  /*3110*/  @P3 LDG.E.64 R240, [R240.64] ;  /* 0x00000024f0f03981 */ /* 0x000f22000c1e1b00 */
[----:B--2--5:R-:W-:-:S03]  /*3120*/  FADD.FTZ R8, R3, R8 ;  /* 0x0000000803087221 */ /* 0x024fc60000010000 */
[----:B------:R1:W5:Y:S01]  /*3130*/  LDL.LU R3, [R1+0x260] ;  /* 0x0002600001037983 */ /* 0x0003620000300800 */
[----:B---3--:R-:W-:-:S03]  /*3140*/  FADD.FTZ R9, R252, R9 ;  /* 0x00000009fc097221 */ /* 0x008fc60000010000 */
[----:B------:R-:W2:Y:S01]  /*3150*/  S2R R252, SR_CTAID.X ;  /* 0x0000000000fc7919 */ /* 0x000ea20000002500 */
[----:B----4-:R-:W-:Y:S01]  /*3160*/  @P3 FMUL.FTZ R8, R8, R240 ;  /* 0x000000f008083220 */ /* 0x010fe20000410000 */
[----:B------:R-:W-:Y:S01]  /*3170*/  SHF.R.S32.HI R240, RZ, 0x1f, R4 ;  /* 0x0000001ffff07819 */ /* 0x000fe20000011404 */
[----:B------:R-:W-:Y:S01]  /*3180*/  @P3 FMUL.FTZ R9, R9, R241 ;  /* 0x000000f109093220 */ /* 0x000fe20000410000 */
[----:B------:R-:W-:-:S04]  /*3190*/  IADD3 R241, P2, R4, R248, RZ ;  /* 0x000000f804f17210 */ /* 0x000fc80007f5e0ff */
[----:B------:R-:W-:Y:S02]  /*31a0*/  LEA.HI.X.SX32 R248, R248, R240, 0x1, P2 ;  /* 0x000000f0f8f87211 */ /* 0x000fe400010f0eff */
[----:B------:R-:W-:-:S04]  /*31b0*/  LEA R240, P2, R241, c[0x0][0x198], 0x2 ;  /* 0x00006600f1f07a11 */ /* 0x000fc800078410ff */
[----:B------:R-:W-:-:S05]  /*31c0*/  LEA.HI.X R241, R241, c[0x0][0x19c], R248, 0x2, P2 ;  /* 0x00006700f1f17a11 */ /* 0x000fca00010f14f8 */
[----:B------:R1:W-:Y:S04]  /*31d0*/  STG.E.64 [R240.64], R8 ;  /* 0x00000008f0007986 */ /* 0x0003e8000c101b24 */
.L_x_1270:
[----:B--2---:R-:W-:Y:S05]  /*31e0*/  BSYNC B1 ;  /* 0x0000000000017941 */ /* 0x004fea0003800000 */
.L_x_1269:
[----:B------:R-:W-:Y:S01]  /*31f0*/  BSSY B1, `(.L_x_1271) ;  /* 0x0000025000017945 */ /* 0x000fe20003800000 */
[----:B------:R-:W-:Y:S05]  /*3200*/  @P1 BRA `(.L_x_1272) ;  /* 0x0000023000001947 */ /* 0x000fea0003800000 */
[----:B------:R-:W2:Y:S01]  /*3210*/  LDG.E R114, [R112.64] ;  /* 0x0000002470727981 */ /* 0x000ea2000c1e1900 */
[----:B------:R-:W-:-:S05]  /*3220*/  IADD3 R248, R7, c[0x0][0x1d4], RZ ;  /* 0x0000750007f87a10 */ /* 0x000fca0007ffe0ff */
[----:B------:R-:W-:Y:S02]  /*3230*/  IMAD.SHL.U32 R248, R248, 0x4, RZ ;  /* 0x00000004f8f87824 */ /* 0x000fe400078e00ff */
[----:B--2---:R-:W-:-:S04]  /*3240*/  IMAD R114, R114, c[0x0][0x1d8], RZ ;  /* 0x0000760072727a24 */ /* 0x004fc800078e02ff */
[----:B------:R-:W-:-:S04]  /*3250*/  IMAD.SHL.U32 R114, R114, 0x100, RZ ;  /* 0x0000010072727824 */ /* 0x000fc800078e00ff */
[----:B-1----:R-:W-:-:S05]  /*3260*/  IMAD R240, R114, c[0x0][0x1d4], R248 ;  /* 0x0000750072f07a24 */ /* 0x002fca00078e02f8 */
[----:B-----5:R-:W-:-:S04]  /*3270*/  IADD3 R115, P2, R3, R240, RZ ;  /* 0x000000f003737210 */ /* 0x020fc80007f5e0ff */
        /* <DEDUP_REMOVED lines=9> */
[----:B------:R-:W-:Y:S02]  /*3310*/  @P3 IMAD R240, R17, c[0x0][0x1d8], R252 ;  /* 0x0000760011f03a24 */ /* 0x000fe400078e02fc */
[----:B------:R-:W-:Y:S01]  /*3320*/  @P3 IMAD.MOV.U32 R241, RZ, RZ, 0x4 ;  /* 0x00000004fff13424 */ /* 0x000fe200078e00ff */
[----:B------:R-:W3:Y:S02]  /*3330*/  LDL R252, [R1+0x4c] ;  /* 0x00004c0001fc7983 */ /* 0x000ee40000100800 */
[----:B------:R-:W-:-:S04]  /*3340*/  @P3 LEA R240, R240, R0, 0x8 ;  /* 0x00000000f0f03211 */ /* 0x000fc800078e40ff */
[----:B------:R-:W-:-:S05]  /*3350*/  @P3 IADD3 R240, R240, 0x4, RZ ;  /* 0x00000004f0f03810 */ /* 0x000fca0007ffe0ff */
        /* <DEDUP_REMOVED lines=14> */
.L_x_1272:
[----:B--2---:R-:W-:Y:S05]  /*3440*/  BSYNC B1 ;  /* 0x0000000000017941 */ /* 0x004fea0003800000 */
.L_x_1271:
[----:B------:R-:W-:Y:S01]  /*3450*/  BSSY B1, `(.L_x_1273) ;  /* 0x0000026000017945 */ /* 0x000fe20003800000 */
[----:B------:R-:W-:Y:S05]  /*3460*/  @P1 BRA `(.L_x_1274) ;  /* 0x0000024000001947 */ /* 0x000fea0003800000 */
[----:B------:R-:W2:Y:S01]  /*3470*/  LDG.E R116, [R112.64] ;  /* 0x0000002470747981 */ /* 0x000ea2000c1e1900 */
[----:B------:R-:W-:-:S04]  /*3480*/  IMAD.MOV.U32 R248, RZ, RZ, 0x2 ;  /* 0x00000002fff87424 */ /* 0x000fc800078e00ff */
[----:B------:R-:W-:-:S05]  /*3490*/  IMAD R248, R248, c[0x0][0x1d4], R7 ;  /* 0x00007500f8f87a24 */ /* 0x000fca00078e0207 */
[----:B------:R-:W-:Y:S01]  /*34a0*/  SHF.L.U32 R248, R248, 0x2, RZ ;  /* 0x00000002f8f87819 */ /* 0x000fe200000006ff */
        /* <DEDUP_REMOVED lines=16> */
[----:B------:R-:W-:-:S05]  /*35b0*/  @P3 IMAD R240, R240, 0x100, R0 ;  /* 0x00000100f0f03824 */ /* 0x000fca00078e0200 */
        /* <DEDUP_REMOVED lines=15> */
.L_x_1274:
[----:B--2---:R-:W-:Y:S05]  /*36b0*/  BSYNC B1 ;  /* 0x0000000000017941 */ /* 0x004fea0003800000 */
.L_x_1273:
[----:B------:R-:W-:Y:S01]  /*36c0*/  BSSY B1, `(.L_x_1275) ;  /* 0x0000026000017945 */ /* 0x000fe20003800000 */
[----:B------:R-:W-:Y:S05]  /*36d0*/  @P1 BRA `(.L_x_1276) ;  /* 0x0000024000001947 */ /* 0x000fea0003800000 */
[----:B------:R-:W2:Y:S01]  /*36e0*/  LDG.E R118, [R112.64] ;  /* 0x0000002470767981 */ /* 0x000ea2000c1e1900 */
[----:B------:R-:W-:-:S04]  /*36f0*/  IMAD.MOV.U32 R248, RZ, RZ, c[0x0][0x1d4] ;  /* 0x00007500fff87624 */ /* 0x000fc800078e00ff */
[----:B------:R-:W-:-:S04]  /*3700*/  IMAD R248, R248, 0x3, R7 ;  /* 0x00000003f8f87824 */ /* 0x000fc800078e0207 */
[----:B------:R-:W-:Y:S02]  /*3710*/  IMAD.SHL.U32 R248, R248, 0x4, RZ ;  /* 0x00000004f8f87824 */ /* 0x000fe400078e00ff */
[----:B--2---:R-:W-:-:S05]  /*3720*/  IMAD R118, R118, c[0x0][0x1d8], RZ ;  /* 0x0000760076767a24 */ /* 0x004fca00078e02ff */
[----:B------:R-:W-:-:S05]  /*3730*/  SHF.L.U32 R118, R118, 0x8, RZ ;  /* 0x0000000876767819 */ /* 0x000fca00000006ff */
        /* <DEDUP_REMOVED lines=13> */
[----:B------:R-:W3:Y:S01]  /*3810*/  LDL R252, [R1+0x3c] ;  /* 0x00003c0001fc7983 */ /* 0x000ee20000100800 */
        /* <DEDUP_REMOVED lines=16> */
.L_x_1276:
[----:B--2---:R-:W-:Y:S05]  /*3920*/  BSYNC B1 ;  /* 0x0000000000017941 */ /* 0x004fea0003800000 */
.L_x_1275:
[----:B------:R-:W-:Y:S01]  /*3930*/  BSSY B1, `(.L_x_1277) ;  /* 0x0000026000017945 */ /* 0x000fe20003800000 */
[----:B------:R-:W-:Y:S05]  /*3940*/  @P1 BRA `(.L_x_1278) ;  /* 0x0000024000001947 */ /* 0x000fea0003800000 */
[----:B------:R-:W2:Y:S01]  /*3950*/  LDG.E R120, [R112.64] ;  /* 0x0000002470787981 */ /* 0x000ea2000c1e1900 */
[----:B------:R-:W-:-:S05]  /*3960*/  MOV R248, c[0x0][0x1d4] ;  /* 0x0000750000f87a02 */ /* 0x000fca0000000f00 */
        /* <DEDUP_REMOVED lines=34> */
.L_x_1278:
[----:B--2---:R-:W-:Y:S05]  /*3b90*/  BSYNC B1 ;  /* 0x0000000000017941 */ /* 0x004fea0003800000 */
.L_x_1277:
[----:B------:R-:W-:Y:S01]  /*3ba0*/  BSSY B1, `(.L_x_1279) ;  /* 0x0000026000017945 */ /* 0x000fe20003800000 */
[----:B------:R-:W-:Y:S05]  /*3bb0*/  @P1 BRA `(.L_x_1280) ;  /* 0x0000024000001947 */ /* 0x000fea0003800000 */
[----:B------:R-:W2:Y:S01]  /*3bc0*/  LDG.E R122, [R112.64] ;  /* 0x00000024707a7981 */ /* 0x000ea2000c1e1900 */
[----:B------:R-:W-:-:S05]  /*3bd0*/  MOV R248, c[0x0][0x1d4] ;  /* 0x0000750000f87a02 */ /* 0x000fca0000000f00 */
[----:B------:R-:W-:-:S04]  /*3be0*/  IMAD R248, R248, 0x5, R7 ;  /* 0x00000005f8f87824 */ /* 0x000fc800078e0207 */
        /* <DEDUP_REMOVED lines=33> */
.L_x_1280:
[----:B--2---:R-:W-:Y:S05]  /*3e00*/  BSYNC B1 ;  /* 0x0000000000017941 */ /* 0x004fea0003800000 */
.L_x_1279:
[----:B------:R-:W-:Y:S01]  /*3e10*/  BSSY B1, `(.L_x_1281) ;  /* 0x0000026000017945 */ /* 0x000fe20003800000 */
[----:B------:R-:W-:Y:S05]  /*3e20*/  @P1 BRA `(.L_x_1282) ;  /* 0x0000024000001947 */ /* 0x000fea0003800000 */
[----:B------:R-:W2:Y:S01]  /*3e30*/  LDG.E R124, [R112.64] ;  /* 0x00000024707c7981 */ /* 0x000ea2000c1e1900 */
[----:B------:R-:W-:-:S04]  /*3e40*/  IMAD.MOV.U32 R248, RZ, RZ, c[0x0][0x1d4] ;  /* 0x00007500fff87624 */ /* 0x000fc800078e00ff */
[----:B------:R-:W-:-:S05]  /*3e50*/  IMAD R248, R248, 0x6, R7 ;  /* 0x00000006f8f87824 */ /* 0x000fca00078e0207 */
        /* <DEDUP_REMOVED lines=33> */
.L_x_1282:
[----:B--2---:R-:W-:Y:S05]  /*4070*/  BSYNC B1 ;  /* 0x0000000000017941 */ /* 0x004fea0003800000 */
.L_x_1281:
        /* <DEDUP_REMOVED lines=38> */
.L_x_1284:
[----:B--2---:R-:W-:Y:S05]  /*42e0*/  BSYNC B1 ;  /* 0x0000000000017941 */ /* 0x004fea0003800000 */
.L_x_1283:
        /* <DEDUP_REMOVED lines=38> */
.L_x_1286:
[----:B--2---:R-:W-:Y:S05]  /*4550*/  BSYNC B1 ;  /* 0x0000000000017941 */ /* 0x004fea0003800000 */
.L_x_1285:
        /* <DEDUP_REMOVED lines=38> */
.L_x_1288:
[----:B--2---:R-:W-:Y:S05]  /*47c0*/  BSYNC B1 ;  /* 0x0000000000017941 */ /* 0x004fea0003800000 */
.L_x_1287:
        /* <DEDUP_REMOVED lines=16> */
[----:B------:R-:W-:-:S13]  /*48d0*/  ISETP.NE.AND P3, PT, R2, RZ, PT ;  /* 0x000000ff0200720c */ /* 0x000fda0003f65270 */
[----:B------:R-:W-:Y:S01]  /*48e0*/  @P3 IMAD R240, R17, c[0x0][0x1d8], R252 ;  /* 0x0000760011f03a24 */ /* 0x000fe200078e02fc */
[----:B------:R-:W-:-:S03]  /*48f0*/  @P3 MOV R241, 0x4 ;  /* 0x0000000400f13802 */ /* 0x000fc60000000f00 */
[----:B------:R-:W-:-:S05]  /*4900*/  @P3 IMAD R240, R240, 0x100, R0 ;  /* 0x00000100f0f03824 */ /* 0x000fca00078e0200 */
[----:B------:R-:W-:-:S05]  /*4910*/  @P3 IADD3 R240, R240, 0x28, RZ ;  /* 0x00000028f0f03810 */ /* 0x000fca0007ffe0ff */
[----:B------:R-:W-:-:S06]  /*4920*/  @P3 IMAD.WIDE R240, R240, R241, c[0x0][0x230] ;  /* 0x00008c00f0f03625 */ /* 0x000fcc00078e02f1 */
[----:B------:R-:W2:Y:S01]  /*4930*/  @P3 LDG.E.64 R240, [R240.64] ;  /* 0x00000024f0f03981 */ /* 0x000ea2000c1e1b00 */
[----:B-----5:R-:W-:Y:S02]  /*4940*/  FADD.FTZ R132, R250, R132 ;  /* 0x00000084fa847221 */ /* 0x020fe40000010000 */
[----:B------:R-:W-:Y:S02]  /*4950*/  FADD.FTZ R133, R251, R133 ;  /* 0x00000085fb857221 */ /* 0x000fe40000010000 */
[----:B--2---:R-:W-:Y:S01]  /*4960*/  @P3 FMUL.FTZ R132, R132, R240 ;  /* 0x000000f084843220 */ /* 0x004fe20000410000 */
[----:B------:R-:W-:Y:S01]  /*4970*/  SHF.R.S32.HI R240, RZ, 0x1f, R4 ;  /* 0x0000001ffff07819 */ /* 0x000fe20000011404 */
[----:B------:R-:W-:Y:S01]  /*4980*/  @P3 FMUL.FTZ R133, R133, R241 ;  /* 0x000000f185853220 */ /* 0x000fe20000410000 */
[----:B------:R-:W-:-:S04]  /*4990*/  IADD3 R241, P2, R4, R248, RZ ;  /* 0x000000f804f17210 */ /* 0x000fc80007f5e0ff */
[----:B------:R-:W-:Y:S02]  /*49a0*/  LEA.HI.X.SX32 R248, R248, R240, 0x1, P2 ;  /* 0x000000f0f8f87211 */ /* 0x000fe400010f0eff */
[----:B------:R-:W-:-:S04]  /*49b0*/  LEA R240, P2, R241, c[0x0][0x198], 0x2 ;  /* 0x00006600f1f07a11 */ /* 0x000fc800078410ff */
[----:B------:R-:W-:-:S05]  /*49c0*/  LEA.HI.X R241, R241, c[0x0][0x19c], R248, 0x2, P2 ;  /* 0x00006700f1f17a11 */ /* 0x000fca00010f14f8 */
[----:B------:R1:W-:Y:S04]  /*49d0*/  STG.E.64 [R240.64], R132 ;  /* 0x00000084f0007986 */ /* 0x0003e8000c101b24 */
.L_x_1290:
[----:B------:R-:W-:Y:S05]  /*49e0*/  BSYNC B1 ;  /* 0x0000000000017941 */ /* 0x000fea0003800000 */
.L_x_1289:
        /* <DEDUP_REMOVED lines=17> */
[----:B------:R-:W-:Y:S02]  /*4b00*/  @P3 IMAD R240, R17, c[0x0][0x1d8], R252 ;  /* 0x0000760011f03a24 */ /* 0x000fe400078e02fc */
[----:B------:R-:W-:Y:S02]  /*4b10*/  @P3 IMAD.MOV.U32 R241, RZ, RZ, 0x4 ;  /* 0x00000004fff13424 */ /* 0x000fe400078e00ff */
        /* <DEDUP_REMOVED lines=14> */
.L_x_1292:
[----:B------:R-:W-:Y:S05]  /*4c00*/  BSYNC B1 ;  /* 0x0000000000017941 */ /* 0x000fea0003800000 */
.L_x_1291:
        /* <DEDUP_REMOVED lines=18> */
[----:B------:R-:W-:-:S03]  /*4d30*/  @P3 IMAD.MOV.U32 R241, RZ, RZ, 0x4 ;  /* 0x00000004fff13424 */ /* 0x000fc600078e00ff */
[----:B------:R-:W-:-:S04]  /*4d40*/  @P3 LEA R240, R240, R0, 0x8 ;  /* 0x00000000f0f03211 */ /* 0x000fc800078e40ff */
        /* <DEDUP_REMOVED lines=13> */
.L_x_1294:
[----:B------:R-:W-:Y:S05]  /*4e20*/  BSYNC B1 ;  /* 0x0000000000017941 */ /* 0x000fea0003800000 */
.L_x_1293:
        /* <DEDUP_REMOVED lines=33> */
.L_x_1296:
[----:B------:R-:W-:Y:S05]  /*5040*/  BSYNC B1 ;  /* 0x0000000000017941 */ /* 0x000fea0003800000 */
.L_x_1295:
        /* <DEDUP_REMOVED lines=33> */
.L_x_1298:
[----:B------:R-:W-:Y:S05]  /*5260*/  BSYNC B1 ;  /* 0x0000000000017941 */ /* 0x000fea0003800000 */
.L_x_1297:
        /* <DEDUP_REMOVED lines=33> */
.L_x_1300:
[----:B------:R-:W-:Y:S05]  /*5480*/  BSYNC B1 ;  /* 0x0000000000017941 */ /* 0x000fea0003800000 */
.L_x_1299:
[----:B------:R-:W-:Y:S01]  /*5490*/  BSSY B1, `(.L_x_1301) ;  /* 0x0000021000017945 */ /* 0x000fe20003800000 */
[----:B------:R-:W-:Y:S05]  /*54a0*/  @P1 BRA `(.L_x_1302) ;  /* 0x000001f000001947 */ /* 0x000fea0003800000 */
[----:B------:R-:W2:Y:S01]  /*54b0*/  LDG.E R144, [R112.64] ;  /* 0x0000002470907981 */ /* 0x000ea2000c1e1900 */
[----:B------:R-:W-:-:S05]  /*54c0*/  IMAD.MOV.U32 R248, RZ, RZ, c[0x0][0x1d4] ;  /* 0x00007500fff87624 */ /* 0x000fca00078e00ff */
[----:B------:R-:W-:-:S05]  /*54d0*/  LEA R248, R248, R7, 0x4 ;  /* 0x00000007f8f87211 */ /* 0x000fca00078e20ff */
        /* <DEDUP_REMOVED lines=28> */
.L_x_1302:
[----:B------:R-:W-:Y:S05]  /*56a0*/  BSYNC B1 ;  /* 0x0000000000017941 */ /* 0x000fea0003800000 */
.L_x_1301:
        /* <DEDUP_REMOVED lines=33> */
.L_x_1304:
[----:B------:R-:W-:Y:S05]  /*58c0*/  BSYNC B1 ;  /* 0x0000000000017941 */ /* 0x000fea0003800000 */
.L_x_1303:
        /* <DEDUP_REMOVED lines=33> */
.L_x_1306:
[----:B------:R-:W-:Y:S05]  /*5ae0*/  BSYNC B1 ;  /* 0x0000000000017941 */ /* 0x000fea0003800000 */
.L_x_1305:
        /* <DEDUP_REMOVED lines=33> */
.L_x_1308:
[----:B------:R-:W-:Y:S05]  /*5d00*/  BSYNC B1 ;  /* 0x0000000000017941 */ /* 0x000fea0003800000 */
.L_x_1307:
        /* <DEDUP_REMOVED lines=33> */
.L_x_1310:
[----:B------:R-:W-:Y:S05]  /*5f20*/  BSYNC B1 ;  /* 0x0000000000017941 */ /* 0x000fea0003800000 */
.L_x_1309:
        /* <DEDUP_REMOVED lines=33> */
.L_x_1312:
[----:B------:R-:W-:Y:S05]  /*6140*/  BSYNC B1 ;  /* 0x0000000000017941 */ /* 0x000fea0003800000 */
.L_x_1311:
        /* <DEDUP_REMOVED lines=33> */
.L_x_1314:
[----:B------:R-:W-:Y:S05]  /*6360*/  BSYNC B1 ;  /* 0x0000000000017941 */ /* 0x000fea0003800000 */
.L_x_1313:
        /* <DEDUP_REMOVED lines=33> */
.L_x_1316:
[----:B------:R-:W-:Y:S05]  /*6580*/  BSYNC B1 ;  /* 0x0000000000017941 */ /* 0x000fea0003800000 */
.L_x_1315:
        /* <DEDUP_REMOVED lines=33> */
.L_x_1318:
[----:B------:R-:W-:Y:S05]  /*67a0*/  BSYNC B1 ;  /* 0x0000000000017941 */ /* 0x000fea0003800000 */
.L_x_1317:
        /* <DEDUP_REMOVED lines=33> */
.L_x_1320:
[----:B------:R-:W-:Y:S05]  /*69c0*/  BSYNC B1 ;  /* 0x0000000000017941 */ /* 0x000fea0003800000 */
.L_x_1319:
        /* <DEDUP_REMOVED lines=33> */
.L_x_1322:
[----:B------:R-:W-:Y:S05]  /*6be0*/  BSYNC B1 ;  /* 0x0000000000017941 */ /* 0x000fea0003800000 */
.L_x_1321:
        /* <DEDUP_REMOVED lines=33> */
.L_x_1324:
[----:B------:R-:W-:Y:S05]  /*6e00*/  BSYNC B1 ;  /* 0x0000000000017941 */ /* 0x000fea0003800000 */
.L_x_1323:
        /* <DEDUP_REMOVED lines=33> */
.L_x_1326:
[----:B------:R-:W-:Y:S05]  /*7020*/  BSYNC B1 ;  /* 0x0000000000017941 */ /* 0x000fea0003800000 */
.L_x_1325:
        /* <DEDUP_REMOVED lines=33> */
.L_x_1328:
[----:B------:R-:W-:Y:S05]  /*7240*/  BSYNC B1 ;  /* 0x0000000000017941 */ /* 0x000fea0003800000 */
.L_x_1327:
        /* <DEDUP_REMOVED lines=33> */
.L_x_1330:
[----:B------:R-:W-:Y:S05]  /*7460*/  BSYNC B1 ;  /* 0x0000000000017941 */ /* 0x000fea0003800000 */
.L_x_1329:
        /* <DEDUP_REMOVED lines=33> */
.L_x_1332:
[----:B------:R-:W-:Y:S05]  /*7680*/  BSYNC B1 ;  /* 0x0000000000017941 */ /* 0x000fea0003800000 */
.L_x_1331:
        /* <DEDUP_REMOVED lines=33> */
.L_x_1334:
[----:B------:R-:W-:Y:S05]  /*78a0*/  BSYNC B1 ;  /* 0x0000000000017941 */ /* 0x000fea0003800000 */
.L_x_1333:
        /* <DEDUP_REMOVED lines=33> */
.L_x_1336:
[----:B------:R-:W-:Y:S05]  /*7ac0*/  BSYNC B1 ;  /* 0x0000000000017941 */ /* 0x000fea0003800000 */
.L_x_1335:
        /* <DEDUP_REMOVED lines=33> */
.L_x_1338:
[----:B------:R-:W-:Y:S05]  /*7ce0*/  BSYNC B1 ;  /* 0x0000000000017941 */ /* 0x000fea0003800000 */
.L_x_1337:
        /* <DEDUP_REMOVED lines=33> */
.L_x_1340:
[----:B------:R-:W-:Y:S05]  /*7f00*/  BSYNC B1 ;  /* 0x0000000000017941 */ /* 0x000fea0003800000 */
.L_x_1339:
        /* <DEDUP_REMOVED lines=33> */
.L_x_1342:
[----:B------:R-:W-:Y:S05]  /*8120*/  BSYNC B1 ;  /* 0x0000000000017941 */ /* 0x000fea0003800000 */
.L_x_1341:
        /* <DEDUP_REMOVED lines=33> */
.L_x_1344:
[----:B------:R-:W-:Y:S05]  /*8340*/  BSYNC B1 ;  /* 0x0000000000017941 */ /* 0x000fea0003800000 */
.L_x_1343:
        /* <DEDUP_REMOVED lines=33> */
.L_x_1346:
[----:B------:R-:W-:Y:S05]  /*8560*/  BSYNC B1 ;  /* 0x0000000000017941 */ /* 0x000fea0003800000 */
.L_x_1345:
        /* <DEDUP_REMOVED lines=33> */
.L_x_1348:
[----:B------:R-:W-:Y:S05]  /*8780*/  BSYNC B1 ;  /* 0x0000000000017941 */ /* 0x000fea0003800000 */
.L_x_1347:
        /* <DEDUP_REMOVED lines=33> */
.L_x_1350:
[----:B------:R-:W-:Y:S05]  /*89a0*/  BSYNC B1 ;  /* 0x0000000000017941 */ /* 0x000fea0003800000 */
.L_x_1349:
        /* <DEDUP_REMOVED lines=33> */
.L_x_1352:
[----:B------:R-:W-:Y:S05]  /*8bc0*/  BSYNC B1 ;  /* 0x0000000000017941 */ /* 0x000fea0003800000 */
.L_x_1351:
        /* <DEDUP_REMOVED lines=33> */
.L_x_1354:
[----:B------:R-:W-:Y:S05]  /*8de0*/  BSYNC B1 ;  /* 0x0000000000017941 */ /* 0x000fea0003800000 */
.L_x_1353:
        /* <DEDUP_REMOVED lines=33> */
.L_x_1356:
[----:B------:R-:W-:Y:S05]  /*9000*/  BSYNC B1 ;  /* 0x0000000000017941 */ /* 0x000fea0003800000 */
.L_x_1355:
        /* <DEDUP_REMOVED lines=33> */
.L_x_1358:
[----:B------:R-:W-:Y:S05]  /*9220*/  BSYNC B1 ;  /* 0x0000000000017941 */ /* 0x000fea0003800000 */
.L_x_1357:
        /* <DEDUP_REMOVED lines=33> */
.L_x_1360:
[----:B------:R-:W-:Y:S05]  /*9440*/  BSYNC B1 ;  /* 0x0000000000017941 */ /* 0x000fea0003800000 */
.L_x_1359:
        /* <DEDUP_REMOVED lines=33> */
.L_x_1362:
[----:B------:R-:W-:Y:S05]  /*9660*/  BSYNC B1 ;  /* 0x0000000000017941 */ /* 0x000fea0003800000 */
.L_x_1361:
        /* <DEDUP_REMOVED lines=33> */
.L_x_1364:
[----:B------:R-:W-:Y:S05]  /*9880*/  BSYNC B1 ;  /* 0x0000000000017941 */ /* 0x000fea0003800000 */
.L_x_1363:
        /* <DEDUP_REMOVED lines=33> */
.L_x_1366:
[----:B------:R-:W-:Y:S05]  /*9aa0*/  BSYNC B1 ;  /* 0x0000000000017941 */ /* 0x000fea0003800000 */
.L_x_1365:
        /* <DEDUP_REMOVED lines=33> */
.L_x_1368:
[----:B------:R-:W-:Y:S05]  /*9cc0*/  BSYNC B1 ;  /* 0x0000000000017941 */ /* 0x000fea0003800000 */
.L_x_1367:
        /* <DEDUP_REMOVED lines=33> */
.L_x_1370:
[----:B------:R-:W-:Y:S05]  /*9ee0*/  BSYNC B1 ;  /* 0x0000000000017941 */ /* 0x000fea0003800000 */
.L_x_1369:
        /* <DEDUP_REMOVED lines=33> */
.L_x_1372:
[----:B------:R-:W-:Y:S05]  /*a100*/  BSYNC B1 ;  /* 0x0000000000017941 */ /* 0x000fea0003800000 */
.L_x_1371:
        /* <DEDUP_REMOVED lines=33> */
.L_x_1374:
[----:B------:R-:W-:Y:S05]  /*a320*/  BSYNC B1 ;  /* 0x0000000000017941 */ /* 0x000fea0003800000 */
.L_x_1373:
        /* <DEDUP_REMOVED lines=33> */
.L_x_1376:
[----:B------:R-:W-:Y:S05]  /*a540*/  BSYNC B1 ;  /* 0x0000000000017941 */ /* 0x000fea0003800000 */
.L_x_1375:
        /* <DEDUP_REMOVED lines=33> */
.L_x_1378:
[----:B------:R-:W-:Y:S05]  /*a760*/  BSYNC B1 ;  /* 0x0000000000017941 */ /* 0x000fea0003800000 */
.L_x_1377:
        /* <DEDUP_REMOVED lines=33> */
.L_x_1380:
[----:B------:R-:W-:Y:S05]  /*a980*/  BSYNC B1 ;  /* 0x0000000000017941 */ /* 0x000fea0003800000 */
.L_x_1379:
        /* <DEDUP_REMOVED lines=33> */
.L_x_1382:
[----:B------:R-:W-:Y:S05]  /*aba0*/  BSYNC B1 ;  /* 0x0000000000017941 */ /* 0x000fea0003800000 */
.L_x_1381:
        /* <DEDUP_REMOVED lines=33> */
.L_x_1384:
[----:B------:R-:W-:Y:S05]  /*adc0*/  BSYNC B1 ;  /* 0x0000000000017941 */ /* 0x000fea0003800000 */
.L_x_1383:
        /* <DEDUP_REMOVED lines=33> */
.L_x_1386:
[----:B------:R-:W-:Y:S05]  /*afe0*/  BSYNC B1 ;  /* 0x0000000000017941 */ /* 0x000fea0003800000 */
.L_x_1385:
        /* <DEDUP_REMOVED lines=33> */
.L_x_1388:
[----:B------:R-:W-:Y:S05]  /*b200*/  BSYNC B1 ;  /* 0x0000000000017941 */ /* 0x000fea0003800000 */
.L_x_1387:
        /* <DEDUP_REMOVED lines=33> */
.L_x_1390:
[----:B------:R-:W-:Y:S05]  /*b420*/  BSYNC B1 ;  /* 0x0000000000017941 */ /* 0x000fea0003800000 */
.L_x_1389:
        /* <DEDUP_REMOVED lines=33> */
.L_x_1392:
[----:B------:R-:W-:Y:S05]  /*b640*/  BSYNC B1 ;  /* 0x0000000000017941 */ /* 0x000fea0003800000 */
.L_x_1391:
        /* <DEDUP_REMOVED lines=33> */
.L_x_1394:
[----:B------:R-:W-:Y:S05]  /*b860*/  BSYNC B1 ;  /* 0x0000000000017941 */ /* 0x000fea0003800000 */
.L_x_1393:
[----:B------:R-:W-:Y:S01]  /*b870*/  BSSY B1, `(.L_x_1395) ;  /* 0x0000021000017945 */ /* 0x000fe20003800000 */
[----:B------:R-:W-:Y:S05]  /*b880*/  @P1 BRA `(.L_x_1396) ;  /* 0x000001f000001947 */ /* 0x000fea0003800000 */
[----:B------:R2:W3:Y:S02]  /*b890*/  LDG.E R112, [R112.64] ;  /* 0x0000002470707981 */ /* 0x0004e4000c1e1900 */
[----:B--2---:R-:W-:-:S04]  /*b8a0*/  IMAD.MOV.U32 R113, RZ, RZ, c[0x0][0x1d4] ;  /* 0x00007500ff717624 */ /* 0x004fc800078e00ff */
[----:B------:R-:W-:-:S05]  /*b8b0*/  IMAD R7, R113, 0x3f, R7 ;  /* 0x0000003f71077824 */ /* 0x000fca00078e0207 */
[----:B------:R-:W-:Y:S01]  /*b8c0*/  SHF.L.U32 R7, R7, 0x2, RZ ;  /* 0x0000000207077819 */ /* 0x000fe200000006ff */
[----:B---3--:R-:W-:-:S04]  /*b8d0*/  IMAD R112, R112, c[0x0][0x1d8], RZ ;  /* 0x0000760070707a24 */ /* 0x008fc800078e02ff */
[----:B------:R-:W-:-:S04]  /*b8e0*/  IMAD.SHL.U32 R112, R112, 0x100, RZ ;  /* 0x0000010070707824 */ /* 0x000fc800078e00ff */
[----:B------:R-:W-:-:S05]  /*b8f0*/  IMAD R113, R112, c[0x0][0x1d4], R7 ;  /* 0x0000750070717a24 */ /* 0x000fca00078e0207 */
        /* <DEDUP_REMOVED lines=14> */
[----:B-----5:R-:W-:Y:S01]  /*b9e0*/  FADD.FTZ R239, R111, R239 ;  /* 0x000000ef6fef7221 */ /* 0x020fe20000010000 */
[----:B-1----:R-:W-:Y:S01]  /*b9f0*/  SHF.R.S32.HI R240, RZ, 0x1f, R4 ;  /* 0x0000001ffff07819 */ /* 0x002fe20000011404 */
[----:B------:R-:W-:Y:S02]  /*ba00*/  FADD.FTZ R238, R110, R238 ;  /* 0x000000ee6eee7221 */ /* 0x000fe40000010000 */
[----:B--2---:R-:W-:Y:S01]  /*ba10*/  @P3 FMUL.FTZ R239, R239, R113 ;  /* 0x00000071efef3220 */ /* 0x004fe20000410000 */
[----:B------:R-:W-:Y:S01]  /*ba20*/  IADD3 R113, P2, R4, R7, RZ ;  /* 0x0000000704717210 */ /* 0x000fe20007f5e0ff */
[----:B------:R-:W-:-:S03]  /*ba30*/  @P3 FMUL.FTZ R238, R238, R112 ;  /* 0x00000070eeee3220 */ /* 0x000fc60000410000 */
[----:B------:R-:W-:Y:S02]  /*ba40*/  LEA.HI.X.SX32 R7, R7, R240, 0x1, P2 ;  /* 0x000000f007077211 */ /* 0x000fe400010f0eff */
[----:B------:R-:W-:-:S04]  /*ba50*/  LEA R112, P2, R113, c[0x0][0x198], 0x2 ;  /* 0x0000660071707a11 */ /* 0x000fc800078410ff */
[----:B------:R-:W-:-:S05]  /*ba60*/  LEA.HI.X R113, R113, c[0x0][0x19c], R7, 0x2, P2 ;  /* 0x0000670071717a11 */ /* 0x000fca00010f1407 */
[----:B------:R1:W-:Y:S04]  /*ba70*/  STG.E.64 [R112.64], R238 ;  /* 0x000000ee70007986 */ /* 0x0003e8000c101b24 */
.L_x_1396:
[----:B------:R-:W-:Y:S05]  /*ba80*/  BSYNC B1 ;  /* 0x0000000000017941 */ /* 0x000fea0003800000 */
.L_x_1395:
[----:B-1----:R-:W2:Y:S04]  /*ba90*/  LDL R112, [R1+0x248] ;  /* 0x0002480001707983 */ /* 0x002ea80000100800 */
[----:B------:R-:W3:Y:S04]  /*baa0*/  LDL R7, [R1+0x24c] ;  /* 0x00024c0001077983 */ /* 0x000ee80000100800 */
[----:B------:R-:W4:Y:S04]  /*bab0*/  LDL R252, [R1+0x214] ;  /* 0x0002140001fc7983 */ /* 0x000f280000100800 */
[----:B------:R-:W4:Y:S04]  /*bac0*/  LDL R248, [R1+0x208] ;  /* 0x0002080001f87983 */ /* 0x000f280000100800 */
[----:B------:R-:W4:Y:S04]  /*bad0*/  LDL R241, [R1+0x20c] ;  /* 0x00020c0001f17983 */ /* 0x000f280000100800 */
[----:B------:R-:W4:Y:S04]  /*bae0*/  LDL R240, [R1+0x200] ;  /* 0x0002000001f07983 */ /* 0x000f280000100800 */
[----:B------:R-:W4:Y:S04]  /*baf0*/  LDL R113, [R1+0x204] ;  /* 0x0002040001717983 */ /* 0x000f280000100800 */
[----:B------:R1:W-:Y:S04]  /*bb00*/  STL [R1+0x2c0], R28 ;  /* 0x0002c01c01007387 */ /* 0x0003e80000100800 */
[----:B-1----:R-:W4:Y:S04]  /*bb10*/  LDL R28, [R1+0x210] ;  /* 0x00021000011c7983 */ /* 0x002f280000100800 */
[----:B------:R1:W-:Y:S04]  /*bb20*/  STL [R1+0x2bc], R27 ;  /* 0x0002bc1b01007387 */ /* 0x0003e80000100800 */
[----:B01----:R-:W4:Y:S04]  /*bb30*/  LDL R27, [R1+0x21c] ;  /* 0x00021c00011b7983 */ /* 0x003f280000100800 */
[----:B------:R0:W-:Y:S04]  /*bb40*/  STL [R1+0x2b8], R26 ;  /* 0x0002b81a01007387 */ /* 0x0001e80000100800 */
[----:B0-----:R-:W4:Y:S04]  /*bb50*/  LDL R26, [R1+0x218] ;  /* 0x00021800011a7983 */ /* 0x001f280000100800 */
        /* <DEDUP_REMOVED lines=24> */
[----:B------:R-:W-:Y:S04]  /*bce0*/  STL [R1+0x284], R13 ;  /* 0x0002840d01007387 */ /* 0x000fe80000100800 */
[----:B------:R-:W-:Y:S04]  /*bcf0*/  STL [R1+0x280], R12 ;  /* 0x0002800c01007387 */ /* 0x000fe80000100800 */
[----:B------:R-:W-:Y:S04]  /*bd00*/  STL [R1+0x27c], R11 ;  /* 0x00027c0b01007387 */ /* 0x000fe80000100800 */
[----:B------:R-:W-:Y:S04]  /*bd10*/  STL [R1+0x278], R10 ;  /* 0x0002780a01007387 */ /* 0x000fe80000100800 */
[----:B------:R-:W-:Y:S04]  /*bd20*/  STL [R1+0x274], R6 ;  /* 0x0002740601007387 */ /* 0x000fe80000100800 */
[----:B------:R-:W-:Y:S04]  /*bd30*/  STL [R1+0x270], R5 ;  /* 0x0002700501007387 */ /* 0x000fe80000100800 */
[----:B------:R0:W-:Y:S04]  /*bd40*/  STL [R1+0x26c], R4 ;  /* 0x00026c0401007387 */ /* 0x0001e80000100800 */
[----:B-----5:R1:W-:Y:S04]  /*bd50*/  STL [R1+0x268], R3 ;  /* 0x0002680301007387 */ /* 0x0203e80000100800 */
[----:B------:R1:W-:Y:S04]  /*bd60*/  STL [R1+0x264], R2 ;  /* 0x0002640201007387 */ /* 0x0003e80000100800 */
[----:B------:R1:W-:Y:S04]  /*bd70*/  STL [R1+0x260], R0 ;  /* 0x0002600001007387 */ /* 0x0003e80000100800 */
[----:B0-----:R-:W4:Y:S04]  /*bd80*/  LDL R4, [R1+0x1f8] ;  /* 0x0001f80001047983 */ /* 0x001f280000100800 */
[----:B-1----:R-:W4:Y:S04]  /*bd90*/  LDL R3, [R1+0x1fc] ;  /* 0x0001fc0001037983 */ /* 0x002f280000100800 */
[----:B------:R-:W4:Y:S04]  /*bda0*/  LDL R2, [R1+0x1b8] ;  /* 0x0001b80001027983 */ /* 0x000f280000100800 */
[----:B------:R-:W4:Y:S04]  /*bdb0*/  LDL R0, [R1+0x1bc] ;  /* 0x0001bc0001007983 */ /* 0x000f280000100800 */
[----:B------:R-:W4:Y:S04]  /*bdc0*/  LDL R13, [R1+0x198] ;  /* 0x00019800010d7983 */ /* 0x000f280000100800 */
[----:B------:R-:W4:Y:S01]  /*bdd0*/  LDL R12, [R1+0x19c] ;  /* 0x00019c00010c7983 */ /* 0x000f220000100800 */
[----:B--2---:R-:W-:-:S03]  /*bde0*/  FMUL.FTZ R112, R112, R114 ;  /* 0x0000007270707220 */ /* 0x004fc60000410000 */
[----:B------:R-:W2:Y:S01]  /*bdf0*/  LDL R11, [R1+0x190] ;  /* 0x00019000010b7983 */ /* 0x000ea20000100800 */
[----:B---3--:R-:W-:-:S03]  /*be00*/  FMUL.FTZ R7, R7, R115 ;  /* 0x0000007307077220 */ /* 0x008fc60000410000 */
[----:B------:R-:W3:Y:S04]  /*be10*/  LDL R10, [R1+0x194] ;  /* 0x00019400010a7983 */ /* 0x000ee80000100800 */
[----:B------:R-:W2:Y:S04]  /*be20*/  LDL R6, [R1+0x188] ;  /* 0x0001880001067983 */ /* 0x000ea80000100800 */
[----:B------:R-:W2:Y:S01]  /*be30*/  LDL R5, [R1+0x18c] ;  /* 0x00018c0001057983 */ /* 0x000ea20000100800 */
[----:B----4-:R-:W-:-:S03]  /*be40*/  FFMA.FTZ R7, R15, R9, R7 ;  /* 0x000000090f077223 */ /* 0x010fc60000010007 */
[----:B------:R-:W4:Y:S01]  /*be50*/  LDL R15, [R1+0x1a0] ;  /* 0x0001a000010f7983 */ /* 0x000f220000100800 */
        /* <DEDUP_REMOVED lines=10> */
[----:B------:R-:W2:Y:S01]  /*bf00*/  LDL R21, [R1+0x1c0] ;  /* 0x0001c00001157983 */ /* 0x000ea20000100800 */
[----:B------:R-:W-:-:S02]  /*bf10*/  FFMA.FTZ R112, R20, R120, R112 ;  /* 0x0000007814707223 */ /* 0x000fc40000010070 */
        /* <DEDUP_REMOVED lines=9> */
[----:B------:R-:W3:Y:S01]  /*bfb0*/  LDL R26, [R1+0x1dc] ;  /* 0x0001dc00011a7983 */ /* 0x000ee20000100800 */
[----:B------:R-:W-:-:S03]  /*bfc0*/  FFMA.FTZ R112, R28, R128, R112 ;  /* 0x000000801c707223 */ /* 0x000fc60000010070 */
[----:B------:R-:W3:Y:S01]  /*bfd0*/  LDL R28, [R1+0x1f0] ;  /* 0x0001f000011c7983 */ /* 0x000ee20000100800 */
        /* <DEDUP_REMOVED lines=14> */
[----:B------:R-:W-:-:S02]  /*c0c0*/  FFMA.FTZ R112, R4, R134, R112 ;  /* 0x0000008604707223 */ /* 0x000fc40000010070 */
[----:B------:R-:W-:Y:S01]  /*c0d0*/  FFMA.FTZ R7, R3, R135, R7 ;  /* 0x0000008703077223 */ /* 0x000fe20000010007 */
[----:B------:R-:W4:Y:S04]  /*c0e0*/  LDL R4, [R1+0x180] ;  /* 0x0001800001047983 */ /* 0x000f280000100800 */
[----:B------:R-:W4:Y:S01]  /*c0f0*/  LDL R3, [R1+0x184] ;  /* 0x0001840001037983 */ /* 0x000f220000100800 */
[----:B--2---:R-:W-:Y:S02]  /*c100*/  FFMA.FTZ R7, R27, R137, R7 ;  /* 0x000000891b077223 */ /* 0x004fe40000010007 */
[----:B---3--:R-:W-:Y:S02]  /*c110*/  FFMA.FTZ R112, R28, R136, R112 ;  /* 0x000000881c707223 */ /* 0x008fe40000010070 */
[----:B------:R0:W5:Y:S02]  /*c120*/  LDL.LU R28, [R1+0x2c0] ;  /* 0x0002c000011c7983 */ /* 0x0001640000300800 */
[----:B----4-:R-:W-:-:S02]  /*c130*/  FFMA.FTZ R112, R252, R138, R112 ;  /* 0x0000008afc707223 */ /* 0x010fc40000010070 */
[----:B------:R0:W5:Y:S01]  /*c140*/  LDL.LU R27, [R1+0x2bc] ;  /* 0x0002bc00011b7983 */ /* 0x0001620000300800 */
[----:B------:R-:W-:-:S03]  /*c150*/  FFMA.FTZ R7, R248, R139, R7 ;  /* 0x0000008bf8077223 */ /* 0x000fc60000010007 */
[----:B------:R-:W2:Y:S01]  /*c160*/  LDL R252, [R1+0x158] ;  /* 0x0001580001fc7983 */ /* 0x000ea20000100800 */
[----:B------:R-:W-:-:S03]  /*c170*/  FFMA.FTZ R112, R241, R140, R112 ;  /* 0x0000008cf1707223 */ /* 0x000fc60000010070 */
[----:B------:R-:W3:Y:S01]  /*c180*/  LDL R248, [R1+0x15c] ;  /* 0x00015c0001f87983 */ /* 0x000ee20000100800 */
[----:B------:R-:W-:-:S03]  /*c190*/  FFMA.FTZ R7, R240, R141, R7 ;  /* 0x0000008df0077223 */ /* 0x000fc60000010007 */
[----:B------:R-:W4:Y:S01]  /*c1a0*/  LDL R241, [R1+0x150] ;  /* 0x0001500001f17983 */ /* 0x000f220000100800 */
        /* <DEDUP_REMOVED lines=15> */
[----:B------:R-:W-:Y:S02]  /*c2a0*/  FFMA.FTZ R112, R19, R152, R112 ;  /* 0x0000009813707223 */ /* 0x000fe40000010070 */
[----:B------:R-:W-:Y:S01]  /*c2b0*/  FFMA.FTZ R7, R18, R153, R7 ;  /* 0x0000009912077223 */ /* 0x000fe20000010007 */
[----:B------:R-:W3:Y:S01]  /*c2c0*/  LDL R0, [R1+0x17c] ;  /* 0x00017c0001007983 */ /* 0x000ee20000100800 */
        /* <DEDUP_REMOVED lines=30> */
[----:B------:R-:W4:Y:S01]  /*c4b0*/  LDL R3, [R1+0x114] ;  /* 0x0001140001037983 */ /* 0x000f220000100800 */
[----:B--2---:R-:W-:-:S03]  /*c4c0*/  FFMA.FTZ R112, R2, R166, R112 ;  /* 0x000000a602707223 */ /* 0x004fc60000010070 */
[----:B------:R-:W2:Y:S01]  /*c4d0*/  LDL R2, [R1+0x108] ;  /* 0x0001080001027983 */ /* 0x000ea20000100800 */
[----:B---3--:R-:W-:Y:S02]  /*c4e0*/  FFMA.FTZ R7, R0, R167, R7 ;  /* 0x000000a700077223 */ /* 0x008fe40000010007 */
[----:B------:R-:W-:Y:S01]  /*c4f0*/  FFMA.FTZ R112, R26, R168, R112 ;  /* 0x000000a81a707223 */ /* 0x000fe20000010070 */
[----:B------:R-:W3:Y:S01]  /*c500*/  LDL R0, [R1+0x10c] ;  /* 0x00010c0001007983 */ /* 0x000ee20000100800 */
[----:B------:R-:W-:-:S03]  /*c510*/  FFMA.FTZ R7, R25, R169, R7 ;  /* 0x000000a919077223 */ /* 0x000fc60000010007 */
[----:B------:R0:W5:Y:S04]  /*c520*/  LDL.LU R26, [R1+0x2b8] ;  /* 0x0002b800011a7983 */ /* 0x0001680000300800 */
[----:B------:R0:W5:Y:S01]  /*c530*/  LDL.LU R25, [R1+0x2b4] ;  /* 0x0002b40001197983 */ /* 0x0001620000300800 */
[----:B----4-:R-:W-:-:S03]  /*c540*/  FFMA.FTZ R112, R11, R170, R112 ;  /* 0x000000aa0b707223 */ /* 0x010fc60000010070 */
[----:B------:R-:W4:Y:S01]  /*c550*/  LDL R11, [R1+0x100] ;  /* 0x00010000010b7983 */ /* 0x000f220000100800 */
[----:B------:R-:W-:-:S03]  /*c560*/  FFMA.FTZ R7, R10, R171, R7 ;  /* 0x000000ab0a077223 */ /* 0x000fc60000010007 */
[----:B------:R-:W4:Y:S01]  /*c570*/  LDL R10, [R1+0x104] ;  /* 0x00010400010a7983 */ /* 0x000f220000100800 */
[----:B------:R-:W-:Y:S02]  /*c580*/  FFMA.FTZ R112, R24, R172, R112 ;  /* 0x000000ac18707223 */ /* 0x000fe40000010070 */
[----:B------:R-:W-:Y:S01]  /*c590*/  FFMA.FTZ R7, R23, R173, R7 ;  /* 0x000000ad17077223 */ /* 0x000fe20000010007 */
[----:B------:R0:W5:Y:S01]  /*c5a0*/  LDL.LU R24, [R1+0x2b0] ;  /* 0x0002b00001187983 */ /* 0x0001620000300800 */
[----:B------:R-:W-:Y:S02]  /*c5b0*/  FFMA.FTZ R112, R252, R174, R112 ;  /* 0x000000aefc707223 */ /* 0x000fe40000010070 */
[----:B------:R-:W-:Y:S01]  /*c5c0*/  FFMA.FTZ R7, R248, R175, R7 ;  /* 0x000000aff8077223 */ /* 0x000fe20000010007 */
[----:B------:R0:W5:Y:S01]  /*c5d0*/  LDL.LU R23, [R1+0x2ac] ;  /* 0x0002ac0001177983 */ /* 0x0001620000300800 */
        /* <DEDUP_REMOVED lines=47> */
[----:B------:R0:W5:Y:S01]  /*c8d0*/  LDL.LU R22, [R1+0x2a8] ;  /* 0x0002a80001167983 */ /* 0x0001620000300800 */
        /* <DEDUP_REMOVED lines=12> */
[----:B------:R-:W-:Y:S02]  /*c9a0*/  FFMA.FTZ R7, R15, R205, R7 ;  /* 0x000000cd0f077223 */ /* 0x000fe40000010007 */
[----:B------:R-:W-:Y:S01]  /*c9b0*/  FFMA.FTZ R112, R252, R206, R112 ;  /* 0x000000cefc707223 */ /* 0x000fe20000010070 */
[----:B------:R0:W5:Y:S01]  /*c9c0*/  LDL.LU R15, [R1+0x28c] ;  /* 0x00028c00010f7983 */ /* 0x0001620000300800 */
[----:B------:R-:W-:Y:S02]  /*c9d0*/  FFMA.FTZ R7, R248, R207, R7 ;  /* 0x000000cff8077223 */ /* 0x000fe40000010007 */
[----:B------:R-:W-:Y:S01]  /*c9e0*/  FFMA.FTZ R112, R241, R208, R112 ;  /* 0x000000d0f1707223 */ /* 0x000fe20000010070 */
[----:B------:R-:W3:Y:S01]  /*c9f0*/  LDL R252, [R1+0x6c] ;  /* 0x00006c0001fc7983 */ /* 0x000ee20000100800 */
[----:B------:R-:W-:-:S03]  /*ca00*/  FFMA.FTZ R7, R240, R209, R7 ;  /* 0x000000d1f0077223 */ /* 0x000fc60000010007 */
        /* <DEDUP_REMOVED lines=8> */
[----:B------:R-:W3:Y:S04]  /*ca90*/  LDL R12, [R1+0x88] ;  /* 0x00008800010c7983 */ /* 0x000ee80000100800 */
[----:B------:R-:W3:Y:S04]  /*caa0*/  LDL R113, [R1+0x64] ;  /* 0x0000640001717983 */ /* 0x000ee80000100800 */
[----:B------:R-:W3:Y:S01]  /*cab0*/  LDL R248, [R1+0x60] ;  /* 0x0000600001f87983 */ /* 0x000ee20000100800 */
[----:B----4-:R-:W-:-:S03]  /*cac0*/  FFMA.FTZ R112, R11, R214, R112 ;  /* 0x000000d60b707223 */ /* 0x010fc60000010070 */
[----:B------:R-:W4:Y:S01]  /*cad0*/  LDL R11, [R1+0x8c] ;  /* 0x00008c00010b7983 */ /* 0x000f220000100800 */
[----:B--2---:R-:W-:-:S03]  /*cae0*/  FFMA.FTZ R7, R10, R215, R7 ;  /* 0x000000d70a077223 */ /* 0x004fc60000010007 */
[----:B------:R-:W2:Y:S01]  /*caf0*/  LDL R10, [R1+0x80] ;  /* 0x00008000010a7983 */ /* 0x000ea20000100800 */
[----:B------:R-:W-:Y:S02]  /*cb00*/  FFMA.FTZ R112, R6, R216, R112 ;  /* 0x000000d806707223 */ /* 0x000fe40000010070 */
[----:B------:R-:W-:Y:S01]  /*cb10*/  FFMA.FTZ R7, R5, R217, R7 ;  /* 0x000000d905077223 */ /* 0x000fe20000010007 */
[----:B------:R-:W2:Y:S01]  /*cb20*/  LDL R6, [R1+0x84] ;  /* 0x0000840001067983 */ /* 0x000ea20000100800 */
[----:B------:R-:W-:-:S03]  /*cb30*/  FFMA.FTZ R112, R4, R218, R112 ;  /* 0x000000da04707223 */ /* 0x000fc60000010070 */
[----:B------:R-:W2:Y:S01]  /*cb40*/  LDL R5, [R1+0x78] ;  /* 0x0000780001057983 */ /* 0x000ea20000100800 */
[----:B------:R-:W-:-:S03]  /*cb50*/  FFMA.FTZ R7, R3, R219, R7 ;  /* 0x000000db03077223 */ /* 0x000fc60000010007 */
[----:B------:R-:W2:Y:S01]  /*cb60*/  LDL R4, [R1+0x7c] ;  /* 0x00007c0001047983 */ /* 0x000ea20000100800 */
[----:B------:R-:W-:-:S03]  /*cb70*/  FFMA.FTZ R112, R2, R220, R112 ;  /* 0x000000dc02707223 */ /* 0x000fc60000010070 */
[----:B------:R-:W2:Y:S01]  /*cb80*/  LDL R3, [R1+0x70] ;  /* 0x0000700001037983 */ /* 0x000ea20000100800 */
[----:B---3--:R-:W-:-:S03]  /*cb90*/  FFMA.FTZ R7, R0, R221, R7 ;  /* 0x000000dd00077223 */ /* 0x008fc60000010007 */
[----:B------:R-:W3:Y:S04]  /*cba0*/  LDL R2, [R1+0x74] ;  /* 0x0000740001027983 */ /* 0x000ee80000100800 */
[----:B------:R-:W3:Y:S01]  /*cbb0*/  LDL R0, [R1+0x68] ;  /* 0x0000680001007983 */ /* 0x000ee20000100800 */
[----:B------:R-:W-:-:S03]  /*cbc0*/  FFMA.FTZ R112, R241, R222, R112 ;  /* 0x000000def1707223 */ /* 0x000fc60000010070 */
[----:B------:R-:W3:Y:S01]  /*cbd0*/  LDL R241, [R1+0x58] ;  /* 0x0000580001f17983 */ /* 0x000ee20000100800 */
[----:B------:R-:W-:-:S03]  /*cbe0*/  FFMA.FTZ R7, R240, R223, R7 ;  /* 0x000000dff0077223 */ /* 0x000fc60000010007 */
[----:B------:R-:W3:Y:S01]  /*cbf0*/  LDL R240, [R1+0x5c] ;  /* 0x00005c0001f07983 */ /* 0x000ee20000100800 */
[----:B------:R-:W-:-:S03]  /*cc00*/  FFMA.FTZ R112, R14, R224, R112 ;  /* 0x000000e00e707223 */ /* 0x000fc60000010070 */
[----:B------:R0:W5:Y:S01]  /*cc10*/  LDL.LU R14, [R1+0x288] ;  /* 0x00028800010e7983 */ /* 0x0001620000300800 */
[----:B------:R-:W-:-:S03]  /*cc20*/  FFMA.FTZ R7, R13, R225, R7 ;  /* 0x000000e10d077223 */ /* 0x000fc60000010007 */
[----:B------:R0:W5:Y:S01]  /*cc30*/  LDL.LU R13, [R1+0x284] ;  /* 0x00028400010d7983 */ /* 0x0001620000300800 */
[----:B------:R-:W-:-:S03]  /*cc40*/  FFMA.FTZ R112, R12, R226, R112 ;  /* 0x000000e20c707223 */ /* 0x000fc60000010070 */
[----:B------:R0:W5:Y:S01]  /*cc50*/  LDL.LU R12, [R1+0x280] ;  /* 0x00028000010c7983 */ /* 0x0001620000300800 */
[----:B----4-:R-:W-:-:S03]  /*cc60*/  FFMA.FTZ R7, R11, R227, R7 ;  /* 0x000000e30b077223 */ /* 0x010fc60000010007 */
[----:B------:R0:W5:Y:S01]  /*cc70*/  LDL.LU R11, [R1+0x27c] ;  /* 0x00027c00010b7983 */ /* 0x0001620000300800 */
[----:B--2---:R-:W-:-:S03]  /*cc80*/  FFMA.FTZ R112, R10, R228, R112 ;  /* 0x000000e40a707223 */ /* 0x004fc60000010070 */
        /* <DEDUP_REMOVED lines=9> */
[----:B---3--:R-:W-:-:S03]  /*cd20*/  FFMA.FTZ R7, R2, R233, R7 ;  /* 0x000000e902077223 */ /* 0x008fc60000010007 */
[----:B------:R0:W5:Y:S01]  /*cd30*/  LDL.LU R2, [R1+0x264] ;  /* 0x0002640001027983 */ /* 0x0001620000300800 */
[----:B------:R-:W-:-:S03]  /*cd40*/  FFMA.FTZ R112, R0, R234, R112 ;  /* 0x000000ea00707223 */ /* 0x000fc60000010070 */
[----:B------:R0:W5:Y:S01]  /*cd50*/  LDL.LU R0, [R1+0x260] ;  /* 0x0002600001007983 */ /* 0x0001620000300800 */
[----:B------:R-:W-:-:S04]  /*cd60*/  FFMA.FTZ R7, R252, R235, R7 ;  /* 0x000000ebfc077223 */ /* 0x000fc80000010007 */
[----:B------:R-:W-:Y:S02]  /*cd70*/  FFMA.FTZ R7, R113, R237, R7 ;  /* 0x000000ed71077223 */ /* 0x000fe40000010007 */
[----:B------:R-:W1:Y:S04]  /*cd80*/  S2R R113, SR_TID.X ;  /* 0x0000000000717919 */ /* 0x000e680000002100 */
[----:B------:R-:W2:Y:S01]  /*cd90*/  S2R R252, SR_CTAID.X ;  /* 0x0000000000fc7919 */ /* 0x000ea20000002500 */
[----:B------:R-:W-:-:S04]  /*cda0*/  FFMA.FTZ R112, R248, R236, R112 ;  /* 0x000000ecf8707223 */ /* 0x000fc80000010070 */
[----:B------:R-:W-:Y:S02]  /*cdb0*/  FFMA.FTZ R112, R241, R238, R112 ;  /* 0x000000eef1707223 */ /* 0x000fe40000010070 */
[----:B------:R-:W-:Y:S01]  /*cdc0*/  FFMA.FTZ R7, R240, R239, R7 ;  /* 0x000000eff0077223 */ /* 0x000fe20000010007 */
[----:B-1----:R-:W-:-:S03]  /*cdd0*/  LOP3.LUT R241, R113, 0x1, RZ, 0xc0, !PT ;  /* 0x0000000171f17812 */ /* 0x002fc600078ec0ff */
[----:B------:R-:W-:Y:S01]  /*cde0*/  FADD.FTZ R7, R112, R7 ;  /* 0x0000000770077221 */ /* 0x000fe20000010000 */
[----:B------:R-:W-:Y:S05]  /*cdf0*/  BRA.DIV ~URZ, `(.L_x_1397) ;  /* 0x000031227f007947 */ /* 0x000fea000b800000 */
[----:B0-2---:R0:W1:Y:S02]  /*ce00*/  SHFL.BFLY PT, R240, R7, 0x1, 0x1f ;  /* 0x0c201f0007f07f89 */ /* 0x00506400000e0000 */
.L_x_1458:
[----:B------:R-:W-:Y:S01]  /*ce10*/  ISETP.EQ.U32.OR P1, PT, R241, 0x1, P1 ;  /* 0x00000001f100780c */ /* 0x000fe20000f22470 */
[----:B------:R-:W-:Y:S01]  /*ce20*/  BSSY B1, `(.L_x_1398) ;  /* 0x0000020000017945 */ /* 0x000fe20003800000 */
[----:B01----:R-:W-:-:S11]  /*ce30*/  FADD.FTZ R7, R7, R240 ;  /* 0x000000f007077221 */ /* 0x003fd60000010000 */
[----:B------:R-:W-:Y:S05]  /*ce40*/  @P1 BRA `(.L_x_1399) ;  /* 0x000001d000001947 */ /* 0x000fea0003800000 */
[----:B------:R-:W-:Y:S01]  /*ce50*/  ISETP.NE.U32.AND P1, PT, RZ, c[0x0][0x218], PT ;  /* 0x00008600ff007a0c */ /* 0x000fe20003f25070 */
[----:B------:R-:W2:Y:S01]  /*ce60*/  LDL R248, [R1+0x4] ;  /* 0x0000040001f87983 */ /* 0x000ea20000100800 */
[----:B------:R-:W-:Y:S02]  /*ce70*/  IMAD.MOV.U32 R112, RZ, RZ, c[0x0][0x220] ;  /* 0x00008800ff707624 */ /* 0x000fe400078e00ff */
[----:B------:R-:W-:-:S13]  /*ce80*/  ISETP.NE.AND.EX P2, PT, RZ, c[0x0][0x21c], PT, P1 ;  /* 0x00008700ff007a0c */ /* 0x000fda0003f45310 */
[----:B------:R-:W-:Y:S02]  /*ce90*/  @P2 IMAD R112, R252, R112, UR39 ;  /* 0x00000027fc702e24 */ /* 0x000fe4000f8e0270 */
[----:B------:R-:W-:-:S03]  /*cea0*/  @P2 IMAD.MOV.U32 R113, RZ, RZ, 0x4 ;  /* 0x00000004ff712424 */ /* 0x000fc600078e00ff */
[----:B------:R-:W-:-:S05]  /*ceb0*/  @P2 IADD3 R112, R112, -0x1, RZ ;  /* 0xffffffff70702810 */ /* 0x000fca0007ffe0ff */
[----:B-----5:R-:W-:-:S04]  /*cec0*/  @P2 IMAD R112, R112, c[0x0][0x220], R5 ;  /* 0x0000880070702a24 */ /* 0x020fc800078e0205 */
[----:B------:R-:W-:-:S06]  /*ced0*/  @P2 IMAD.WIDE R112, R112, R113, c[0x0][0x218] ;  /* 0x0000860070702625 */ /* 0x000fcc00078e0271 */
[----:B------:R-:W3:Y:S01]  /*cee0*/  @P2 LDG.E R112, [R112.64] ;  /* 0x0000002470702981 */ /* 0x000ee2000c1e1900 */
[----:B------:R-:W-:Y:S01]  /*cef0*/  ISETP.NE.U32.AND P1, PT, RZ, c[0x0][0x228], PT ;  /* 0x00008a00ff007a0c */ /* 0x000fe20003f25070 */
[----:B------:R-:W-:Y:S01]  /*cf00*/  FMUL.FTZ R7, R7, c[0x0][0x1f0] ;  /* 0x00007c0007077a20 */ /* 0x000fe20000410000 */
[----:B------:R-:W-:Y:S02]  /*cf10*/  MOV R240, c[0x0][0x1e8] ;  /* 0x00007a0000f07a02 */ /* 0x000fe40000000f00 */
[----:B------:R-:W-:Y:S02]  /*cf20*/  ISETP.NE.AND.EX P1, PT, RZ, c[0x0][0x22c], PT, P1 ;  /* 0x00008b00ff007a0c */ /* 0x000fe40003f25310 */
[----:B------:R-:W-:Y:S01]  /*cf30*/  IADD3 R240, R240, c[0x0][0x210], RZ ;  /* 0x00008400f0f07a10 */ /* 0x000fe20007ffe0ff */
[----:B---3--:R-:W-:-:S10]  /*cf40*/  @P2 FADD.FTZ R7, R7, R112 ;  /* 0x0000007007072221 */ /* 0x008fd40000010000 */
[----:B------:R-:W-:Y:S01]  /*cf50*/  @P1 ISETP.GE.AND P2, PT, R5, R240, PT ;  /* 0x000000f00500120c */ /* 0x000fe20003f46270 */
[----:B------:R-:W-:-:S03]  /*cf60*/  IMAD.U32 R240, RZ, RZ, UR39 ;  /* 0x00000027fff07e24 */ /* 0x000fc6000f8e00ff */
[----:B--2---:R-:W-:Y:S02]  /*cf70*/  @P1 SEL R112, R248, RZ, !P2 ;  /* 0x000000fff8701207 */ /* 0x004fe40005000000 */
[----:B------:R-:W-:-:S05]  /*cf80*/  @P1 IADD3 R240, R5, 0x1, -R240 ;  /* 0x0000000105f01810 */ /* 0x000fca0007ffe8f0 */
[----:B------:R-:W-:Y:S01]  /*cf90*/  @P1 IMAD.IADD R240, R112, 0x1, R240 ;  /* 0x0000000170f01824 */ /* 0x000fe200078e02f0 */
[----:B------:R-:W-:-:S05]  /*cfa0*/  @P1 MOV R112, 0x4 ;  /* 0x0000000400701802 */ /* 0x000fca0000000f00 */
[----:B------:R-:W-:-:S06]  /*cfb0*/  @P1 IMAD.WIDE R112, R252, R112, c[0x0][0x228] ;  /* 0x00008a00fc701625 */ /* 0x000fcc00078e0270 */
[----:B------:R-:W2:Y:S01]  /*cfc0*/  @P1 LDG.E R112, [R112.64] ;  /* 0x0000002470701981 */ /* 0x000ea2000c1e1900 */
[----:B------:R-:W2:Y:S02]  /*cfd0*/  @P1 I2F R240, R240 ;  /* 0x000000f000f01306 */ /* 0x000ea40000201400 */
[----:B--2---:R-:W-:Y:S01]  /*cfe0*/  @P1 FFMA.FTZ R7, R240, R112, R7 ;  /* 0x00000070f0071223 */ /* 0x004fe20000010007 */
[----:B------:R-:W-:-:S04]  /*cff0*/  IADD3 R112, R5, -UR6, RZ ;  /* 0x8000000605707c10 */ /* 0x000fc8000fffe0ff */
[----:B------:R-:W-:Y:S01]  /*d000*/  @!P0 FMNMX.FTZ R249, R249, R7, !PT ;  /* 0x00000007f9f98209 */ /* 0x000fe20007810000 */
[----:B------:R0:W-:Y:S04]  /*d010*/  STS [R112.X4+0x820], R7 ;  /* 0x0008200770007388 */ /* 0x0001e80000004800 */
.L_x_1399:
[----:B------:R-:W-:Y:S05]  /*d020*/  BSYNC B1 ;  /* 0x0000000000017941 */ /* 0x000fea0003800000 */
.L_x_1398:
[----:B-----5:R-:W-:-:S04]  /*d030*/  IADD3 R5, R5, 0x40, RZ ;  /* 0x0000004005057810 */ /* 0x020fc80007ffe0ff */
[----:B------:R-:W-:-:S13]  /*d040*/  ISETP.GE.AND P0, PT, R5, UR5, PT ;  /* 0x0000000505007c0c */ /* 0x000fda000bf06270 */
[----:B0-----:R-:W-:Y:S01]  /*d050*/  @P0 CALL.REL.NOINC `(.L_x_1268) ;  /* 0x0000001000000944 */ /* 0x001fe20003c00000 */
[----:B------:R-:W-:Y:S05]  /*d060*/  BRA `(.L_x_1400) ;  /* 0xffff5cf000007947 */ /* 0x000fea000383ffff */
.L_x_1268:
[----:B------:R-:W-:Y:S05]  /*d070*/  BSYNC B0 ;  /* 0x0000000000007941 */ /* 0x000fea0003800000 */
.L_x_1267:
[----:B------:R-:W-:Y:S05]  /*d080*/  BRA.DIV ~URZ, `(.L_x_1401) ;  /* 0x00002ef27f007947 */ /* 0x000fea000b800000 */
[----:B------:R1:W3:Y:S02]  /*d090*/  SHFL.BFLY PT, R240, R249, 0x10, 0x1f ;  /* 0x0e001f00f9f07f89 */ /* 0x0002e400000e0000 */
.L_x_1459:
[----:B-1-3--:R-:W-:Y:S01]  /*d0a0*/  FMNMX.FTZ R249, R240, R249, !PT ;  /* 0x000000f9f0f97209 */ /* 0x00afe20007810000 */
[----:B------:R-:W-:Y:S05]  /*d0b0*/  BRA.DIV ~URZ, `(.L_x_1402) ;  /* 0x00002f327f007947 */ /* 0x000fea000b800000 */
[----:B------:R-:W1:Y:S02]  /*d0c0*/  SHFL.BFLY PT, R0, R249, 0x8, 0x1f ;  /* 0x0d001f00f9007f89 */ /* 0x000e6400000e0000 */
[----:B-1----:R-:W-:-:S05]  /*d0d0*/  FMNMX.FTZ R0, R249, R0, !PT ;  /* 0x00000000f9007209 */ /* 0x002fca0007810000 */
[----:B------:R-:W1:Y:S02]  /*d0e0*/  SHFL.BFLY PT, R3, R0, 0x4, 0x1f ;  /* 0x0c801f0000037f89 */ /* 0x000e6400000e0000 */
[----:B-12---:R-:W-:-:S05]  /*d0f0*/  FMNMX.FTZ R7, R0, R3, !PT ;  /* 0x0000000300077209 */ /* 0x006fca0007810000 */
[----:B------:R1:W2:Y:S02]  /*d100*/  SHFL.BFLY PT, R240, R7, 0x2, 0x1f ;  /* 0x0c401f0007f07f89 */ /* 0x0002a400000e0000 */
.L_x_1460:
[----:B------:R-:W3:Y:S01]  /*d110*/  S2R R8, SR_TID.X ;  /* 0x0000000000087919 */ /* 0x000ee20000002100 */
[----:B--2---:R-:W-:Y:S01]  /*d120*/  FMNMX.FTZ R240, R240, R7, !PT ;  /* 0x00000007f0f07209 */ /* 0x004fe20007810000 */
[----:B------:R-:W-:Y:S01]  /*d130*/  WARPSYNC 0xffffffff ;  /* 0xffffffff00007948 */ /* 0x000fe20003800000 */
[----:B---3--:R-:W-:-:S04]  /*d140*/  SHF.R.S32.HI R0, RZ, 0x1f, R8 ;  /* 0x0000001fff007819 */ /* 0x008fc80000011408 */
[----:B------:R-:W-:-:S04]  /*d150*/  LEA.HI R3, R0, R8, RZ, 0x5 ;  /* 0x0000000800037211 */ /* 0x000fc800078f28ff */
[----:B------:R-:W-:-:S05]  /*d160*/  LOP3.LUT R4, R3, 0xffffffe0, RZ, 0xc0, !PT ;  /* 0xffffffe003047812 */ /* 0x000fca00078ec0ff */
[----:B------:R-:W-:-:S05]  /*d170*/  IMAD.IADD R4, R8, 0x1, -R4 ;  /* 0x0000000108047824 */ /* 0x000fca00078e0a04 */
[----:B------:R-:W-:-:S13]  /*d180*/  ISETP.NE.AND P0, PT, R4, RZ, PT ;  /* 0x000000ff0400720c */ /* 0x000fda0003f05270 */
[----:B------:R-:W-:-:S05]  /*d190*/  @!P0 SHF.R.S32.HI R3, RZ, 0x5, R3 ;  /* 0x00000005ff038819 */ /* 0x000fca0000011403 */
[----:B------:R2:W-:Y:S02]  /*d1a0*/  @!P0 STS [R3.X4], R240 ;  /* 0x000000f003008388 */ /* 0x0005e40000004800 */
[----:B------:R-:W-:Y:S01]  /*d1b0*/  BAR.SYNC.DEFER_BLOCKING 0x0 ;  /* 0x0000000000007b1d */ /* 0x000fe20000010000 */
[----:B------:R-:W-:Y:S01]  /*d1c0*/  ISETP.GT.AND P0, PT, R4, 0x3, PT ;  /* 0x000000030400780c */ /* 0x000fe20003f04270 */
[----:B--2---:R-:W-:Y:S01]  /*d1d0*/  IMAD.MOV.U32 R3, RZ, RZ, -0x800001 ;  /* 0xff7fffffff037424 */ /* 0x004fe200078e00ff */
[----:B------:R-:W-:Y:S01]  /*d1e0*/  IADD3 R9, R8, UR6, RZ ;  /* 0x0000000608097c10 */ /* 0x000fe2000fffe0ff */
[----:B-1----:R-:W-:Y:S02]  /*d1f0*/  HFMA2.MMA R7, -RZ, RZ, 0, 0 ;  /* 0x00000000ff077435 */ /* 0x002fe400000001ff */
[----:B------:R-:W-:Y:S01]  /*d200*/  BSSY B0, `(.L_x_1403) ;  /* 0x000007d000007945 */ /* 0x000fe20003800000 */
[----:B------:R-:W-:-:S07]  /*d210*/  ISETP.GE.AND P1, PT, R9, UR39, PT ;  /* 0x0000002709007c0c */ /* 0x000fce000bf26270 */
[----:B------:R-:W1:Y:S04]  /*d220*/  @!P0 LDS R3, [R4.X4] ;  /* 0x0000000004038984 */ /* 0x000e680000004800 */
[----:B-1----:R-:W1:Y:S02]  /*d230*/  SHFL.BFLY PT, R6, R3, 0x2, 0x1f ;  /* 0x0c401f0003067f89 */ /* 0x002e6400000e0000 */
[----:B-1----:R-:W-:-:S05]  /*d240*/  FMNMX.FTZ R6, R6, R3, !PT ;  /* 0x0000000306067209 */ /* 0x002fca0007810000 */
[----:B------:R-:W1:Y:S02]  /*d250*/  SHFL.BFLY PT, R5, R6, 0x1, 0x1f ;  /* 0x0c201f0006057f89 */ /* 0x000e6400000e0000 */
[----:B-1----:R-:W-:-:S05]  /*d260*/  FMNMX.FTZ R5, R6, R5, !PT ;  /* 0x0000000506057209 */ /* 0x002fca0007810000 */
[----:B------:R1:W2:Y:S01]  /*d270*/  SHFL.IDX PT, R13, R5, RZ, 0x1f ;  /* 0x00001fff050d7589 */ /* 0x0002a200000e0000 */
[----:B------:R-:W-:Y:S05]  /*d280*/  @P1 BRA `(.L_x_1404) ;  /* 0x0000074000001947 */ /* 0x000fea0003800000 */
[----:B------:R-:W-:Y:S01]  /*d290*/  LOP3.LUT R3, RZ, UR6, RZ, 0x33, !PT ;  /* 0x00000006ff037c12 */ /* 0x000fe2000f8e33ff */
[----:B------:R-:W-:Y:S01]  /*d2a0*/  BSSY B1, `(.L_x_1405) ;  /* 0x0000029000017945 */ /* 0x000fe20003800000 */
[----:B------:R-:W-:Y:S02]  /*d2b0*/  IMAD.MOV.U32 R7, RZ, RZ, RZ ;  /* 0x000000ffff077224 */ /* 0x000fe400078e00ff */
[----:B------:R-:W-:Y:S01]  /*d2c0*/  IADD3 R3, -R8, UR39, R3 ;  /* 0x0000002708037c10 */ /* 0x000fe2000fffe103 */
[----:B------:R-:W-:-:S03]  /*d2d0*/  IMAD.MOV.U32 R8, RZ, RZ, R9 ;  /* 0x000000ffff087224 */ /* 0x000fc600078e0009 */
[----:B------:R-:W-:-:S04]  /*d2e0*/  LEA.HI R4, R3, 0x1, RZ, 0x19 ;  /* 0x0000000103047811 */ /* 0x000fc800078fc8ff */
[----:B------:R-:W-:-:S13]  /*d2f0*/  LOP3.LUT P0, R4, R4, 0x3, RZ, 0xc0, !PT ;  /* 0x0000000304047812 */ /* 0x000fda000780c0ff */
[----:B------:R-:W-:Y:S05]  /*d300*/  @!P0 BRA `(.L_x_1406) ;  /* 0x0000022000008947 */ /* 0x000fea0003800000 */
[----:B------:R-:W3:Y:S04]  /*d310*/  LDL R10, [R1+0x258] ;  /* 0x00025800010a7983 */ /* 0x000ee80000100800 */
[----:B------:R-:W4:Y:S01]  /*d320*/  S2R R11, SR_CTAID.Y ;  /* 0x00000000000b7919 */ /* 0x000f220000002600 */
[----:B-1----:R-:W-:Y:S02]  /*d330*/  SHF.R.S32.HI R5, RZ, 0x1f, R9 ;  /* 0x0000001fff057819 */ /* 0x002fe40000011409 */
[----:B------:R-:W-:Y:S01]  /*d340*/  ISETP.NE.U32.AND P0, PT, RZ, c[0x0][0x200], PT ;  /* 0x00008000ff007a0c */ /* 0x000fe20003f05070 */
[----:B------:R-:W-:Y:S01]  /*d350*/  IMAD.MOV.U32 R7, RZ, RZ, RZ ;  /* 0x000000ffff077224 */ /* 0x000fe200078e00ff */
[----:B------:R-:W-:Y:S02]  /*d360*/  MOV R6, R4 ;  /* 0x0000000400067202 */ /* 0x000fe40000000f00 */
[----:B------:R-:W-:Y:S01]  /*d370*/  ISETP.NE.AND.EX P0, PT, RZ, c[0x0][0x204], PT, P0 ;  /* 0x00008100ff007a0c */ /* 0x000fe20003f05300 */
[----:B----4-:R-:W-:-:S05]  /*d380*/  IMAD R12, R11, c[0x0][0x1d4], RZ ;  /* 0x000075000b0c7a24 */ /* 0x010fca00078e02ff */
[----:B------:R-:W-:Y:S02]  /*d390*/  SHF.R.S32.HI R8, RZ, 0x1f, R12 ;  /* 0x0000001fff087819 */ /* 0x000fe4000001140c */
[----:B------:R-:W-:-:S04]  /*d3a0*/  IADD3 R12, P2, P3, R12, c[0x0][0x200], R9 ;  /* 0x000080000c0c7a10 */ /* 0x000fc80007b5e009 */
[----:B------:R-:W-:Y:S01]  /*d3b0*/  IADD3.X R5, R8, c[0x0][0x204], R5, P2, P3 ;  /* 0x0000810008057a10 */ /* 0x000fe200017e6405 */
[----:B------:R-:W-:Y:S01]  /*d3c0*/  IMAD.MOV.U32 R8, RZ, RZ, R9 ;  /* 0x000000ffff087224 */ /* 0x000fe200078e0009 */
[----:B---3--:R-:W-:Y:S02]  /*d3d0*/  IADD3 R10, R10, 0x820, RZ ;  /* 0x000008200a0a7810 */ /* 0x008fe40007ffe0ff */
.L_x_1410:
[----:B------:R-:W-:Y:S01]  /*d3e0*/  BSSY B2, `(.L_x_1407) ;  /* 0x000000b000027945 */ /* 0x000fe20003800000 */
[----:B-1----:R-:W-:Y:S05]  /*d3f0*/  @!P0 BRA `(.L_x_1408) ;  /* 0x0000005000008947 */ /* 0x002fea0003800000 */
[----:B------:R-:W-:-:S06]  /*d400*/  MOV R4, R12 ;  /* 0x0000000c00047202 */ /* 0x000fcc0000000f00 */
[----:B------:R-:W3:Y:S01]  /*d410*/  LDG.E.U8 R4, [R4.64] ;  /* 0x0000002404047981 */ /* 0x000ee2000c1e1100 */
[----:B------:R-:W-:Y:S01]  /*d420*/  IMAD.MOV.U32 R11, RZ, RZ, RZ ;  /* 0x000000ffff0b7224 */ /* 0x000fe200078e00ff */
[----:B---3--:R-:W-:-:S13]  /*d430*/  ISETP.NE.AND P2, PT, R4, RZ, PT ;  /* 0x000000ff0400720c */ /* 0x008fda0003f45270 */
[----:B------:R-:W-:Y:S05]  /*d440*/  @P2 BRA `(.L_x_1409) ;  /* 0x0000004000002947 */ /* 0x000fea0003800000 */
.L_x_1408:
[----:B------:R-:W1:Y:S02]  /*d450*/  LDS R4, [R10] ;  /* 0x000000000a047984 */ /* 0x000e640000000800 */
[----:B-12---:R-:W-:-:S04]  /*d460*/  FADD.FTZ R4, -R13, R4 ;  /* 0x000000040d047221 */ /* 0x006fc80000010100 */
[----:B------:R-:W-:-:S04]  /*d470*/  FMUL.FTZ R4, R4, 1.4426950216293334961 ;  /* 0x3fb8aa3b04047820 */ /* 0x000fc80000410000 */
[----:B------:R1:W2:Y:S03]  /*d480*/  MUFU.EX2 R11, R4 ;  /* 0x00000004000b7308 */ /* 0x0002a60000000800 */
.L_x_1409:
[----:B------:R-:W-:Y:S05]  /*d490*/  BSYNC B2 ;  /* 0x0000000000027941 */ /* 0x000fea0003800000 */
.L_x_1407:
[----:B------:R-:W-:Y:S01]  /*d4a0*/  IADD3 R6, R6, -0x1, RZ ;  /* 0xffffffff06067810 */ /* 0x000fe20007ffe0ff */
[----:B--2---:R2:W-:Y:S01]  /*d4b0*/  STS [R10], R11 ;  /* 0x0000000b0a007388 */ /* 0x0045e20000000800 */
[----:B------:R-:W-:Y:S01]  /*d4c0*/  IADD3 R12, P3, R12, 0x80, RZ ;  /* 0x000000800c0c7810 */ /* 0x000fe20007f7e0ff */
[----:B------:R-:W-:Y:S01]  /*d4d0*/  FADD.FTZ R7, R11, R7 ;  /* 0x000000070b077221 */ /* 0x000fe20000010000 */
[----:B------:R-:W-:Y:S02]  /*d4e0*/  ISETP.NE.AND P2, PT, R6, RZ, PT ;  /* 0x000000ff0600720c */ /* 0x000fe40003f45270 */
[----:B------:R-:W-:Y:S01]  /*d4f0*/  IADD3 R8, R8, 0x80, RZ ;  /* 0x0000008008087810 */ /* 0x000fe20007ffe0ff */
[----:B------:R-:W-:Y:S01]  /*d500*/  IMAD.X R5, RZ, RZ, R5, P3 ;  /* 0x000000ffff057224 */ /* 0x000fe200018e0605 */
[----:B--2---:R-:W-:-:S09]  /*d510*/  IADD3 R10, R10, 0x200, RZ ;  /* 0x000002000a0a7810 */ /* 0x004fd20007ffe0ff */
[----:B------:R-:W-:Y:S05]  /*d520*/  @P2 BRA `(.L_x_1410) ;  /* 0xfffffeb000002947 */ /* 0x000fea000383ffff */
.L_x_1406:
[----:B------:R-:W-:Y:S05]  /*d530*/  BSYNC B1 ;  /* 0x0000000000017941 */ /* 0x000fea0003800000 */
.L_x_1405:
[----:B------:R-:W-:-:S13]  /*d540*/  ISETP.GE.U32.AND P0, PT, R3, 0x180, PT ;  /* 0x000001800300780c */ /* 0x000fda0003f06070 */
[----:B------:R-:W-:Y:S05]  /*d550*/  @!P0 BRA `(.L_x_1404) ;  /* 0x0000047000008947 */ /* 0x000fea0003800000 */
[----:B------:R-:W3:Y:S01]  /*d560*/  S2R R11, SR_CTAID.Y ;  /* 0x00000000000b7919 */ /* 0x000ee20000002600 */
[----:B------:R-:W-:Y:S02]  /*d570*/  LEA R3, R8, 0x400, 0x2 ;  /* 0x0000040008037811 */ /* 0x000fe400078e10ff */
[----:B-1----:R-:W-:Y:S02]  /*d580*/  MOV R4, UR6 ;  /* 0x0000000600047c02 */ /* 0x002fe40008000f00 */
[----:B------:R-:W-:-:S03]  /*d590*/  ISETP.NE.U32.AND P0, PT, RZ, c[0x0][0x200], PT ;  /* 0x00008000ff007a0c */ /* 0x000fc60003f05070 */
[----:B------:R-:W-:Y:S01]  /*d5a0*/  IMAD R3, R4, -0x4, R3 ;  /* 0xfffffffc04037824 */ /* 0x000fe200078e0203 */
[----:B------:R-:W-:Y:S02]  /*d5b0*/  SHF.R.S32.HI R4, RZ, 0x1f, R8 ;  /* 0x0000001fff047819 */ /* 0x000fe40000011408 */
[----:B------:R-:W-:Y:S02]  /*d5c0*/  ISETP.NE.AND.EX P0, PT, RZ, c[0x0][0x204], PT, P0 ;  /* 0x00008100ff007a0c */ /* 0x000fe40003f05300 */
[----:B------:R-:W-:Y:S01]  /*d5d0*/  IADD3 R3, R3, 0x820, RZ ;  /* 0x0000082003037810 */ /* 0x000fe20007ffe0ff */
[----:B---3--:R-:W-:-:S05]  /*d5e0*/  IMAD R5, R11, c[0x0][0x1d4], RZ ;  /* 0x000075000b057a24 */ /* 0x008fca00078e02ff */
[--C-:B------:R-:W-:Y:S02]  /*d5f0*/  IADD3 R10, P2, P3, R8, c[0x0][0x200], R5.reuse ;  /* 0x00008000080a7a10 */ /* 0x100fe40007b5e005 */
[----:B------:R-:W-:-:S04]  /*d600*/  SHF.R.S32.HI R5, RZ, 0x1f, R5 ;  /* 0x0000001fff057819 */ /* 0x000fc80000011405 */
[----:B------:R-:W-:Y:S02]  /*d610*/  IADD3.X R5, R4, c[0x0][0x204], R5, P2, P3 ;  /* 0x0000810004057a10 */ /* 0x000fe400017e6405 */
.L_x_1423:
[----:B------:R-:W-:Y:S01]  /*d620*/  BSSY B1, `(.L_x_1411) ;  /* 0x000000b000017945 */ /* 0x000fe20003800000 */
[----:B------:R-:W-:Y:S01]  /*d630*/  IMAD.MOV.U32 R4, RZ, RZ, R10 ;  /* 0x000000ffff047224 */ /* 0x000fe200078e000a */
[----:B------:R-:W-:Y:S05]  /*d640*/  @!P0 BRA `(.L_x_1412) ;  /* 0x0000004000008947 */ /* 0x000fea0003800000 */
[----:B------:R-:W3:Y:S02]  /*d650*/  LDG.E.U8 R6, [R4.64] ;  /* 0x0000002404067981 */ /* 0x000ee4000c1e1100 */
[----:B---3--:R-:W-:-:S13]  /*d660*/  ISETP.NE.AND P2, PT, R6, RZ, PT ;  /* 0x000000ff0600720c */ /* 0x008fda0003f45270 */
[----:B------:R-:W-:Y:S01]  /*d670*/  @P2 IMAD.MOV.U32 R6, RZ, RZ, RZ ;  /* 0x000000ffff062224 */ /* 0x000fe200078e00ff */
[----:B------:R-:W-:Y:S05]  /*d680*/  @P2 BRA `(.L_x_1413) ;  /* 0x0000004000002947 */ /* 0x000fea0003800000 */
.L_x_1412:
[----:B------:R-:W1:Y:S02]  /*d690*/  LDS R6, [R3+-0x400] ;  /* 0xfffc000003067984 */ /* 0x000e640000000800 */
[----:B-12---:R-:W-:-:S04]  /*d6a0*/  FADD.FTZ R6, -R13, R6 ;  /* 0x000000060d067221 */ /* 0x006fc80000010100 */
[----:B------:R-:W-:-:S06]  /*d6b0*/  FMUL.FTZ R6, R6, 1.4426950216293334961 ;  /* 0x3fb8aa3b06067820 */ /* 0x000fcc0000410000 */
[----:B------:R-:W1:Y:S02]  /*d6c0*/  MUFU.EX2 R6, R6 ;  /* 0x0000000600067308 */ /* 0x000e640000000800 */
.L_x_1413:
[----:B------:R-:W-:Y:S05]  /*d6d0*/  BSYNC B1 ;  /* 0x0000000000017941 */ /* 0x000fea0003800000 */
.L_x_1411:
[----:B-1----:R1:W-:Y:S01]  /*d6e0*/  STS [R3+-0x400], R6 ;  /* 0xfffc000603007388 */ /* 0x0023e20000000800 */
[----:B------:R-:W-:Y:S01]  /*d6f0*/  BSSY B1, `(.L_x_1414) ;  /* 0x000000b000017945 */ /* 0x000fe20003800000 */
[----:B------:R-:W-:Y:S01]  /*d700*/  FADD.FTZ R7, R6, R7 ;  /* 0x0000000706077221 */ /* 0x000fe20000010000 */
[----:B------:R-:W-:Y:S05]  /*d710*/  @!P0 BRA `(.L_x_1415) ;  /* 0x0000004000008947 */ /* 0x000fea0003800000 */
[----:B-1----:R-:W3:Y:S02]  /*d720*/  LDG.E.U8 R6, [R4.64+0x80] ;  /* 0x0000802404067981 */ /* 0x002ee4000c1e1100 */
[----:B---3--:R-:W-:-:S13]  /*d730*/  ISETP.NE.AND P2, PT, R6, RZ, PT ;  /* 0x000000ff0600720c */ /* 0x008fda0003f45270 */
[----:B------:R-:W-:Y:S01]  /*d740*/  @P2 MOV R6, RZ ;  /* 0x000000ff00062202 */ /* 0x000fe20000000f00 */
[----:B------:R-:W-:Y:S05]  /*d750*/  @P2 BRA `(.L_x_1416) ;  /* 0x0000004000002947 */ /* 0x000fea0003800000 */
.L_x_1415:
[----:B-1----:R-:W1:Y:S02]  /*d760*/  LDS R6, [R3+-0x200] ;  /* 0xfffe000003067984 */ /* 0x002e640000000800 */
[----:B-12---:R-:W-:-:S04]  /*d770*/  FADD.FTZ R6, -R13, R6 ;  /* 0x000000060d067221 */ /* 0x006fc80000010100 */
[----:B------:R-:W-:-:S06]  /*d780*/  FMUL.FTZ R6, R6, 1.4426950216293334961 ;  /* 0x3fb8aa3b06067820 */ /* 0x000fcc0000410000 */
[----:B------:R-:W1:Y:S02]  /*d790*/  MUFU.EX2 R6, R6 ;  /* 0x0000000600067308 */ /* 0x000e640000000800 */
.L_x_1416:
[----:B------:R-:W-:Y:S05]  /*d7a0*/  BSYNC B1 ;  /* 0x0000000000017941 */ /* 0x000fea0003800000 */
.L_x_1414:
[----:B-1----:R1:W-:Y:S01]  /*d7b0*/  STS [R3+-0x200], R6 ;  /* 0xfffe000603007388 */ /* 0x0023e20000000800 */
[----:B------:R-:W-:Y:S01]  /*d7c0*/  BSSY B1, `(.L_x_1417) ;  /* 0x000000b000017945 */ /* 0x000fe20003800000 */
[----:B------:R-:W-:Y:S01]  /*d7d0*/  FADD.FTZ R7, R7, R6 ;  /* 0x0000000607077221 */ /* 0x000fe20000010000 */
[----:B------:R-:W-:Y:S05]  /*d7e0*/  @!P0 BRA `(.L_x_1418) ;  /* 0x0000004000008947 */ /* 0x000fea0003800000 */
[----:B-1----:R-:W3:Y:S02]  /*d7f0*/  LDG.E.U8 R6, [R4.64+0x100] ;  /* 0x0001002404067981 */ /* 0x002ee4000c1e1100 */
[----:B---3--:R-:W-:Y:S01]  /*d800*/  ISETP.NE.AND P2, PT, R6, RZ, PT ;  /* 0x000000ff0600720c */ /* 0x008fe20003f45270 */
[----:B------:R-:W-:-:S12]  /*d810*/  IMAD.MOV.U32 R6, RZ, RZ, RZ ;  /* 0x000000ffff067224 */ /* 0x000fd800078e00ff */
[----:B------:R-:W-:Y:S05]  /*d820*/  @P2 BRA `(.L_x_1419) ;  /* 0x0000004000002947 */ /* 0x000fea0003800000 */
.L_x_1418:
[----:B-1----:R-:W1:Y:S02]  /*d830*/  LDS R6, [R3] ;  /* 0x0000000003067984 */ /* 0x002e640000000800 */
[----:B-12---:R-:W-:-:S04]  /*d840*/  FADD.FTZ R6, -R13, R6 ;  /* 0x000000060d067221 */ /* 0x006fc80000010100 */
[----:B------:R-:W-:-:S06]  /*d850*/  FMUL.FTZ R6, R6, 1.4426950216293334961 ;  /* 0x3fb8aa3b06067820 */ /* 0x000fcc0000410000 */
[----:B------:R-:W1:Y:S02]  /*d860*/  MUFU.EX2 R6, R6 ;  /* 0x0000000600067308 */ /* 0x000e640000000800 */
.L_x_1419:
[----:B------:R-:W-:Y:S05]  /*d870*/  BSYNC B1 ;  /* 0x0000000000017941 */ /* 0x000fea0003800000 */
.L_x_1417:
[----:B-1----:R1:W-:Y:S01]  /*d880*/  STS [R3], R6 ;  /* 0x0000000603007388 */ /* 0x0023e20000000800 */
[----:B------:R-:W-:Y:S01]  /*d890*/  BSSY B1, `(.L_x_1420) ;  /* 0x000000b000017945 */ /* 0x000fe20003800000 */
[----:B------:R-:W-:Y:S01]  /*d8a0*/  FADD.FTZ R7, R7, R6 ;  /* 0x0000000607077221 */ /* 0x000fe20000010000 */
[----:B------:R-:W-:Y:S05]  /*d8b0*/  @!P0 BRA `(.L_x_1421) ;  /* 0x0000004000008947 */ /* 0x000fea0003800000 */
[----:B-1----:R-:W3:Y:S02]  /*d8c0*/  LDG.E.U8 R6, [R4.64+0x180] ;  /* 0x0001802404067981 */ /* 0x002ee4000c1e1100 */
[----:B---3--:R-:W-:-:S13]  /*d8d0*/  ISETP.NE.AND P2, PT, R6, RZ, PT ;  /* 0x000000ff0600720c */ /* 0x008fda0003f45270 */
[----:B------:R-:W-:Y:S01]  /*d8e0*/  @P2 IMAD.MOV.U32 R6, RZ, RZ, RZ ;  /* 0x000000ffff062224 */ /* 0x000fe200078e00ff */
[----:B------:R-:W-:Y:S05]  /*d8f0*/  @P2 BRA `(.L_x_1422) ;  /* 0x0000004000002947 */ /* 0x000fea0003800000 */
.L_x_1421:
[----:B-1----:R-:W1:Y:S02]  /*d900*/  LDS R6, [R3+0x200] ;  /* 0x0002000003067984 */ /* 0x002e640000000800 */
[----:B-12---:R-:W-:-:S04]  /*d910*/  FADD.FTZ R6, -R13, R6 ;  /* 0x000000060d067221 */ /* 0x006fc80000010100 */
[----:B------:R-:W-:-:S06]  /*d920*/  FMUL.FTZ R6, R6, 1.4426950216293334961 ;  /* 0x3fb8aa3b06067820 */ /* 0x000fcc0000410000 */
[----:B------:R-:W1:Y:S02]  /*d930*/  MUFU.EX2 R6, R6 ;  /* 0x0000000600067308 */ /* 0x000e640000000800 */
.L_x_1422:
[----:B------:R-:W-:Y:S05]  /*d940*/  BSYNC B1 ;  /* 0x0000000000017941 */ /* 0x000fea0003800000 */
.L_x_1420:
[----:B------:R-:W-:Y:S01]  /*d950*/  IADD3 R8, R8, 0x200, RZ ;  /* 0x0000020008087810 */ /* 0x000fe20007ffe0ff */
[----:B-1----:R1:W-:Y:S01]  /*d960*/  STS [R3+0x200], R6 ;  /* 0x0002000603007388 */ /* 0x0023e20000000800 */
[----:B------:R-:W-:Y:S01]  /*d970*/  IADD3 R10, P3, R4, 0x200, RZ ;  /* 0x00000200040a7810 */ /* 0x000fe20007f7e0ff */
[----:B------:R-:W-:Y:S01]  /*d980*/  FADD.FTZ R7, R7, R6 ;  /* 0x0000000607077221 */ /* 0x000fe20000010000 */
[----:B------:R-:W-:Y:S02]  /*d990*/  ISETP.GE.AND P2, PT, R8, UR39, PT ;  /* 0x0000002708007c0c */ /* 0x000fe4000bf46270 */
[----:B------:R-:W-:Y:S02]  /*d9a0*/  IADD3.X R5, RZ, R5, RZ, P3, !PT ;  /* 0x00000005ff057210 */ /* 0x000fe40001ffe4ff */
[----:B-1----:R-:W-:-:S09]  /*d9b0*/  IADD3 R3, R3, 0x800, RZ ;  /* 0x0000080003037810 */ /* 0x002fd20007ffe0ff */
[----:B------:R-:W-:Y:S05]  /*d9c0*/  @!P2 BRA `(.L_x_1423) ;  /* 0xfffffc500000a947 */ /* 0x000fea000383ffff */
.L_x_1404:
[----:B------:R-:W-:Y:S05]  /*d9d0*/  BSYNC B0 ;  /* 0x0000000000007941 */ /* 0x000fea0003800000 */
.L_x_1403:
[----:B0-----:R0:W3:Y:S04]  /*d9e0*/  LDL R14, [R1+0x258] ;  /* 0x00025800010e7983 */ /* 0x0010e80000100800 */
[----:B-1----:R-:W1:Y:S04]  /*d9f0*/  SHFL.BFLY PT, R4, R7, 0x10, 0x1f ;  /* 0x0e001f0007047f89 */ /* 0x002e6800000e0000 */
[----:B------:R-:W4:Y:S01]  /*da00*/  S2R R11, SR_TID.X ;  /* 0x00000000000b7919 */ /* 0x000f220000002100 */
[----:B-1----:R-:W-:Y:S01]  /*da10*/  FADD.FTZ R4, R4, R7 ;  /* 0x0000000704047221 */ /* 0x002fe20000010000 */
[----:B----4-:R-:W-:-:S04]  /*da20*/  LOP3.LUT P0, RZ, R11, 0x1f, RZ, 0xc0, !PT ;  /* 0x0000001f0bff7812 */ /* 0x010fc8000780c0ff */
[----:B------:R-:W1:Y:S01]  /*da30*/  SHFL.BFLY PT, R3, R4, 0x8, 0x1f ;  /* 0x0d001f0004037f89 */ /* 0x000e6200000e0000 */
[----:B------:R-:W-:-:S04]  /*da40*/  LOP3.LUT R10, R11, 0x1f, RZ, 0xc0, !PT ;  /* 0x0000001f0b0a7812 */ /* 0x000fc800078ec0ff */
[----:B------:R-:W-:-:S04]  /*da50*/  ISETP.GT.U32.AND P2, PT, R10, 0x3, PT ;  /* 0x000000030a00780c */ /* 0x000fc80003f44070 */
[----:B------:R-:W-:-:S04]  /*da60*/  @!P0 SHF.R.U32.HI R7, RZ, 0x3, R11 ;  /* 0x00000003ff078819 */ /* 0x000fc8000001160b */
[----:B------:R-:W-:Y:S01]  /*da70*/  @!P0 LOP3.LUT R7, R7, 0x1ffffffc, RZ, 0xc0, !PT ;  /* 0x1ffffffc07078812 */ /* 0x000fe200078ec0ff */
[----:B-1----:R-:W-:-:S05]  /*da80*/  FADD.FTZ R3, R4, R3 ;  /* 0x0000000304037221 */ /* 0x002fca0000010000 */
[----:B------:R-:W1:Y:S02]  /*da90*/  SHFL.BFLY PT, R6, R3, 0x4, 0x1f ;  /* 0x0c801f0003067f89 */ /* 0x000e6400000e0000 */
[----:B-1----:R-:W-:-:S05]  /*daa0*/  FADD.FTZ R6, R3, R6 ;  /* 0x0000000603067221 */ /* 0x002fca0000010000 */
[----:B------:R-:W1:Y:S02]  /*dab0*/  SHFL.BFLY PT, R5, R6, 0x2, 0x1f ;  /* 0x0c401f0006057f89 */ /* 0x000e6400000e0000 */
[----:B-1----:R-:W-:-:S05]  /*dac0*/  FADD.FTZ R5, R6, R5 ;  /* 0x0000000506057221 */ /* 0x002fca0000010000 */
[----:B------:R-:W1:Y:S02]  /*dad0*/  SHFL.BFLY PT, R8, R5, 0x1, 0x1f ;  /* 0x0c201f0005087f89 */ /* 0x000e6400000e0000 */
[----:B-1----:R-:W-:-:S05]  /*dae0*/  FADD.FTZ R8, R5, R8 ;  /* 0x0000000805087221 */ /* 0x002fca0000010000 */
[----:B------:R-:W-:Y:S01]  /*daf0*/  @!P0 STS [R7+0x10], R8 ;  /* 0x0000100807008388 */ /* 0x000fe20000000800 */
[----:B---3--:R-:W-:-:S05]  /*db00*/  @!P2 IMAD.SHL.U32 R14, R11, 0x4, RZ ;  /* 0x000000040b0ea824 */ /* 0x008fca00078e00ff */
[----:B------:R-:W-:Y:S01]  /*db10*/  @!P2 LOP3.LUT R3, R14, 0x7c, RZ, 0xc0, !PT ;  /* 0x0000007c0e03a812 */ /* 0x000fe200078ec0ff */
[----:B------:R-:W-:Y:S06]  /*db20*/  BAR.SYNC.DEFER_BLOCKING 0x0 ;  /* 0x0000000000007b1d */ /* 0x000fec0000010000 */
[----:B------:R-:W-:Y:S04]  /*db30*/  @!P2 STL [R1+0x258], R14 ;  /* 0x0002580e0100a387 */ /* 0x000fe80000100800 */
[----:B------:R-:W1:Y:S04]  /*db40*/  @!P2 LDS R8, [R3+0x10] ;  /* 0x000010000308a984 */ /* 0x000e680000000800 */
[----:B-1----:R-:W1:Y:S02]  /*db50*/  SHFL.BFLY PT, R5, R8, 0x2, 0x1f ;  /* 0x0c401f0008057f89 */ /* 0x002e6400000e0000 */
[----:B-1----:R-:W-:-:S05]  /*db60*/  FADD.FTZ R5, R5, R8 ;  /* 0x0000000805057221 */ /* 0x002fca0000010000 */
[----:B------:R-:W1:Y:S02]  /*db70*/  SHFL.BFLY PT, R4, R5, 0x1, 0x1f ;  /* 0x0c201f0005047f89 */ /* 0x000e6400000e0000 */
[----:B-1----:R-:W-:-:S05]  /*db80*/  FADD.FTZ R4, R5, R4 ;  /* 0x0000000405047221 */ /* 0x002fca0000010000 */
[----:B------:R0:W1:Y:S01]  /*db90*/  SHFL.IDX PT, R6, R4, RZ, 0x1f ;  /* 0x00001fff04067589 */ /* 0x00006200000e0000 */
[----:B------:R-:W-:Y:S05]  /*dba0*/  @P1 BRA.U `(.L_x_1424) ;  /* 0x000004c100001947 */ /* 0x000fea0003800000 */
[----:B------:R-:W3:Y:S01]  /*dbb0*/  LDC.U8 R12, c[0x0][0x26c] ;  /* 0x00009b00ff0c7b82 */ /* 0x000ee20000000000 */
[----:B------:R-:W4:Y:S01]  /*dbc0*/  S2R R15, SR_CTAID.Y ;  /* 0x00000000000f7919 */ /* 0x000f220000002600 */
[----:B------:R-:W-:Y:S01]  /*dbd0*/  BSSY B0, `(.L_x_1424) ;  /* 0x0000049000007945 */ /* 0x000fe20003800000 */
[----:B---3--:R-:W-:-:S13]  /*dbe0*/  ISETP.NE.AND P0, PT, R12, RZ, PT ;  /* 0x000000ff0c00720c */ /* 0x008fda0003f05270 */
[----:B------:R-:W-:Y:S02]  /*dbf0*/  @P0 IMAD.MOV.U32 R3, RZ, RZ, c[0x0][0x268] ;  /* 0x00009a00ff030624 */ /* 0x000fe400078e00ff */
[----:B0---4-:R-:W-:-:S04]  /*dc00*/  @P0 IMAD R4, R15, c[0x0][0x1d8], R252 ;  /* 0x000076000f040a24 */ /* 0x011fc800078e02fc */
[----:B------:R-:W-:Y:S02]  /*dc10*/  @P0 IMAD R3, R4, R3, c[0x0][0x1ec] ;  /* 0x00007b0004030624 */ /* 0x000fe400078e0203 */
[----:B------:R-:W-:Y:S02]  /*dc20*/  CS2R R4, SRZ ;  /* 0x0000000000047805 */ /* 0x000fe4000001ff00 */
[----:B------:R-:W-:-:S05]  /*dc30*/  @P0 IMAD R3, R3, c[0x0][0x1d4], RZ ;  /* 0x0000750003030a24 */ /* 0x000fca00078e02ff */
[----:B------:R-:W-:Y:S02]  /*dc40*/  @P0 SHF.R.S32.HI R5, RZ, 0x1f, R3 ;  /* 0x0000001fff050819 */ /* 0x000fe40000011403 */
[----:B------:R-:W-:Y:S01]  /*dc50*/  @P0 MOV R4, R3 ;  /* 0x0000000300040202 */ /* 0x000fe20000000f00 */
[----:B------:R-:W-:Y:S05]  /*dc60*/  @P1 BRA `(.L_x_1425) ;  /* 0x000003f000001947 */ /* 0x000fea0003800000 */
[----:B------:R-:W-:Y:S01]  /*dc70*/  LOP3.LUT R3, RZ, UR6, RZ, 0x33, !PT ;  /* 0x00000006ff037c12 */ /* 0x000fe2000f8e33ff */
[----:B-1----:R-:W-:Y:S01]  /*dc80*/  FADD.FTZ R6, R6, 9.9999999747524270788e-07 ;  /* 0x358637bd06067421 */ /* 0x002fe20000010000 */
[----:B------:R-:W-:Y:S02]  /*dc90*/  BSSY B1, `(.L_x_1426) ;  /* 0x000001a000017945 */ /* 0x000fe40003800000 */
[----:B------:R-:W-:Y:S01]  /*dca0*/  IADD3 R3, -R11, UR39, R3 ;  /* 0x000000270b037c10 */ /* 0x000fe2000fffe103 */
[----:B--2---:R0:W1:Y:S03]  /*dcb0*/  MUFU.RCP R13, R6 ;  /* 0x00000006000d7308 */ /* 0x0040660000001000 */
[----:B------:R-:W-:-:S02]  /*dcc0*/  LEA.HI R7, R3, 0x1, RZ, 0x19 ;  /* 0x0000000103077811 */ /* 0x000fc400078fc8ff */
[----:B------:R-:W-:Y:S02]  /*dcd0*/  ISETP.GE.U32.AND P1, PT, R3, 0x180, PT ;  /* 0x000001800300780c */ /* 0x000fe40003f26070 */
[----:B------:R-:W-:-:S13]  /*dce0*/  LOP3.LUT P2, R7, R7, 0x3, RZ, 0xc0, !PT ;  /* 0x0000000307077812 */ /* 0x000fda000784c0ff */
[----:B------:R-:W-:Y:S05]  /*dcf0*/  @!P2 BRA `(.L_x_1427) ;  /* 0x000001300000a947 */ /* 0x000fea0003800000 */
[----:B01----:R-:W-:Y:S01]  /*dd00*/  IADD3 R11, P2, R9, R4, RZ ;  /* 0x00000004090b7210 */ /* 0x003fe20007f5e0ff */
[----:B------:R-:W-:Y:S01]  /*dd10*/  IMAD.MOV.U32 R3, RZ, RZ, R7 ;  /* 0x000000ffff037224 */ /* 0x000fe200078e0007 */
[----:B------:R-:W-:Y:S02]  /*dd20*/  IADD3 R8, R14, 0x820, RZ ;  /* 0x000008200e087810 */ /* 0x000fe40007ffe0ff */
[----:B------:R-:W-:Y:S02]  /*dd30*/  LEA R10, P3, R11, c[0x0][0x260], 0x2 ;  /* 0x000098000b0a7a11 */ /* 0x000fe400078610ff */
[----:B------:R-:W-:-:S04]  /*dd40*/  LEA.HI.X.SX32 R6, R9, R5, 0x1, P2 ;  /* 0x0000000509067211 */ /* 0x000fc800010f0eff */
[----:B------:R-:W-:-:S03]  /*dd50*/  LEA.HI.X R11, R11, c[0x0][0x264], R6, 0x2, P3 ;  /* 0x000099000b0b7a11 */ /* 0x000fc600018f1406 */
.L_x_1428:
[----:B-1----:R-:W0:Y:S01]  /*dd60*/  LDS R6, [R8] ;  /* 0x0000000008067984 */ /* 0x002e220000000800 */
[----:B------:R-:W-:Y:S02]  /*dd70*/  @P0 MOV R7, R11 ;  /* 0x0000000b00070202 */ /* 0x000fe40000000f00 */
[----:B------:R-:W-:Y:S02]  /*dd80*/  IADD3 R3, R3, -0x1, RZ ;  /* 0xffffffff03037810 */ /* 0x000fe40007ffe0ff */
[----:B------:R-:W-:Y:S02]  /*dd90*/  IADD3 R9, R9, 0x80, RZ ;  /* 0x0000008009097810 */ /* 0x000fe40007ffe0ff */
[----:B------:R-:W-:Y:S01]  /*dda0*/  ISETP.NE.AND P3, PT, R3, RZ, PT ;  /* 0x000000ff0300720c */ /* 0x000fe20003f65270 */
[----:B0-----:R-:W-:Y:S02]  /*ddb0*/  FMUL.FTZ R15, R6, R13 ;  /* 0x0000000d060f7220 */ /* 0x001fe40000410000 */
[----:B------:R-:W-:Y:S01]  /*ddc0*/  @P0 IMAD.MOV.U32 R6, RZ, RZ, R10 ;  /* 0x000000ffff060224 */ /* 0x000fe200078e000a */
[----:B------:R-:W-:-:S02]  /*ddd0*/  IADD3 R10, P2, R10, 0x200, RZ ;  /* 0x000002000a0a7810 */ /* 0x000fc40007f5e0ff */
[----:B------:R0:W-:Y:S03]  /*dde0*/  STS [R8], R15 ;  /* 0x0000000f08007388 */ /* 0x0001e60000000800 */
[----:B------:R-:W-:Y:S01]  /*ddf0*/  IMAD.X R11, RZ, RZ, R11, P2 ;  /* 0x000000ffff0b7224 */ /* 0x000fe200010e060b */
[----:B------:R1:W-:Y:S01]  /*de00*/  @P0 STG.E [R6.64], R15 ;  /* 0x0000000f06000986 */ /* 0x0003e2000c101924 */
[----:B0-----:R-:W-:Y:S02]  /*de10*/  IADD3 R8, R8, 0x200, RZ ;  /* 0x0000020008087810 */ /* 0x001fe40007ffe0ff */
[----:B------:R-:W-:Y:S05]  /*de20*/  @P3 BRA `(.L_x_1428) ;  /* 0xffffff3000003947 */ /* 0x000fea000383ffff */
.L_x_1427:
[----:B01----:R-:W-:Y:S05]  /*de30*/  BSYNC B1 ;  /* 0x0000000000017941 */ /* 0x003fea0003800000 */
.L_x_1426:
[----:B------:R-:W-:Y:S05]  /*de40*/  @!P1 BRA `(.L_x_1425) ;  /* 0x0000021000009947 */ /* 0x000fea0003800000 */
[C---:B------:R-:W-:Y:S01]  /*de50*/  LEA R3, R9.reuse, 0x400, 0x2 ;  /* 0x0000040009037811 */ /* 0x040fe200078e10ff */
[----:B------:R-:W-:Y:S01]  /*de60*/  IMAD.U32 R6, RZ, RZ, UR6 ;  /* 0x00000006ff067e24 */ /* 0x000fe2000f8e00ff */
[C---:B------:R-:W-:Y:S02]  /*de70*/  IADD3 R11, P0, R9.reuse, R4, RZ ;  /* 0x00000004090b7210 */ /* 0x040fe40007f1e0ff */
[----:B------:R-:W-:Y:S01]  /*de80*/  ISETP.NE.AND P2, PT, R12, RZ, PT ;  /* 0x000000ff0c00720c */ /* 0x000fe20003f45270 */
[----:B------:R-:W-:Y:S01]  /*de90*/  IMAD R3, R6, -0x4, R3 ;  /* 0xfffffffc06037824 */ /* 0x000fe200078e0203 */
[----:B------:R-:W-:-:S02]  /*dea0*/  LEA.HI.X.SX32 R4, R9, R5, 0x1, P0 ;  /* 0x0000000509047211 */ /* 0x000fc400000f0eff */
[----:B------:R-:W-:Y:S02]  /*deb0*/  LEA R10, P0, R11, c[0x0][0x260], 0x2 ;  /* 0x000098000b0a7a11 */ /* 0x000fe400078010ff */
[----:B------:R-:W-:Y:S02]  /*dec0*/  IADD3 R3, R3, 0x820, RZ ;  /* 0x0000082003037810 */ /* 0x000fe40007ffe0ff */
[----:B------:R-:W-:-:S04]  /*ded0*/  LEA.HI.X R11, R11, c[0x0][0x264], R4, 0x2, P0 ;  /* 0x000099000b0b7a11 */ /* 0x000fc800000f1404 */
.L_x_1429:
[----:B------:R-:W0:Y:S01]  /*dee0*/  LDS R4, [R3+-0x400] ;  /* 0xfffc000003047984 */ /* 0x000e220000000800 */
[----:B------:R-:W-:Y:S01]  /*def0*/  IMAD.MOV.U32 R5, RZ, RZ, R11 ;  /* 0x000000ffff057224 */ /* 0x000fe200078e000b */
[----:B------:R-:W-:Y:S02]  /*df00*/  IADD3 R9, R9, 0x200, RZ ;  /* 0x0000020009097810 */ /* 0x000fe40007ffe0ff */
[----:B------:R-:W1:Y:S02]  /*df10*/  LDS R6, [R3+-0x200] ;  /* 0xfffe000003067984 */ /* 0x000e640000000800 */
[----:B------:R-:W-:-:S02]  /*df20*/  ISETP.GE.AND P0, PT, R9, UR39, PT ;  /* 0x0000002709007c0c */ /* 0x000fc4000bf06270 */
[----:B------:R-:W2:Y:S04]  /*df30*/  LDS R7, [R3] ;  /* 0x0000000003077984 */ /* 0x000ea80000000800 */
[----:B------:R-:W3:Y:S01]  /*df40*/  LDS R8, [R3+0x200] ;  /* 0x0002000003087984 */ /* 0x000ee20000000800 */
[-C--:B0-----:R-:W-:Y:S01]  /*df50*/  FMUL.FTZ R12, R4, R13.reuse ;  /* 0x0000000d040c7220 */ /* 0x081fe20000410000 */
[----:B------:R-:W-:Y:S01]  /*df60*/  MOV R4, R10 ;  /* 0x0000000a00047202 */ /* 0x000fe20000000f00 */
[----:B-1----:R-:W-:-:S03]  /*df70*/  FMUL.FTZ R6, R6, R13 ;  /* 0x0000000d06067220 */ /* 0x002fc60000410000 */
[----:B------:R-:W-:Y:S01]  /*df80*/  IADD3 R10, P1, R4, 0x800, RZ ;  /* 0x00000800040a7810 */ /* 0x000fe20007f3e0ff */
[----:B------:R-:W-:Y:S01]  /*df90*/  @P2 STG.E [R4.64], R12 ;  /* 0x0000000c04002986 */ /* 0x000fe2000c101924 */
[----:B--2---:R-:W-:-:S03]  /*dfa0*/  FMUL.FTZ R7, R7, R13 ;  /* 0x0000000d07077220 */ /* 0x004fc60000410000 */
[----:B------:R-:W-:Y:S01]  /*dfb0*/  @P2 STG.E [R4.64+0x200], R6 ;  /* 0x0002000604002986 */ /* 0x000fe2000c101924 */
[----:B------:R-:W-:Y:S02]  /*dfc0*/  IMAD.X R11, RZ, RZ, R5, P1 ;  /* 0x000000ffff0b7224 */ /* 0x000fe400008e0605 */
[----:B---3--:R-:W-:Y:S01]  /*dfd0*/  FMUL.FTZ R8, R8, R13 ;  /* 0x0000000d08087220 */ /* 0x008fe20000410000 */
[----:B------:R-:W-:Y:S04]  /*dfe0*/  @P2 STG.E [R4.64+0x400], R7 ;  /* 0x0004000704002986 */ /* 0x000fe8000c101924 */
[----:B------:R-:W-:Y:S04]  /*dff0*/  @P2 STG.E [R4.64+0x600], R8 ;  /* 0x0006000804002986 */ /* 0x000fe8000c101924 */
[----:B------:R-:W-:Y:S04]  /*e000*/  STS [R3+-0x400], R12 ;  /* 0xfffc000c03007388 */ /* 0x000fe80000000800 */
[----:B------:R-:W-:Y:S04]  /*e010*/  STS [R3+-0x200], R6 ;  /* 0xfffe000603007388 */ /* 0x000fe80000000800 */
[----:B------:R-:W-:Y:S04]  /*e020*/  STS [R3], R7 ;  /* 0x0000000703007388 */ /* 0x000fe80000000800 */
[----:B------:R0:W-:Y:S02]  /*e030*/  STS [R3+0x200], R8 ;  /* 0x0002000803007388 */ /* 0x0001e40000000800 */
[----:B0-----:R-:W-:Y:S01]  /*e040*/  IADD3 R3, R3, 0x800, RZ ;  /* 0x0000080003037810 */ /* 0x001fe20007ffe0ff */
[----:B------:R-:W-:Y:S05]  /*e050*/  @!P0 BRA `(.L_x_1429) ;  /* 0xfffffe8000008947 */ /* 0x000fea000383ffff */
.L_x_1425:
[----:B------:R-:W-:Y:S05]  /*e060*/  BSYNC B0 ;  /* 0x0000000000007941 */ /* 0x000fea0003800000 */
.L_x_1424:
[----:B------:R-:W3:Y:S01]  /*e070*/  LDL.LU R3, [R1+0x25c] ;  /* 0x00025c0001037983 */ /* 0x000ee20000300800 */
[----:B------:R-:W-:Y:S01]  /*e080*/  ULEA.HI UR4, UR40, UR40, URZ, 0x1 ;  /* 0x0000002828047291 */ /* 0x000fe2000f8f083f */
[----:B------:R-:W-:Y:S01]  /*e090*/  BSSY B0, `(.L_x_1430) ;  /* 0x0000020000007945 */ /* 0x000fe20003800000 */
[----:B------:R-:W-:Y:S01]  /*e0a0*/  HFMA2.MMA R11, -RZ, RZ, 0, 0 ;  /* 0x00000000ff0b7435 */ /* 0x000fe200000001ff */
[----:B------:R-:W4:Y:S01]  /*e0b0*/  S2R R5, SR_TID.X ;  /* 0x0000000000057919 */ /* 0x000f220000002100 */
[----:B------:R-:W-:Y:S01]  /*e0c0*/  ULOP3.LUT UR4, UR4, 0xfffffffe, URZ, 0xc0, !UPT ;  /* 0xfffffffe04047892 */ /* 0x000fe2000f8ec03f */
[----:B-1----:R-:W-:-:S03]  /*e0d0*/  CS2R R6, SRZ ;  /* 0x0000000000067805 */ /* 0x002fc6000001ff00 */
[----:B------:R-:W-:Y:S01]  /*e0e0*/  UIADD3 UR4, UR40, -UR4, URZ ;  /* 0x8000000428047290 */ /* 0x000fe2000fffe03f */
[----:B----4-:R-:W-:-:S04]  /*e0f0*/  LEA.HI R0, R0, R5, RZ, 0x6 ;  /* 0x0000000500007211 */ /* 0x010fc800078f30ff */
[----:B------:R-:W-:Y:S02]  /*e100*/  LOP3.LUT R18, R0, 0xffffffc0, RZ, 0xc0, !PT ;  /* 0xffffffc000127812 */ /* 0x000fe400078ec0ff */
[----:B------:R-:W-:Y:S02]  /*e110*/  SHF.R.S32.HI R0, RZ, 0x6, R0 ;  /* 0x00000006ff007819 */ /* 0x000fe40000011400 */
[----:B------:R-:W-:Y:S02]  /*e120*/  IADD3 R18, -R18, R5, RZ ;  /* 0x0000000512127210 */ /* 0x000fe40007ffe1ff */
[----:B------:R-:W-:-:S04]  /*e130*/  ISETP.NE.AND P1, PT, R0, UR4, PT ;  /* 0x0000000400007c0c */ /* 0x000fc8000bf25270 */
[----:B------:R-:W-:Y:S01]  /*e140*/  ISETP.NE.OR P0, PT, RZ, c[0x0][0x1ec], P1 ;  /* 0x00007b00ff007a0c */ /* 0x000fe20000f05670 */
[----:B---3--:R-:W-:-:S04]  /*e150*/  IMAD R3, R3, c[0x0][0x1d8], RZ ;  /* 0x0000760003037a24 */ /* 0x008fc800078e02ff */
[----:B0-----:R-:W-:Y:S02]  /*e160*/  IMAD R4, R3, c[0x0][0x1d0], R252 ;  /* 0x0000740003047a24 */ /* 0x001fe400078e02fc */
[----:B------:R-:W-:Y:S02]  /*e170*/  IMAD.SHL.U32 R3, R18, 0x4, RZ ;  /* 0x0000000412037824 */ /* 0x000fe400078e00ff */
[----:B------:R-:W-:Y:S02]  /*e180*/  IMAD.SHL.U32 R4, R4, 0x100, RZ ;  /* 0x0000010004047824 */ /* 0x000fe400078e00ff */
[--C-:B------:R-:W-:Y:S02]  /*e190*/  IMAD R12, R16, c[0x0][0x1d4], R3.reuse ;  /* 0x00007500100c7a24 */ /* 0x100fe400078e0203 */
[----:B------:R-:W-:Y:S02]  /*e1a0*/  IMAD R19, R4, c[0x0][0x1d4], R3 ;  /* 0x0000750004137a24 */ /* 0x000fe400078e0203 */
[----:B------:R-:W-:Y:S01]  /*e1b0*/  CS2R R4, SRZ ;  /* 0x0000000000047805 */ /* 0x000fe2000001ff00 */
[----:B--2---:R-:W-:-:S02]  /*e1c0*/  SHF.R.S32.HI R13, RZ, 0x1f, R12 ;  /* 0x0000001fff0d7819 */ /* 0x004fc4000001140c */
[----:B------:R-:W-:Y:S01]  /*e1d0*/  SHF.R.S32.HI R20, RZ, 0x1f, R19 ;  /* 0x0000001fff147819 */ /* 0x000fe20000011413 */
[----:B------:R-:W-:Y:S05]  /*e1e0*/  @P0 BRA `(.L_x_1431) ;  /* 0x000000a000000947 */ /* 0x000fea0003800000 */
[----:B------:R-:W-:Y:S01]  /*e1f0*/  ISETP.NE.U32.AND P0, PT, RZ, c[0x0][0x190], PT ;  /* 0x00006400ff007a0c */ /* 0x000fe20003f05070 */
[----:B------:R-:W-:Y:S01]  /*e200*/  CS2R R6, SRZ ;  /* 0x0000000000067805 */ /* 0x000fe2000001ff00 */
[----:B------:R-:W-:Y:S02]  /*e210*/  CS2R R4, SRZ ;  /* 0x0000000000047805 */ /* 0x000fe4000001ff00 */
[----:B------:R-:W-:-:S13]  /*e220*/  ISETP.NE.AND.EX P0, PT, RZ, c[0x0][0x194], PT, P0 ;  /* 0x00006500ff007a0c */ /* 0x000fda0003f05300 */
[----:B------:R-:W-:Y:S05]  /*e230*/  @!P0 BRA `(.L_x_1432) ;  /* 0x0000004000008947 */ /* 0x000fea0003800000 */
[----:B------:R-:W-:Y:S02]  /*e240*/  IMAD R4, R252, 0x100, R3 ;  /* 0x00000100fc047824 */ /* 0x000fe400078e0203 */
[----:B------:R-:W-:-:S04]  /*e250*/  IMAD.MOV.U32 R5, RZ, RZ, 0x4 ;  /* 0x00000004ff057424 */ /* 0x000fc800078e00ff */
[----:B------:R-:W-:-:S06]  /*e260*/  IMAD.WIDE R4, R4, R5, c[0x0][0x190] ;  /* 0x0000640004047625 */ /* 0x000fcc00078e0205 */
[----:B------:R-:W5:Y:S02]  /*e270*/  LDG.E.128 R4, [R4.64] ;  /* 0x0000002404047981 */ /* 0x000f64000c1e1d00 */
.L_x_1432:
[----:B-----5:R0:W-:Y:S02]  /*e280*/  STS.128 [R18.X16+0x420], R4 ;  /* 0x0004200412007388 */ /* 0x0201e4000000cc00 */
.L_x_1431:
[----:B------:R-:W-:Y:S05]  /*e290*/  BSYNC B0 ;  /* 0x0000000000007941 */ /* 0x000fea0003800000 */
.L_x_1430:
[----:B------:R-:W-:Y:S01]  /*e2a0*/  IADD3 R21, R0, UR6, RZ ;  /* 0x0000000600157c10 */ /* 0x000fe2000fffe0ff */
[----:B------:R-:W-:Y:S01]  /*e2b0*/  ULDC UR4, c[0x0][0x1d4] ;  /* 0x0000750000047ab9 */ /* 0x000fe20000000800 */
[----:B------:R-:W-:Y:S01]  /*e2c0*/  BAR.SYNC.DEFER_BLOCKING 0x0 ;  /* 0x0000000000007b1d */ /* 0x000fe20000010000 */
[----:B------:R-:W-:Y:S01]  /*e2d0*/  UISETP.LT.AND UP0, UPT, UR40, UR4, UPT ;  /* 0x000000042800728c */ /* 0x000fe2000bf01270 */
[----:B------:R-:W-:Y:S01]  /*e2e0*/  SHF.L.U32 R8, R21, 0x8, RZ ;  /* 0x0000000815087819 */ /* 0x000fe200000006ff */
[----:B------:R-:W-:Y:S02]  /*e2f0*/  IMAD.MOV.U32 R10, RZ, RZ, RZ ;  /* 0x000000ffff0a7224 */ /* 0x000fe400078e00ff */
        /* <DEDUP_REMOVED lines=12> */
[----:B------:R-:W-:Y:S01]  /*e3c0*/  HFMA2.MMA R25, -RZ, RZ, 0, 2.384185791015625e-07 ;  /* 0x00000004ff197435 */ /* 0x000fe200000001ff */
[----:B------:R-:W-:Y:S01]  /*e3d0*/  ULOP3.LUT UR7, URZ, UR7, URZ, 0x33, !UPT ;  /* 0x000000073f077292 */ /* 0x000fe2000f8e333f */
[----:B------:R-:W-:Y:S01]  /*e3e0*/  IMAD R24, R17, c[0x0][0x1d8], R252 ;  /* 0x0000760011187a24 */ /* 0x000fe200078e02fc */
[----:B------:R-:W-:Y:S01]  /*e3f0*/  IADD3 R8, -R9, -0x2, -R0 ;  /* 0xfffffffe09087810 */ /* 0x000fe20007ffe900 */
[----:B------:R-:W-:Y:S01]  /*e400*/  BSSY B1, `(.L_x_1435) ;  /* 0x000002f000017945 */ /* 0x000fe20003800000 */
[----:B------:R-:W-:Y:S01]  /*e410*/  UISETP.LT.AND UP0, UPT, UR7, UR5, UPT ;  /* 0x000000050700728c */ /* 0x000fe2000bf01270 */
[----:B------:R-:W-:Y:S01]  /*e420*/  IMAD R24, R24, 0x100, R3 ;  /* 0x0000010018187824 */ /* 0x000fe200078e0203 */
[----:B------:R-:W-:Y:S01]  /*e430*/  CS2R R10, SRZ ;  /* 0x00000000000a7805 */ /* 0x000fe2000001ff00 */
[----:B------:R-:W-:Y:S01]  /*e440*/  IMAD.MOV.U32 R30, RZ, RZ, R21 ;  /* 0x000000ffff1e7224 */ /* 0x000fe200078e0015 */
[----:B------:R-:W-:Y:S01]  /*e450*/  USEL UR5, UR7, UR5, !UP0 ;  /* 0x0000000507057287 */ /* 0x000fe2000c000000 */
[----:B------:R-:W-:-:S05]  /*e460*/  IMAD.WIDE R24, R24, R25, c[0x0][0x238] ;  /* 0x00008e0018187625 */ /* 0x000fca00078e0219 */
[----:B------:R-:W-:Y:S02]  /*e470*/  IADD3 R22, R8, -UR5, RZ ;  /* 0x8000000508167c10 */ /* 0x000fe4000fffe0ff */
[----:B------:R-:W-:Y:S02]  /*e480*/  CS2R R8, SRZ ;  /* 0x0000000000087805 */ /* 0x000fe4000001ff00 */
[----:B------:R-:W-:-:S13]  /*e490*/  LOP3.LUT P0, RZ, R22, 0x2, RZ, 0xc0, !PT ;  /* 0x0000000216ff7812 */ /* 0x000fda000780c0ff */
[----:B------:R-:W-:Y:S05]  /*e4a0*/  @P0 BRA `(.L_x_1436) ;  /* 0x0000024000000947 */ /* 0x000fea0003800000 */
[----:B------:R-:W1:Y:S01]  /*e4b0*/  S2R R23, SR_CTAID.Y ;  /* 0x0000000000177919 */ /* 0x000e620000002600 */
[----:B------:R-:W-:Y:S01]  /*e4c0*/  SHF.R.S32.HI R8, RZ, 0x1f, R21 ;  /* 0x0000001fff087819 */ /* 0x000fe20000011415 */
[----:B-1----:R-:W-:Y:S02]  /*e4d0*/  IMAD R10, R23, c[0x0][0x1d4], RZ ;  /* 0x00007500170a7a24 */ /* 0x002fe400078e02ff */
[----:B------:R1:W2:Y:S03]  /*e4e0*/  LDS R23, [R0.X4+0x820] ;  /* 0x0008200000177984 */ /* 0x0002a60000004800 */
[----:B------:R-:W-:-:S04]  /*e4f0*/  IADD3 R9, P0, R10, R21, RZ ;  /* 0x000000150a097210 */ /* 0x000fc80007f1e0ff */
[----:B------:R-:W-:Y:S02]  /*e500*/  LEA.HI.X.SX32 R10, R10, R8, 0x1, P0 ;  /* 0x000000080a0a7211 */ /* 0x000fe400000f0eff */
[----:B------:R-:W-:-:S04]  /*e510*/  LEA R8, P0, R9, c[0x0][0x1a8], 0x2 ;  /* 0x00006a0009087a11 */ /* 0x000fc800078010ff */
[----:B------:R-:W-:-:S05]  /*e520*/  LEA.HI.X R9, R9, c[0x0][0x1ac], R10, 0x2, P0 ;  /* 0x00006b0009097a11 */ /* 0x000fca00000f140a */
[----:B------:R-:W3:Y:S02]  /*e530*/  LDG.E R8, [R8.64] ;  /* 0x0000002408087981 */ /* 0x000ee4000c1e1900 */
[----:B---3--:R-:W-:-:S04]  /*e540*/  IMAD R10, R8, c[0x0][0x1d8], RZ ;  /* 0x00007600080a7a24 */ /* 0x008fc800078e02ff */
        /* <DEDUP_REMOVED lines=9> */
[----:B-12---:R-:W-:Y:S01]  /*e5e0*/  ISETP.NE.AND P3, PT, R2, RZ, PT ;  /* 0x000000ff0200720c */ /* 0x006fe20003f65270 */
[----:B------:R-:W1:-:S12]  /*e5f0*/  LDS.128 R8, [R18.X16+0x420] ;  /* 0x0004200012087984 */ /* 0x000e58000000cc00 */
[----:B------:R-:W2:Y:S01]  /*e600*/  @P3 LDG.E.128 R32, [R24.64] ;  /* 0x0000002418203981 */ /* 0x000ea2000c1e1d00 */
[----:B-1---5:R-:W-:Y:S02]  /*e610*/  FADD.FTZ R28, R28, R8 ;  /* 0x000000081c1c7221 */ /* 0x022fe40000010000 */
        /* <DEDUP_REMOVED lines=8> */
.L_x_1437:
[----:B-12--5:R-:W-:Y:S01]  /*e6a0*/  FFMA.FTZ R10, R23, R30, RZ ;  /* 0x0000001e170a7223 */ /* 0x026fe200000100ff */
[----:B------:R-:W-:Y:S01]  /*e6b0*/  IADD3 R30, R21, 0x2, RZ ;  /* 0x00000002151e7810 */ /* 0x000fe20007ffe0ff */
[C---:B------:R-:W-:Y:S02]  /*e6c0*/  FFMA.FTZ R8, R23.reuse, R28, RZ ;  /* 0x0000001c17087223 */ /* 0x040fe400000100ff */
[C---:B------:R-:W-:Y:S02]  /*e6d0*/  FFMA.FTZ R9, R23.reuse, R29, RZ ;  /* 0x0000001d17097223 */ /* 0x040fe400000100ff */
[----:B------:R-:W-:Y:S02]  /*e6e0*/  FFMA.FTZ R11, R23, R31, RZ ;  /* 0x0000001f170b7223 */ /* 0x000fe400000100ff */
.L_x_1436:
[----:B------:R-:W-:Y:S05]  /*e6f0*/  BSYNC B1 ;  /* 0x0000000000017941 */ /* 0x000fea0003800000 */
.L_x_1435:
[----:B------:R-:W-:-:S13]  /*e700*/  LOP3.LUT P0, RZ, R22, 0xfffffffe, RZ, 0xc0, !PT ;  /* 0xfffffffe16ff7812 */ /* 0x000fda000780c0ff */
[----:B------:R-:W-:Y:S05]  /*e710*/  @!P0 BRA `(.L_x_1434) ;  /* 0x0000047000008947 */ /* 0x000fea0003800000 */
[----:B------:R-:W1:Y:S01]  /*e720*/  S2R R23, SR_CTAID.Y ;  /* 0x0000000000177919 */ /* 0x000e620000002600 */
[----:B------:R-:W-:Y:S01]  /*e730*/  ISETP.NE.AND P0, PT, RZ, c[0x0][0x1ec], PT ;  /* 0x00007b00ff007a0c */ /* 0x000fe20003f05270 */
[----:B-1----:R-:W-:-:S03]  /*e740*/  IMAD R45, R23, c[0x0][0x1d4], RZ ;  /* 0x00007500172d7a24 */ /* 0x002fc600078e02ff */
.L_x_1440:
[----:B------:R-:W-:Y:S02]  /*e750*/  SHF.R.S32.HI R22, RZ, 0x1f, R30 ;  /* 0x0000001fff167819 */ /* 0x000fe4000001141e */
[C---:B------:R-:W-:Y:S02]  /*e760*/  IADD3 R23, P2, R45.reuse, R30, RZ ;  /* 0x0000001e2d177210 */ /* 0x040fe40007f5e0ff */
[----:B------:R-:W-:Y:S02]  /*e770*/  ISETP.NE.AND P4, PT, R2, RZ, PT ;  /* 0x000000ff0200720c */ /* 0x000fe40003f85270 */
[----:B------:R-:W-:Y:S02]  /*e780*/  LEA.HI.X.SX32 R22, R45, R22, 0x1, P2 ;  /* 0x000000162d167211 */ /* 0x000fe400010f0eff */
[----:B------:R-:W-:-:S04]  /*e790*/  LEA R26, P2, R23, c[0x0][0x1a8], 0x2 ;  /* 0x00006a00171a7a11 */ /* 0x000fc800078410ff */
[----:B------:R-:W-:-:S05]  /*e7a0*/  LEA.HI.X R27, R23, c[0x0][0x1ac], R22, 0x2, P2 ;  /* 0x00006b00171b7a11 */ /* 0x000fca00010f1416 */
[----:B------:R-:W2:Y:S02]  /*e7b0*/  LDG.E R22, [R26.64] ;  /* 0x000000241a167981 */ /* 0x000ea4000c1e1900 */
[----:B--2---:R-:W-:Y:S02]  /*e7c0*/  IMAD R23, R22, c[0x0][0x1d8], RZ ;  /* 0x0000760016177a24 */ /* 0x004fe400078e02ff */
[----:B------:R-:W-:Y:S02]  /*e7d0*/  IMAD.SHL.U32 R22, R30, 0x100, RZ ;  /* 0x000001001e167824 */ /* 0x000fe400078e00ff */
[----:B------:R-:W-:-:S03]  /*e7e0*/  IMAD R23, R23, c[0x0][0x1d4], R30 ;  /* 0x0000750017177a24 */ /* 0x000fc600078e021e */
[----:B------:R-:W-:Y:S01]  /*e7f0*/  IADD3 R29, P3, R12, R22, RZ ;  /* 0x000000160c1d7210 */ /* 0x000fe20007f7e0ff */
[----:B------:R-:W-:-:S03]  /*e800*/  IMAD.SHL.U32 R23, R23, 0x100, RZ ;  /* 0x0000010017177824 */ /* 0x000fc600078e00ff */
[----:B------:R-:W-:Y:S02]  /*e810*/  LEA.HI.X.SX32 R32, R22, R13, 0x1, P3 ;  /* 0x0000000d16207211 */ /* 0x000fe400018f0eff */
[----:B------:R-:W-:Y:S02]  /*e820*/  IADD3 R31, P2, R19, R23, RZ ;  /* 0x00000017131f7210 */ /* 0x000fe40007f5e0ff */
[----:B------:R-:W-:Y:S02]  /*e830*/  LEA R28, P3, R29, c[0x0][0x1a0], 0x2 ;  /* 0x000068001d1c7a11 */ /* 0x000fe400078610ff */
[----:B------:R-:W-:Y:S02]  /*e840*/  LEA.HI.X.SX32 R34, R23, R20, 0x1, P2 ;  /* 0x0000001417227211 */ /* 0x000fe400010f0eff */
[----:B------:R-:W-:Y:S02]  /*e850*/  LEA R22, P2, R31, c[0x0][0x1a0], 0x2 ;  /* 0x000068001f167a11 */ /* 0x000fe400078410ff */
[----:B------:R-:W-:-:S02]  /*e860*/  LEA.HI.X R29, R29, c[0x0][0x1a4], R32, 0x2, P3 ;  /* 0x000069001d1d7a11 */ /* 0x000fc400018f1420 */
[----:B------:R-:W-:-:S05]  /*e870*/  LEA.HI.X R23, R31, c[0x0][0x1a4], R34, 0x2, P2 ;  /* 0x000069001f177a11 */ /* 0x000fca00010f1422 */
[----:B------:R1:W5:Y:S01]  /*e880*/  LDG.E.128 R32, [R22.64] ;  /* 0x0000002416207981 */ /* 0x000362000c1e1d00 */
[----:B------:R-:W-:Y:S05]  /*e890*/  @P0 BRA `(.L_x_1438) ;  /* 0x000000b000000947 */ /* 0x000fea0003800000 */
[----:B------:R-:W2:Y:S04]  /*e8a0*/  @P4 LDG.E.128 R40, [R24.64] ;  /* 0x0000002418284981 */ /* 0x000ea8000c1e1d00 */
[----:B------:R-:W3:Y:S02]  /*e8b0*/  LDS.128 R36, [R18.X16+0x420] ;  /* 0x0004200012247984 */ /* 0x000ee4000000cc00 */
[----:B---3-5:R-:W-:Y:S02]  /*e8c0*/  FADD.FTZ R32, R32, R36 ;  /* 0x0000002420207221 */ /* 0x028fe40000010000 */
        /* <DEDUP_REMOVED lines=8> */
.L_x_1438:
[----:B------:R-:W3:Y:S02]  /*e950*/  LDG.E R26, [R26.64+0x8] ;  /* 0x000008241a1a7981 */ /* 0x000ee4000c1e1900 */
[----:B-1-3--:R-:W-:-:S04]  /*e960*/  IMAD R23, R26, c[0x0][0x1d8], RZ ;  /* 0x000076001a177a24 */ /* 0x00afc800078e02ff */
[----:B------:R-:W-:-:S05]  /*e970*/  IMAD R23, R23, c[0x0][0x1d4], R30 ;  /* 0x0000750017177a24 */ /* 0x000fca00078e021e */
[----:B------:R-:W-:-:S04]  /*e980*/  LEA R23, R23, 0x200, 0x8 ;  /* 0x0000020017177811 */ /* 0x000fc800078e40ff */
[----:B------:R-:W-:-:S04]  /*e990*/  IADD3 R31, P2, R19, R23, RZ ;  /* 0x00000017131f7210 */ /* 0x000fc80007f5e0ff */
[----:B------:R-:W-:Y:S02]  /*e9a0*/  LEA.HI.X.SX32 R36, R23, R20, 0x1, P2 ;  /* 0x0000001417247211 */ /* 0x000fe400010f0eff */
[----:B------:R-:W-:-:S04]  /*e9b0*/  LEA R22, P2, R31, c[0x0][0x1a0], 0x2 ;  /* 0x000068001f167a11 */ /* 0x000fc800078410ff */
[----:B------:R-:W-:-:S05]  /*e9c0*/  LEA.HI.X R23, R31, c[0x0][0x1a4], R36, 0x2, P2 ;  /* 0x000069001f177a11 */ /* 0x000fca00010f1424 */
[----:B------:R1:W5:Y:S01]  /*e9d0*/  LDG.E.128 R40, [R22.64] ;  /* 0x0000002416287981 */ /* 0x000362000c1e1d00 */
[----:B------:R-:W-:-:S04]  /*e9e0*/  IADD3 R31, R30, -UR6, RZ ;  /* 0x800000061e1f7c10 */ /* 0x000fc8000fffe0ff */
[----:B------:R-:W-:Y:S01]  /*e9f0*/  LEA R26, R31, 0x820, 0x2 ;  /* 0x000008201f1a7811 */ /* 0x000fe200078e10ff */
[----:B------:R-:W3:Y:S02]  /*ea00*/  LDS R36, [R31.X4+0x820] ;  /* 0x000820001f247984 */ /* 0x000ee40000004800 */
        /* <DEDUP_REMOVED lines=16> */
.L_x_1439:
        /* <DEDUP_REMOVED lines=8> */
.L_x_1434:
[----:B------:R-:W-:Y:S05]  /*eb90*/  BSYNC B0 ;  /* 0x0000000000007941 */ /* 0x000fea0003800000 */
.L_x_1433:
[----:B------:R-:W-:Y:S01]  /*eba0*/  ISETP.GE.AND P0, PT, R21, UR40, PT ;  /* 0x0000002815007c0c */ /* 0x000fe2000bf06270 */
[----:B------:R-:W-:-:S12]  /*ebb0*/  BSSY B0, `(.L_x_1441) ;  /* 0x00000da000007945 */ /* 0x000fd80003800000 */
[----:B------:R-:W-:Y:S05]  /*ebc0*/  @P0 BRA `(.L_x_1442) ;  /* 0x00000d8000000947 */ /* 0x000fea0003800000 */
[----:B------:R-:W-:Y:S01]  /*ebd0*/  MOV R23, UR39 ;  /* 0x0000002700177c02 */ /* 0x000fe20008000f00 */
[----:B------:R-:W-:Y:S01]  /*ebe0*/  IMAD R24, R17, c[0x0][0x1d8], R252 ;  /* 0x0000760011187a24 */ /* 0x000fe200078e02fc */
[----:B------:R-:W-:Y:S02]  /*ebf0*/  BSSY B1, `(.L_x_1443) ;  /* 0x0000047000017945 */ /* 0x000fe40003800000 */
[----:B------:R-:W-:Y:S01]  /*ec00*/  IADD3 R22, -R0, -0x2, R23 ;  /* 0xfffffffe00167810 */ /* 0x000fe20007ffe117 */
[----:B------:R-:W-:-:S03]  /*ec10*/  IMAD.MOV.U32 R23, RZ, RZ, 0x4 ;  /* 0x00000004ff177424 */ /* 0x000fc600078e00ff */
[----:B------:R-:W-:Y:S01]  /*ec20*/  IADD3 R28, R22, -UR6, RZ ;  /* 0x80000006161c7c10 */ /* 0x000fe2000fffe0ff */
        /* <DEDUP_REMOVED lines=16> */
[----:B--2---:R-:W-:-:S05]  /*ed30*/  IADD3 R24, RZ, -R25, RZ ;  /* 0x80000019ff187210 */ /* 0x004fca0007ffe0ff */
[----:B------:R-:W-:Y:S02]  /*ed40*/  IMAD R31, R24, R27, RZ ;  /* 0x0000001b181f7224 */ /* 0x000fe400078e02ff */
[----:B------:R-:W-:-:S04]  /*ed50*/  IMAD.MOV.U32 R24, RZ, RZ, RZ ;  /* 0x000000ffff187224 */ /* 0x000fc800078e00ff */
[----:B------:R-:W-:-:S04]  /*ed60*/  IMAD.HI.U32 R24, R25, R31, R24 ;  /* 0x0000001f19187227 */ /* 0x000fc800078e0018 */
[----:B------:R-:W-:-:S04]  /*ed70*/  IMAD.MOV.U32 R25, RZ, RZ, R30 ;  /* 0x000000ffff197224 */ /* 0x000fc800078e001e */
[----:B------:R-:W-:-:S05]  /*ed80*/  IMAD.HI.U32 R24, R24, R25, RZ ;  /* 0x0000001918187227 */ /* 0x000fca00078e00ff */
[----:B------:R-:W-:-:S05]  /*ed90*/  IADD3 R24, -R24, RZ, RZ ;  /* 0x000000ff18187210 */ /* 0x000fca0007ffe1ff */
[----:B------:R-:W-:-:S05]  /*eda0*/  IMAD R24, R27, R24, R25 ;  /* 0x000000181b187224 */ /* 0x000fca00078e0219 */
[----:B------:R-:W-:-:S13]  /*edb0*/  ISETP.GT.U32.AND P0, PT, R27, R24, PT ;  /* 0x000000181b00720c */ /* 0x000fda0003f04070 */
[----:B------:R-:W-:-:S05]  /*edc0*/  @!P0 IMAD.IADD R24, R24, 0x1, -R27 ;  /* 0x0000000118188824 */ /* 0x000fca00078e0a1b */
[----:B------:R-:W-:-:S13]  /*edd0*/  ISETP.GT.U32.AND P0, PT, R27, R24, PT ;  /* 0x000000181b00720c */ /* 0x000fda0003f04070 */
[----:B------:R-:W-:Y:S02]  /*ede0*/  @!P0 IMAD.IADD R24, R24, 0x1, -R27 ;  /* 0x0000000118188824 */ /* 0x000fe400078e0a1b */
        /* <DEDUP_REMOVED lines=23> */
[----:B------:R-:W3:Y:S01]  /*ef60*/  @P4 LDG.E.128 R24, [R22.64] ;  /* 0x0000002416184981 */ /* 0x000ee2000c1e1d00 */
[----:B-1---5:R-:W-:Y:S02]  /*ef70*/  FADD.FTZ R32, R36, R32 ;  /* 0x0000002024207221 */ /* 0x022fe40000010000 */
[----:B------:R-:W-:Y:S02]  /*ef80*/  FADD.FTZ R33, R37, R33 ;  /* 0x0000002125217221 */ /* 0x000fe40000010000 */
[----:B------:R-:W-:Y:S02]  /*ef90*/  FADD.FTZ R34, R38, R34 ;  /* 0x0000002226227221 */ /* 0x000fe40000010000 */
[----:B------:R-:W-:Y:S02]  /*efa0*/  FADD.FTZ R35, R39, R35 ;  /* 0x0000002327237221 */ /* 0x000fe40000010000 */
[----:B---3--:R-:W-:Y:S02]  /*efb0*/  @P4 FMUL.FTZ R32, R32, R24 ;  /* 0x0000001820204220 */ /* 0x008fe40000410000 */
[----:B------:R-:W-:-:S02]  /*efc0*/  @P4 FMUL.FTZ R33, R33, R25 ;  /* 0x0000001921214220 */ /* 0x000fc40000410000 */
[----:B------:R-:W-:Y:S02]  /*efd0*/  @P4 FMUL.FTZ R34, R34, R26 ;  /* 0x0000001a22224220 */ /* 0x000fe40000410000 */
[----:B------:R-:W-:-:S05]  /*efe0*/  @P4 FMUL.FTZ R35, R35, R27 ;  /* 0x0000001b23234220 */ /* 0x000fca0000410000 */
[----:B------:R1:W-:Y:S02]  /*eff0*/  STG.E.128 [R14.64], R32 ;  /* 0x000000200e007986 */ /* 0x0003e4000c101d24 */
.L_x_1447:
[C---:B-12--5:R-:W-:Y:S02]  /*f000*/  FFMA.FTZ R8, R29.reuse, R32, R8 ;  /* 0x000000201d087223 */ /* 0x066fe40000010008 */
[C---:B------:R-:W-:Y:S02]  /*f010*/  FFMA.FTZ R9, R29.reuse, R33, R9 ;  /* 0x000000211d097223 */ /* 0x040fe40000010009 */
[C---:B------:R-:W-:Y:S02]  /*f020*/  FFMA.FTZ R10, R29.reuse, R34, R10 ;  /* 0x000000221d0a7223 */ /* 0x040fe4000001000a */
[----:B------:R-:W-:Y:S02]  /*f030*/  FFMA.FTZ R11, R29, R35, R11 ;  /* 0x000000231d0b7223 */ /* 0x000fe4000001000b */
.L_x_1446:
[----:B------:R-:W-:Y:S05]  /*f040*/  BSYNC B2 ;  /* 0x0000000000027941 */ /* 0x000fea0003800000 */
.L_x_1445:
[----:B------:R-:W-:Y:S02]  /*f050*/  IADD3 R21, R21, 0x2, RZ ;  /* 0x0000000215157810 */ /* 0x000fe40007ffe0ff */
.L_x_1444:
[----:B------:R-:W-:Y:S05]  /*f060*/  BSYNC B1 ;  /* 0x0000000000017941 */ /* 0x000fea0003800000 */
.L_x_1443:
[----:B------:R-:W-:-:S13]  /*f070*/  LOP3.LUT P0, RZ, R28, 0xfffffffe, RZ, 0xc0, !PT ;  /* 0xfffffffe1cff7812 */ /* 0x000fda000780c0ff */
[----:B------:R-:W-:Y:S05]  /*f080*/  @!P0 BRA `(.L_x_1442) ;  /* 0x000008c000008947 */ /* 0x000fea0003800000 */
[----:B------:R-:W-:Y:S01]  /*f090*/  USHF.L.U32 UR4, UR6, 0x2, URZ ;  /* 0x0000000206047899 */ /* 0x000fe2000800063f */
[----:B------:R-:W-:Y:S01]  /*f0a0*/  HFMA2.MMA R28, -RZ, RZ, 0, 0 ;  /* 0x00000000ff1c7435 */ /* 0x000fe200000001ff */
[----:B------:R-:W-:-:S04]  /*f0b0*/  LEA R45, R21, 0x200, 0x8 ;  /* 0x00000200152d7811 */ /* 0x000fc800078e40ff */
[----:B------:R-:W-:-:S03]  /*f0c0*/  LEA R31, R21, -UR4, 0x2 ;  /* 0x80000004151f7c11 */ /* 0x000fc6000f8e10ff */
.L_x_1454:
        /* <DEDUP_REMOVED lines=47> */
[----:B------:R1:W2:Y:S04]  /*f3c0*/  LDS R29, [R44+0x820] ;  /* 0x000820002c1d7984 */ /* 0x0002a80000000800 */
        /* <DEDUP_REMOVED lines=15> */
.L_x_1450:
[C---:B-12--5:R-:W-:Y:S02]  /*f4c0*/  FFMA.FTZ R8, R29.reuse, R32, R8 ;  /* 0x000000201d087223 */ /* 0x066fe40000010008 */
[C---:B------:R-:W-:Y:S02]  /*f4d0*/  FFMA.FTZ R9, R29.reuse, R33, R9 ;  /* 0x000000211d097223 */ /* 0x040fe40000010009 */
[C---:B------:R-:W-:Y:S02]  /*f4e0*/  FFMA.FTZ R10, R29.reuse, R34, R10 ;  /* 0x000000221d0a7223 */ /* 0x040fe4000001000a */
[----:B------:R-:W-:Y:S02]  /*f4f0*/  FFMA.FTZ R11, R29, R35, R11 ;  /* 0x000000231d0b7223 */ /* 0x000fe4000001000b */
.L_x_1449:
[----:B------:R-:W-:Y:S05]  /*f500*/  BSYNC B1 ;  /* 0x0000000000017941 */ /* 0x000fea0003800000 */
.L_x_1448:
        /* <DEDUP_REMOVED lines=57> */
[----:B------:R1:W-:Y:S02]  /*f8a0*/  STG.E.128 [R26.64+0x800], R32 ;  /* 0x000800201a007986 */ /* 0x0003e4000c101d24 */
.L_x_1453:
[C---:B-12--5:R-:W-:Y:S02]  /*f8b0*/  FFMA.FTZ R8, R29.reuse, R32, R8 ;  /* 0x000000201d087223 */ /* 0x066fe40000010008 */
[C---:B------:R-:W-:Y:S02]  /*f8c0*/  FFMA.FTZ R9, R29.reuse, R33, R9 ;  /* 0x000000211d097223 */ /* 0x040fe40000010009 */
[C---:B------:R-:W-:Y:S02]  /*f8d0*/  FFMA.FTZ R10, R29.reuse, R34, R10 ;  /* 0x000000221d0a7223 */ /* 0x040fe4000001000a */
[----:B------:R-:W-:Y:S02]  /*f8e0*/  FFMA.FTZ R11, R29, R35, R11 ;  /* 0x000000231d0b7223 */ /* 0x000fe4000001000b */
.L_x_1452:
[----:B------:R-:W-:Y:S05]  /*f8f0*/  BSYNC B1 ;  /* 0x0000000000017941 */ /* 0x000fea0003800000 */
.L_x_1451:
[----:B------:R-:W-:Y:S02]  /*f900*/  IADD3 R21, R21, 0x4, RZ ;  /* 0x0000000415157810 */ /* 0x000fe40007ffe0ff */
[----:B------:R-:W-:Y:S02]  /*f910*/  IADD3 R28, R28, 0x10, RZ ;  /* 0x000000101c1c7810 */ /* 0x000fe40007ffe0ff */
[----:B------:R-:W-:-:S02]  /*f920*/  ISETP.GE.AND P0, PT, R21, UR40, PT ;  /* 0x0000002815007c0c */ /* 0x000fc4000bf06270 */
[----:B------:R-:W-:-:S11]  /*f930*/  IADD3 R45, R45, 0x400, RZ ;  /* 0x000004002d2d7810 */ /* 0x000fd60007ffe0ff */
[----:B------:R-:W-:Y:S05]  /*f940*/  @!P0 BRA `(.L_x_1454) ;  /* 0xfffff78000008947 */ /* 0x000fea000383ffff */
.L_x_1442:
[----:B------:R-:W-:Y:S05]  /*f950*/  BSYNC B0 ;  /* 0x0000000000007941 */ /* 0x000fea0003800000 */
.L_x_1441:
[----:B------:R-:W-:Y:S01]  /*f960*/  BSSY B0, `(.L_x_1455) ;  /* 0x0000027000007945 */ /* 0x000fe20003800000 */
[----:B------:R-:W-:Y:S05]  /*f970*/  @P1 BRA `(.L_x_1456) ;  /* 0x0000025000001947 */ /* 0x000fea0003800000 */
[----:B------:R-:W-:-:S06]  /*f980*/  USHF.L.U32 UR4, UR40, 0x8, URZ ;  /* 0x0000000828047899 */ /* 0x000fcc000800063f */
[----:B0-----:R-:W-:Y:S01]  /*f990*/  IMAD.U32 R18, RZ, RZ, UR4 ;  /* 0x00000004ff127e24 */ /* 0x001fe2000f8e00ff */
[----:B------:R-:W-:-:S04]  /*f9a0*/  IADD3 R15, P0, R12, UR4, RZ ;  /* 0x000000040c0f7c10 */ /* 0x000fc8000ff1e0ff */
[----:B------:R-:W-:Y:S02]  /*f9b0*/  LEA.HI.X.SX32 R18, R18, R13, 0x1, P0 ;  /* 0x0000000d12127211 */ /* 0x000fe400000f0eff */
[----:B------:R-:W-:-:S04]  /*f9c0*/  LEA R14, P0, R15, c[0x0][0x1a0], 0x2 ;  /* 0x000068000f0e7a11 */ /* 0x000fc800078010ff */
[----:B------:R-:W-:-:S05]  /*f9d0*/  LEA.HI.X R15, R15, c[0x0][0x1a4], R18, 0x2, P0 ;  /* 0x000069000f0f7a11 */ /* 0x000fca00000f1412 */
[----:B------:R0:W5:Y:S01]  /*f9e0*/  LDG.E.128 R20, [R14.64] ;  /* 0x000000240e147981 */ /* 0x000162000c1e1d00 */
[----:B------:R-:W-:Y:S01]  /*f9f0*/  UIADD3 UR4, UR40, -UR6, URZ ;  /* 0x8000000628047290 */ /* 0x000fe2000fffe03f */
[----:B------:R-:W-:-:S05]  /*fa00*/  ISETP.NE.AND P0, PT, RZ, c[0x0][0x1ec], PT ;  /* 0x00007b00ff007a0c */ /* 0x000fca0003f05270 */
[----:B------:R-:W-:-:S06]  /*fa10*/  MOV R18, UR4 ;  /* 0x0000000400127c02 */ /* 0x000fcc0008000f00 */
[----:B------:R-:W1:Y:S02]  /*fa20*/  LDS R18, [R18.X4+0x820] ;  /* 0x0008200012127984 */ /* 0x000e640000004800 */
[----:B------:R-:W-:Y:S05]  /*fa30*/  @P0 BRA `(.L_x_1457) ;  /* 0x0000015000000947 */ /* 0x000fea0003800000 */
[----:B0-----:R-:W-:-:S13]  /*fa40*/  ISETP.NE.AND P2, PT, R2, RZ, PT ;  /* 0x000000ff0200720c */ /* 0x001fda0003f45270 */
[----:B------:R-:W-:Y:S02]  /*fa50*/  @P2 IMAD R252, R17, c[0x0][0x1d8], R252 ;  /* 0x0000760011fc2a24 */ /* 0x000fe400078e02fc */
[----:B------:R-:W-:-:S03]  /*fa60*/  @P2 IMAD.MOV.U32 R15, RZ, RZ, 0x4 ;  /* 0x00000004ff0f2424 */ /* 0x000fc600078e00ff */
[----:B------:R-:W-:-:S05]  /*fa70*/  @P2 LEA R14, R252, R3, 0x8 ;  /* 0x00000003fc0e2211 */ /* 0x000fca00078e40ff */
[----:B------:R-:W-:-:S05]  /*fa80*/  @P2 IMAD.WIDE R14, R14, R15, c[0x0][0x238] ;  /* 0x00008e000e0e2625 */ /* 0x000fca00078e020f */
[----:B------:R-:W2:Y:S01]  /*fa90*/  @P2 LDG.E.128 R24, [R14.64] ;  /* 0x000000240e182981 */ /* 0x000ea2000c1e1d00 */
[----:B------:R-:W-:Y:S01]  /*faa0*/  USHF.L.U32 UR4, UR38, 0x8, URZ ;  /* 0x0000000826047899 */ /* 0x000fe2000800063f */
[----:B-----5:R-:W-:Y:S02]  /*fab0*/  FADD.FTZ R20, R20, R4 ;  /* 0x0000000414147221 */ /* 0x020fe40000010000 */
[----:B------:R-:W-:Y:S02]  /*fac0*/  FADD.FTZ R21, R21, R5 ;  /* 0x0000000515157221 */ /* 0x000fe40000010000 */
[----:B------:R-:W-:Y:S01]  /*fad0*/  FADD.FTZ R22, R22, R6 ;  /* 0x0000000616167221 */ /* 0x000fe20000010000 */
[----:B------:R-:W-:Y:S01]  /*fae0*/  IADD3 R12, P0, R12, UR4, RZ ;  /* 0x000000040c0c7c10 */ /* 0x000fe2000ff1e0ff */
[----:B------:R-:W-:Y:S02]  /*faf0*/  IMAD.U32 R2, RZ, RZ, UR4 ;  /* 0x00000004ff027e24 */ /* 0x000fe4000f8e00ff */
[----:B------:R-:W-:-:S03]  /*fb00*/  FADD.FTZ R23, R23, R7 ;  /* 0x0000000717177221 */ /* 0x000fc60000010000 */
[----:B------:R-:W-:Y:S02]  /*fb10*/  LEA.HI.X.SX32 R13, R2, R13, 0x1, P0 ;  /* 0x0000000d020d7211 */ /* 0x000fe400000f0eff */
[----:B------:R-:W-:-:S04]  /*fb20*/  LEA R4, P0, R12, c[0x0][0x1a0], 0x2 ;  /* 0x000068000c047a11 */ /* 0x000fc800078010ff */
[----:B------:R-:W-:Y:S01]  /*fb30*/  LEA.HI.X R5, R12, c[0x0][0x1a4], R13, 0x2, P0 ;  /* 0x000069000c057a11 */ /* 0x000fe200000f140d */
[----:B--2---:R-:W-:Y:S02]  /*fb40*/  @P2 FMUL.FTZ R20, R20, R24 ;  /* 0x0000001814142220 */ /* 0x004fe40000410000 */
[----:B------:R-:W-:Y:S02]  /*fb50*/  @P2 FMUL.FTZ R21, R21, R25 ;  /* 0x0000001915152220 */ /* 0x000fe40000410000 */
[----:B------:R-:W-:Y:S02]  /*fb60*/  @P2 FMUL.FTZ R22, R22, R26 ;  /* 0x0000001a16162220 */ /* 0x000fe40000410000 */
[----:B------:R-:W-:-:S05]  /*fb70*/  @P2 FMUL.FTZ R23, R23, R27 ;  /* 0x0000001b17172220 */ /* 0x000fca0000410000 */
[----:B------:R0:W-:Y:S02]  /*fb80*/  STG.E.128 [R4.64], R20 ;  /* 0x0000001404007986 */ /* 0x0001e4000c101d24 */
.L_x_1457:
[C---:B01---5:R-:W-:Y:S02]  /*fb90*/  FFMA.FTZ R8, R18.reuse, R20, R8 ;  /* 0x0000001412087223 */ /* 0x063fe40000010008 */
[C---:B------:R-:W-:Y:S02]  /*fba0*/  FFMA.FTZ R9, R18.reuse, R21, R9 ;  /* 0x0000001512097223 */ /* 0x040fe40000010009 */
[C---:B------:R-:W-:Y:S02]  /*fbb0*/  FFMA.FTZ R10, R18.reuse, R22, R10 ;  /* 0x00000016120a7223 */ /* 0x040fe4000001000a */
[----:B------:R-:W-:Y:S02]  /*fbc0*/  FFMA.FTZ R11, R18, R23, R11 ;  /* 0x00000017120b7223 */ /* 0x000fe4000001000b */
.L_x_1456:
[----:B------:R-:W-:Y:S05]  /*fbd0*/  BSYNC B0 ;  /* 0x0000000000007941 */ /* 0x000fea0003800000 */
.L_x_1455:
[----:B------:R-:W1:Y:S01]  /*fbe0*/  S2R R12, SR_TID.X ;  /* 0x00000000000c7919 */ /* 0x000e620000002100 */
[----:B------:R-:W-:-:S03]  /*fbf0*/  LEA R0, R0, R3, 0x8 ;  /* 0x0000000300007211 */ /* 0x000fc600078e40ff */
[----:B------:R-:W-:Y:S01]  /*fc00*/  BAR.SYNC.DEFER_BLOCKING 0x0 ;  /* 0x0000000000007b1d */ /* 0x000fe20000010000 */
[C---:B-1----:R-:W-:Y:S02]  /*fc10*/  LOP3.LUT R2, R12.reuse, 0xffffffc0, RZ, 0xc0, !PT ;  /* 0xffffffc00c027812 */ /* 0x042fe400078ec0ff */
[----:B------:R-:W-:Y:S02]  /*fc20*/  ISETP.GT.AND P1, PT, R12, 0x3f, PT ;  /* 0x0000003f0c00780c */ /* 0x000fe40003f24270 */
[----:B------:R-:W-:Y:S02]  /*fc30*/  ISETP.NE.AND P0, PT, R2, 0x40, PT ;  /* 0x000000400200780c */ /* 0x000fe40003f05270 */
[----:B------:R-:W-:-:S11]  /*fc40*/  IADD3 R2, R12, 0x3f, RZ ;  /* 0x0000003f0c027810 */ /* 0x000fd60007ffe0ff */
[----:B------:R1:W-:Y:S04]  /*fc50*/  @!P0 STS.128 [R0.X4+0x420], R8 ;  /* 0x0004200800008388 */ /* 0x0003e80000004c00 */
[----:B------:R-:W-:Y:S01]  /*fc60*/  BAR.SYNC.DEFER_BLOCKING 0x0 ;  /* 0x0000000000007b1d */ /* 0x000fe20000010000 */
[----:B------:R-:W-:-:S05]  /*fc70*/  ISETP.GT.U32.AND P0, PT, R2, 0x7e, PT ;  /* 0x0000007e0200780c */ /* 0x000fca0003f04070 */
[----:B0-----:R1:W0:Y:S04]  /*fc80*/  @!P1 LDS.128 R4, [R0.X4+0x820] ;  /* 0x0008200000049984 */ /* 0x0012280000004c00 */
[----:B------:R-:W-:Y:S06]  /*fc90*/  BAR.SYNC.DEFER_BLOCKING 0x0 ;  /* 0x0000000000007b1d */ /* 0x000fec0000010000 */
[----:B------:R-:W-:Y:S05]  /*fca0*/  @P0 EXIT ;  /* 0x000000000000094d */ /* 0x000fea0003800000 */
[----:B-1----:R-:W-:Y:S02]  /*fcb0*/  IMAD.MOV.U32 R0, RZ, RZ, c[0x0][0x258] ;  /* 0x00009600ff007624 */ /* 0x002fe400078e00ff */
[----:B0-----:R-:W-:-:S02]  /*fcc0*/  @!P1 FADD.FTZ R8, R8, R4 ;  /* 0x0000000408089221 */ /* 0x001fc40000010000 */
[----:B------:R-:W-:Y:S01]  /*fcd0*/  @!P1 FADD.FTZ R9, R9, R5 ;  /* 0x0000000509099221 */ /* 0x000fe20000010000 */
[----:B------:R-:W-:Y:S01]  /*fce0*/  ISETP.NE.AND P0, PT, R0, 0x2, PT ;  /* 0x000000020000780c */ /* 0x000fe20003f05270 */
[----:B------:R-:W-:Y:S02]  /*fcf0*/  @!P1 FADD.FTZ R10, R10, R6 ;  /* 0x000000060a0a9221 */ /* 0x000fe40000010000 */
[----:B------:R-:W-:-:S10]  /*fd00*/  @!P1 FADD.FTZ R11, R11, R7 ;  /* 0x000000070b0b9221 */ /* 0x000fd40000010000 */
[----:B------:R-:W-:Y:S01]  /*fd10*/  @P0 IADD3 R0, R16, R3, RZ ;  /* 0x0000000310000210 */ /* 0x000fe20007ffe0ff */
[----:B------:R-:W-:-:S04]  /*fd20*/  @P0 IMAD.MOV.U32 R13, RZ, RZ, 0x4 ;  /* 0x00000004ff0d0424 */ /* 0x000fc800078e00ff */
[----:B------:R-:W-:-:S05]  /*fd30*/  @P0 IMAD.WIDE R4, R0, R13, c[0x0][0x160] ;  /* 0x0000580000040625 */ /* 0x000fca00078e020d */
[----:B------:R0:W-:Y:S01]  /*fd40*/  @P0 STG.E.128 [R4.64], R8 ;  /* 0x0000000804000986 */ /* 0x0001e2000c101d24 */
[----:B------:R-:W-:Y:S05]  /*fd50*/  @P0 EXIT ;  /* 0x000000000000094d */ /* 0x000fea0003800000 */
[----:B0-----:R-:W-:Y:S01]  /*fd60*/  MOV R4, c[0x0][0x250] ;  /* 0x0000940000047a02 */ /* 0x001fe20000000f00 */
[----:B------:R-:W-:-:S05]  /*fd70*/  IMAD.MOV.U32 R5, RZ, RZ, c[0x0][0x254] ;  /* 0x00009500ff057624 */ /* 0x000fca00078e00ff */
        /* <DEDUP_REMOVED lines=19> */
[----:B0-----:R-:W-:Y:S02]  /*feb0*/  PRMT R4, R11, 0x8880, RZ ;  /* 0x000088800b047816 */ /* 0x001fe400000000ff */
[----:B------:R-:W-:Y:S02]  /*fec0*/  PRMT R5, R0, 0x7054, R5 ;  /* 0x0000705400057816 */ /* 0x000fe40000000005 */
[----:B------:R-:W-:Y:S02]  /*fed0*/  PRMT R4, R4, 0x7710, RZ ;  /* 0x0000771004047816 */ /* 0x000fe400000000ff */
[----:B------:R-:W-:Y:S02]  /*fee0*/  LEA.HI.X.SX32 R3, R3, c[0x0][0x164], 0x1, P0 ;  /* 0x0000590003037a11 */ /* 0x000fe400000f0eff */
[----:B------:R-:W-:-:S05]  /*fef0*/  PRMT R5, R4, 0x654, R5 ;  /* 0x0000065404057816 */ /* 0x000fca0000000005 */
[----:B------:R-:W-:Y:S01]  /*ff00*/  STG.E [R2.64], R5 ;  /* 0x0000000502007986 */ /* 0x000fe2000c101924 */
[----:B------:R-:W-:Y:S05]  /*ff10*/  EXIT ;  /* 0x000000000000794d */ /* 0x000fea0003800000 */
.L_x_1397:
[----:B0-2---:R-:W-:Y:S01]  /*ff20*/  HFMA2.MMA R248, -RZ, RZ, 0, 1.847743988037109375e-06 ;  /* 0x0000001ffff87435 */ /* 0x005fe200000001ff */
[----:B------:R-:W-:Y:S01]  /*ff30*/  IMAD.MOV.U32 R240, RZ, RZ, 0x1 ;  /* 0x00000001fff07424 */ /* 0x000fe200078e00ff */
[----:B------:R-:W-:Y:S01]  /*ff40*/  MOV R112, 0xff70 ;  /* 0x0000ff7000707802 */ /* 0x000fe20000000f00 */
[----:B------:R-:W-:-:S03]  /*ff50*/  IMAD.MOV.U32 R113, RZ, RZ, -0x1 ;  /* 0xffffffffff717424 */ /* 0x000fc600078e00ff */
[----:B-----5:R-:W-:Y:S05]  /*ff60*/  CALL.REL.NOINC `($__internal_6_$__cuda_sm70_shflsync_bfly_p) ;  /* 0x000001b000007944 */ /* 0x020fea0003c00000 */
[----:B-1----:R-:W-:Y:S05]  /*ff70*/  BRA `(.L_x_1458) ;  /* 0xffffce9000007947 */ /* 0x002fea000383ffff */
.L_x_1401:
[----:B------:R-:W-:Y:S01]  /*ff80*/  HFMA2.MMA R248, -RZ, RZ, 0, 1.847743988037109375e-06 ;  /* 0x0000001ffff87435 */ /* 0x000fe200000001ff */
[----:B--2---:R-:W-:Y:S01]  /*ff90*/  MOV R7, R249 ;  /* 0x000000f900077202 */ /* 0x004fe20000000f00 */
[----:B------:R-:W-:Y:S01]  /*ffa0*/  IMAD.MOV.U32 R240, RZ, RZ, 0x10 ;  /* 0x00000010fff07424 */ /* 0x000fe200078e00ff */
[----:B------:R-:W-:Y:S01]  /*ffb0*/  MOV R112, 0xffe0 ;  /* 0x0000ffe000707802 */ /* 0x000fe20000000f00 */
[----:B------:R-:W-:Y:S02]  /*ffc0*/  IMAD.MOV.U32 R113, RZ, RZ, -0x1 ;  /* 0xffffffffff717424 */ /* 0x000fe400078e00ff */
[----:B0-----:R-:W-:Y:S05]  /*ffd0*/  CALL.REL.NOINC `($__internal_6_$__cuda_sm70_shflsync_bfly_p) ;  /* 0x0000014000007944 */ /* 0x001fea0003c00000 */
[----:B-1----:R-:W-:Y:S05]  /*ffe0*/  BRA `(.L_x_1459) ;  /* 0xffffd0b000007947 */ /* 0x002fea000383ffff */
.L_x_1402:
[----:B------:R-:W-:Y:S01]  /*fff0*/  HFMA2.MMA R248, -RZ, RZ, 0, 1.847743988037109375e-06 ;  /* 0x0000001ffff87435 */ /* 0x000fe200000001ff */
[----:B--2---:R-:W-:Y:S01]  /*10000*/  MOV R7, R249 ;  /* 0x000000f900077202 */ /* 0x004fe20000000f00 */
[----:B------:R-:W-:Y:S01]  /*10010*/  IMAD.MOV.U32 R240, RZ, RZ, 0x8 ;  /* 0x00000008fff07424 */ /* 0x000fe200078e00ff */
[----:B------:R-:W-:Y:S01]  /*10020*/  MOV R112, 0x10050 ;  /* 0x0001005000707802 */ /* 0x000fe20000000f00 */
[----:B------:R-:W-:-:S02]  /*10030*/  IMAD.MOV.U32 R113, RZ, RZ, -0x1 ;  /* 0xffffffffff717424 */ /* 0x000fc400078e00ff */
[----:B0-----:R-:W-:Y:S05]  /*10040*/  CALL.REL.NOINC `($__internal_6_$__cuda_sm70_shflsync_bfly_p) ;  /* 0x000000d000007944 */ /* 0x001fea0003c00000 */
[----:B-1----:R-:W-:Y:S01]  /*10050*/  FMNMX.FTZ R7, R249, R240, !PT ;  /* 0x000000f0f9077209 */ /* 0x002fe20007810000 */
[----:B------:R-:W-:Y:S01]  /*10060*/  IMAD.MOV.U32 R248, RZ, RZ, 0x1f ;  /* 0x0000001ffff87424 */ /* 0x000fe200078e00ff */
[----:B------:R-:W-:-:S02]  /*10070*/  MOV R240, 0x4 ;  /* 0x0000000400f07802 */ /* 0x000fc40000000f00 */
[----:B------:R-:W-:Y:S02]  /*10080*/  MOV R113, 0xffffffff ;  /* 0xffffffff00717802 */ /* 0x000fe40000000f00 */
[----:B------:R-:W-:Y:S02]  /*10090*/  MOV R112, 0x100b0 ;  /* 0x000100b000707802 */ /* 0x000fe40000000f00 */
[----:B------:R-:W-:Y:S05]  /*100a0*/  CALL.REL.NOINC `($__internal_6_$__cuda_sm70_shflsync_bfly_p) ;  /* 0x0000007000007944 */ /* 0x000fea0003c00000 */
[----:B------:R-:W-:Y:S01]  /*100b0*/  HFMA2.MMA R248, -RZ, RZ, 0, 1.847743988037109375e-06 ;  /* 0x0000001ffff87435 */ /* 0x000fe200000001ff */
[----:B-1----:R-:W-:Y:S01]  /*100c0*/  FMNMX.FTZ R7, R7, R240, !PT ;  /* 0x000000f007077209 */ /* 0x002fe20007810000 */
[----:B------:R-:W-:Y:S01]  /*100d0*/  IMAD.MOV.U32 R240, RZ, RZ, 0x2 ;  /* 0x00000002fff07424 */ /* 0x000fe200078e00ff */
[----:B------:R-:W-:Y:S01]  /*100e0*/  MOV R112, 0x10110 ;  /* 0x0001011000707802 */ /* 0x000fe20000000f00 */
[----:B------:R-:W-:Y:S02]  /*100f0*/  IMAD.MOV.U32 R113, RZ, RZ, -0x1 ;  /* 0xffffffffff717424 */ /* 0x000fe400078e00ff */
[----:B------:R-:W-:Y:S05]  /*10100*/  CALL.REL.NOINC `($__internal_6_$__cuda_sm70_shflsync_bfly_p) ;  /* 0x0000001000007944 */ /* 0x000fea0003c00000 */
[----:B-1----:R-:W-:Y:S05]  /*10110*/  BRA `(.L_x_1460) ;  /* 0xffffcff000007947 */ /* 0x002fea000383ffff */
        .weak           $__internal_6_$__cuda_sm70_shflsync_bfly_p
        .type           $__internal_6_$__cuda_sm70_shflsync_bfly_p,@function
        .size           $__internal_6_$__cuda_sm70_shflsync_bfly_p,(.L_x_3177 - $__internal_6_$__cuda_sm70_shflsync_bfly_p)
$__internal_6_$__cuda_sm70_shflsync_bfly_p:
[----:B------:R-:W-:Y:S04]  /*10120*/  WARPSYNC R113 ;  /* 0x0000007100007348 */ /* 0x000fe80003800000 */
[----:B------:R0:W1:Y:S02]  /*10130*/  SHFL.BFLY PT, R240, R7, R240, R248 ;  /* 0x0c0000f007f07389 */ /* 0x00006400000e00f8 */
[----:B0-----:R-:W-:-:S04]  /*10140*/  MOV R113, 0x0 ;  /* 0x0000000000717802 */ /* 0x001fc80000000f00 */
[----:B------:R-:W-:Y:S05]  /*10150*/  RET.REL.NODEC R112 `(_ZN4mmha33masked_multihead_attention_kernelIfLi256ELi256ELi2ELi64ELi128ELb1ELb1EEEv26Multihead_attention_paramsIT_XT5_EE) ;  /* 0xfffefea070007950 */ /* 0x000fea0003c3ffff */
.L_x_1461:
        /* <DEDUP_REMOVED lines=10> */
.L_x_3177:


//--------------------- .text._ZN4mmha33masked_multihead_attention_kernelIfLi256ELi256ELi4ELi64ELi64ELb1ELb1EEEv26Multihead_attention_paramsIT_XT5_EE --------------------------
	.section	.text._ZN4mmha33masked_multihead_attention_kernelIfLi256ELi256ELi4ELi64ELi64ELb1ELb1EEEv26Multihead_attention_paramsIT_XT5_EE,"ax",@progbits
	.sectioninfo	@"SHI_REGISTERS=242"
	.align	128
        .global         _ZN4mmha33masked_multihead_attention_kernelIfLi256ELi256ELi4ELi64ELi64ELb1ELb1EEEv26Multihead_attention_paramsIT_XT5_EE
        .type           _ZN4mmha33masked_multihead_attention_kernelIfLi256ELi256ELi4ELi64ELi64ELb1ELb1EEEv26Multihead_attention_paramsIT_XT5_EE,@function
        .size           _ZN4mmha33masked_multihead_attention_kernelIfLi256ELi256ELi4ELi64ELi64ELb1ELb1EEEv26Multihead_attention_paramsIT_XT5_EE,(.L_x_3178 - _ZN4mmha33masked_multihead_attention_kernelIfLi256ELi256ELi4ELi64ELi64ELb1ELb1EEEv26Multihead_attention_paramsIT_XT5_EE)
        .other          _ZN4mmha33masked_multihead_attention_kernelIfLi256ELi256ELi4ELi64ELi64ELb1ELb1EEEv26Multihead_attention_paramsIT_XT5_EE,@"STO_CUDA_ENTRY STV_DEFAULT"
_ZN4mmha33masked_multihead_attention_kernelIfLi256ELi256ELi4ELi64ELi64ELb1ELb1EEEv26Multihead_attention_paramsIT_XT5_EE:
.text._ZN4mmha33masked_multihead_attention_kernelIfLi256ELi256ELi4ELi64ELi64ELb1ELb1EEEv26Multihead_attention_paramsIT_XT5_EE:
        /* <DEDUP_REMOVED lines=11> */
.L_x_1462:
        /* <DEDUP_REMOVED lines=20> */
[----:B------:R-:W-:Y:S01]  /*01f0*/  CS2R R32, SRZ ;  /* 0x0000000000207805 */ /* 0x000fe2000001ff00 */
[----:B------:R-:W-:Y:S01]  /*0200*/  CS2R R34, SRZ ;  /* 0x0000000000227805 */ /* 0x000fe2000001ff00 */
[C---:B------:R-:W-:Y:S01]  /*0210*/  IMAD R0, R5.reuse, R0, R4 ;  /* 0x0000000005007224 */ /* 0x040fe200078e0204 */
[----:B------:R-:W-:Y:S02]  /*0220*/  IABS R21, c[0x0][0x1d4] ;  /* 0x0000750000157a13 */ /* 0x000fe40000000000 */
[----:B------:R-:W-:Y:S02]  /*0230*/  ISETP.EQ.U32.AND P0, PT, RZ, c[0x0][0x170], PT ;  /* 0x00005c00ff007a0c */ /* 0x000fe40003f02070 */
[----:B------:R-:W-:Y:S01]  /*0240*/  ISETP.GT.U32.AND P2, PT, R5, R0, PT ;  /* 0x000000000500720c */ /* 0x000fe20003f44070 */
[----:B------:R-:W-:Y:S01]  /*0250*/  IMAD.MOV.U32 R22, RZ, RZ, RZ ;  /* 0x000000ffff167224 */ /* 0x000fe200078e00ff */
[----:B------:R-:W-:Y:S01]  /*0260*/  CS2R R40, SRZ ;  /* 0x0000000000287805 */ /* 0x000fe2000001ff00 */
[----:B------:R-:W-:Y:S01]  /*0270*/  CS2R R42, SRZ ;  /* 0x00000000002a7805 */ /* 0x000fe2000001ff00 */
[----:B------:R-:W-:Y:S01]  /*0280*/  BSSY B0, `(.L_x_1463) ;  /* 0x0000056000007945 */ /* 0x000fe20003800000 */
[----:B------:R-:W-:-:S08]  /*0290*/  P2R R2, PR, RZ, 0x10 ;  /* 0x00000010ff027803 */ /* 0x000fd00000000000 */
[-C--:B------:R-:W-:Y:S02]  /*02a0*/  @!P2 IADD3 R0, R0, -R5.reuse, RZ ;  /* 0x800000050000a210 */ /* 0x080fe40007ffe0ff */
[----:B------:R-:W-:Y:S02]  /*02b0*/  @!P2 IADD3 R27, R27, 0x1, RZ ;  /* 0x000000011b1ba810 */ /* 0x000fe40007ffe0ff */
[----:B------:R-:W-:Y:S01]  /*02c0*/  ISETP.GE.U32.AND P1, PT, R0, R5, PT ;  /* 0x000000050000720c */ /* 0x000fe20003f26070 */
[C---:B------:R-:W-:Y:S01]  /*02d0*/  IMAD.WIDE R4, R28.reuse, R15, c[0x0][0x278] ;  /* 0x00009e001c047625 */ /* 0x040fe200078e020f */
[----:B------:R-:W-:Y:S02]  /*02e0*/  LOP3.LUT R0, R28, c[0x0][0x1d0], RZ, 0x3c, !PT ;  /* 0x000074001c007a12 */ /* 0x000fe400078e3cff */
[----:B------:R-:W-:Y:S02]  /*02f0*/  ISETP.NE.AND P2, PT, RZ, c[0x0][0x1d0], PT ;  /* 0x00007400ff007a0c */ /* 0x000fe40003f45270 */
[----:B------:R-:W-:Y:S01]  /*0300*/  ISETP.GE.AND P3, PT, R0, RZ, PT ;  /* 0x000000ff0000720c */ /* 0x000fe20003f66270 */
[----:B------:R-:W2:Y:S06]  /*0310*/  LDG.E R25, [R4.64] ;  /* 0x0000002404197981 */ /* 0x000eac000c1e1900 */
[----:B------:R-:W-:-:S06]  /*0320*/  @P1 IADD3 R27, R27, 0x1, RZ ;  /* 0x000000011b1b1810 */ /* 0x000fcc0007ffe0ff */
[----:B------:R-:W-:Y:S01]  /*0330*/  @!P3 IMAD.MOV R27, RZ, RZ, -R27 ;  /* 0x000000ffff1bb224 */ /* 0x000fe200078e0a1b */
[----:B------:R-:W-:-:S05]  /*0340*/  @!P2 LOP3.LUT R27, RZ, c[0x0][0x1d0], RZ, 0x33, !PT ;  /* 0x00007400ff1baa12 */ /* 0x000fca00078e33ff */
[----:B------:R-:W-:-:S05]  /*0350*/  @P4 IMAD.WIDE R6, R27, R15, c[0x0][0x240] ;  /* 0x000090001b064625 */ /* 0x000fca00078e020f */
[----:B------:R-:W3:Y:S01]  /*0360*/  @P4 LDG.E R26, [R6.64] ;  /* 0x00000024061a4981 */ /* 0x000ee2000c1e1900 */
[----:B------:R-:W-:Y:S02]  /*0370*/  ISETP.NE.U32.AND P1, PT, RZ, c[0x0][0x1f8], PT ;  /* 0x00007e00ff007a0c */ /* 0x000fe40003f25070 */
[C---:B0-----:R-:W-:Y:S02]  /*0380*/  ISETP.GT.AND P5, PT, R24.reuse, 0x3f, PT ;  /* 0x0000003f1800780c */ /* 0x041fe40003fa4270 */
[----:B------:R-:W-:Y:S02]  /*0390*/  ISETP.LT.AND P2, PT, R24, 0x40, P4 ;  /* 0x000000401800780c */ /* 0x000fe40002741270 */
[----:B------:R-:W-:Y:S01]  /*03a0*/  ISETP.NE.AND.EX P1, PT, RZ, c[0x0][0x1fc], PT, P1 ;  /* 0x00007f00ff007a0c */ /* 0x000fe20003f25310 */
[----:B-1----:R-:W-:Y:S01]  /*03b0*/  IMAD R18, R28, c[0x0][0x1d8], R23 ;  /* 0x000076001c127a24 */ /* 0x002fe200078e0217 */
[----:B------:R-:W-:-:S03]  /*03c0*/  SHF.L.U32 R19, R24, 0x2, RZ ;  /* 0x0000000218137819 */ /* 0x000fc600000006ff */
[----:B------:R-:W-:-:S04]  /*03d0*/  IMAD.SHL.U32 R18, R18, 0x100, RZ ;  /* 0x0000010012127824 */ /* 0x000fc800078e00ff */
[----:B------:R-:W-:-:S04]  /*03e0*/  IMAD.IADD R30, R18, 0x1, R19 ;  /* 0x00000001121e7824 */ /* 0x000fc800078e0213 */
[----:B------:R-:W-:-:S04]  /*03f0*/  @P1 LEA R10, P3, R28, c[0x0][0x1f8], 0x2 ;  /* 0x00007e001c0a1a11 */ /* 0x000fc800078610ff */
[----:B------:R-:W-:Y:S02]  /*0400*/  @P1 LEA.HI.X R11, R28, c[0x0][0x1fc], R9, 0x2, P3 ;  /* 0x00007f001c0b1a11 */ /* 0x000fe400018f1409 */
[----:B--2---:R-:W-:-:S03]  /*0410*/  IADD3 R17, R25, -0x1, RZ ;  /* 0xffffffff19117810 */ /* 0x004fc60007ffe0ff */
[----:B------:R0:W5:Y:S02]  /*0420*/  @P1 LDG.E R22, [R10.64] ;  /* 0x000000240a161981 */ /* 0x000164000c1e1900 */
[----:B------:R-:W-:-:S04]  /*0430*/  @!P5 IMAD.SHL.U32 R3, R17, 0x4, RZ ;  /* 0x000000041103d824 */ /* 0x000fc800078e00ff */
[----:B------:R-:W-:Y:S02]  /*0440*/  @!P5 IMAD R3, R30, c[0x0][0x1d4], R3 ;  /* 0x000075001e03da24 */ /* 0x000fe400078e0203 */
[----:B---3--:R-:W-:-:S04]  /*0450*/  @P2 IMAD R4, R26, c[0x0][0x1d8], R23 ;  /* 0x000076001a042a24 */ /* 0x008fc800078e0217 */
[----:B------:R-:W-:Y:S02]  /*0460*/  @P2 IMAD R8, R4, 0x100, R19 ;  /* 0x0000010004082824 */ /* 0x000fe400078e0213 */
[----:B------:R-:W-:-:S04]  /*0470*/  @!P5 IMAD.WIDE R4, R3, R15, c[0x0][0x198] ;  /* 0x000066000304d625 */ /* 0x000fc800078e020f */
[----:B------:R-:W-:Y:S01]  /*0480*/  @P2 IMAD.WIDE R8, R8, R15, c[0x0][0x230] ;  /* 0x00008c0008082625 */ /* 0x000fe200078e020f */
[----:B------:R1:W5:Y:S04]  /*0490*/  @!P5 LDG.E.128 R32, [R4.64] ;  /* 0x000000240420d981 */ /* 0x000368000c1e1d00 */
[----:B------:R1:W5:Y:S01]  /*04a0*/  @P2 LDG.E.128 R48, [R8.64] ;  /* 0x0000002408302981 */ /* 0x000362000c1e1d00 */
[----:B------:R-:W2:Y:S08]  /*04b0*/  I2F.RP R3, R21 ;  /* 0x0000001500037306 */ /* 0x000eb00000209400 */
[----:B--2---:R-:W2:Y:S01]  /*04c0*/  MUFU.RCP R3, R3 ;  /* 0x0000000300037308 */ /* 0x004ea20000001000 */
[----:B------:R-:W-:-:S02]  /*04d0*/  ISETP.EQ.OR.EX P0, PT, RZ, c[0x0][0x174], P5, P0 ;  /* 0x00005d00ff007a0c */ /* 0x000fc40002f02700 */
[----:B------:R-:W-:Y:S01]  /*04e0*/  P2R R0, PR, RZ, 0x20 ;  /* 0x00000020ff007803 */ /* 0x000fe20000000000 */
[----:B------:R-:W-:Y:S01]  /*04f0*/  IMAD.SHL.U32 R0, R23, 0x100, RZ ;  /* 0x0000010017007824 */ /* 0x000fe200078e00ff */
[----:B--2---:R-:W-:-:S04]  /*0500*/  IADD3 R12, R3, 0xffffffe, RZ ;  /* 0x0ffffffe030c7810 */ /* 0x004fc80007ffe0ff */
[----:B------:R2:W0:Y:S01]  /*0510*/  F2I.FTZ.U32.TRUNC.NTZ R13, R12 ;  /* 0x0000000c000d7305 */ /* 0x000422000021f000 */
[----:B------:R-:W-:-:S05]  /*0520*/  IADD3 R14, R0, R19, RZ ;  /* 0x00000013000e7210 */ /* 0x000fca0007ffe0ff */
[----:B------:R-:W-:-:S04]  /*0530*/  @!P0 IMAD.WIDE R6, R14, R15, c[0x0][0x170] ;  /* 0x00005c000e068625 */ /* 0x000fc800078e020f */
[----:B--2---:R-:W-:Y:S01]  /*0540*/  IMAD.MOV.U32 R12, RZ, RZ, RZ ;  /* 0x000000ffff0c7224 */ /* 0x004fe200078e00ff */
[----:B------:R2:W5:Y:S01]  /*0550*/  @!P0 LDG.E.128 R40, [R6.64] ;  /* 0x0000002406288981 */ /* 0x000562000c1e1d00 */
[----:B0-----:R-:W-:-:S04]  /*0560*/  IMAD.MOV R10, RZ, RZ, -R13 ;  /* 0x000000ffff0a7224 */ /* 0x001fc800078e0a0d */
[----:B--2---:R-:W-:Y:S01]  /*0570*/  IMAD R7, R10, R21, RZ ;  /* 0x000000150a077224 */ /* 0x004fe200078e02ff */
[----:B------:R-:W-:-:S03]  /*0580*/  IABS R16, R17 ;  /* 0x0000001100107213 */ /* 0x000fc60000000000 */
[----:B------:R-:W-:-:S06]  /*0590*/  IMAD.HI.U32 R13, R13, R7, R12 ;  /* 0x000000070d0d7227 */ /* 0x000fcc00078e000c */
[----:B------:R-:W-:-:S04]  /*05a0*/  IMAD.HI.U32 R13, R13, R16, RZ ;  /* 0x000000100d0d7227 */ /* 0x000fc800078e00ff */
[----:B------:R-:W-:-:S04]  /*05b0*/  IMAD.MOV R13, RZ, RZ, -R13 ;  /* 0x000000ffff0d7224 */ /* 0x000fc800078e0a0d */
[----:B------:R-:W-:-:S05]  /*05c0*/  IMAD R16, R21, R13, R16 ;  /* 0x0000000d15107224 */ /* 0x000fca00078e0210 */
[----:B------:R-:W-:Y:S01]  /*05d0*/  ISETP.GT.U32.AND P0, PT, R21, R16, PT ;  /* 0x000000101500720c */ /* 0x000fe20003f04070 */
[----:B------:R-:W-:Y:S01]  /*05e0*/  IMAD R3, R28, c[0x0][0x1c8], R0 ;  /* 0x000072001c037a24 */ /* 0x000fe200078e0200 */
[----:B------:R-:W-:Y:S01]  /*05f0*/  ISETP.NE.AND P4, PT, RZ, c[0x0][0x1ec], PT ;  /* 0x00007b00ff007a0c */ /* 0x000fe20003f85270 */
[----:B------:R-:W-:Y:S01]  /*0600*/  CS2R R46, SRZ ;  /* 0x00000000002e7805 */ /* 0x000fe2000001ff00 */
[----:B------:R-:W-:-:S09]  /*0610*/  CS2R R44, SRZ ;  /* 0x00000000002c7805 */ /* 0x000fd2000001ff00 */
[----:B------:R-:W-:Y:S02]  /*0620*/  @!P0 IADD3 R16, R16, -R21, RZ ;  /* 0x8000001510108210 */ /* 0x000fe40007ffe0ff */
[----:B------:R-:W-:Y:S02]  /*0630*/  ISETP.NE.AND P0, PT, RZ, c[0x0][0x1c8], PT ;  /* 0x00007200ff007a0c */ /* 0x000fe40003f05270 */
[----:B------:R-:W-:Y:S02]  /*0640*/  ISETP.GT.U32.AND P1, PT, R21, R16, PT ;  /* 0x000000101500720c */ /* 0x000fe40003f24070 */
[----:B------:R-:W-:Y:S01]  /*0650*/  SEL R0, R18, R3, !P0 ;  /* 0x0000000312007207 */ /* 0x000fe20004000000 */
[----:B------:R-:W-:Y:S05]  /*0660*/  @P5 BRA `(.L_x_1464) ;  /* 0x0000017000005947 */ /* 0x000fea0003800000 */
[----:B-1----:R-:W-:Y:S02]  /*0670*/  IMAD.MOV.U32 R3, RZ, RZ, c[0x0][0x258] ;  /* 0x00009600ff037624 */ /* 0x002fe400078e00ff */
[----:B------:R-:W-:-:S03]  /*0680*/  IMAD.IADD R0, R0, 0x1, R19 ;  /* 0x0000000100007824 */ /* 0x000fc600078e0213 */
[----:B------:R-:W-:-:S13]  /*0690*/  ISETP.NE.AND P0, PT, R3, 0x2, PT ;  /* 0x000000020300780c */ /* 0x000fda0003f05270 */
[----:B------:R-:W-:-:S04]  /*06a0*/  @!P0 IADD3 R8, P3, R0, c[0x0][0x168], RZ ;  /* 0x00005a0000088a10 */ /* 0x000fc80007f7e0ff */
[----:B------:R-:W-:-:S05]  /*06b0*/  @!P0 LEA.HI.X.SX32 R9, R0, c[0x0][0x16c], 0x1, P3 ;  /* 0x00005b0000098a11 */ /* 0x000fca00018f0eff */
[----:B------:R-:W2:Y:S01]  /*06c0*/  @!P0 LDG.E R8, [R8.64] ;  /* 0x0000002408088981 */ /* 0x000ea2000c1e1900 */
[----:B------:R-:W-:Y:S02]  /*06d0*/  @!P0 IMAD.MOV.U32 R4, RZ, RZ, c[0x0][0x248] ;  /* 0x00009200ff048624 */ /* 0x000fe400078e00ff */
        /* <DEDUP_REMOVED lines=16> */
.L_x_1464:
[----:B01----:R-:W-:Y:S05]  /*07e0*/  BSYNC B0 ;  /* 0x0000000000007941 */ /* 0x003fea0003800000 */
.L_x_1463:
        /* <DEDUP_REMOVED lines=11> */
.L_x_1466:
[----:B------:R-:W-:Y:S05]  /*08a0*/  BSYNC B0 ;  /* 0x0000000000007941 */ /* 0x000fea0003800000 */
.L_x_1465:
[----:B-----5:R-:W-:Y:S01]  /*08b0*/  @!P4 FADD.FTZ R32, R32, R36 ;  /* 0x000000242020c221 */ /* 0x020fe20000010000 */
[----:B------:R-:W-:Y:S01]  /*08c0*/  ULDC.U8 UR4, c[0x0][0x1e4] ;  /* 0x0000790000047ab9 */ /* 0x000fe20000000000 */
[----:B------:R-:W-:Y:S01]  /*08d0*/  @!P4 FADD.FTZ R33, R33, R37 ;  /* 0x000000252121c221 */ /* 0x000fe20000010000 */
[----:B------:R-:W-:Y:S01]  /*08e0*/  @!P1 IADD3 R16, R16, -R21, RZ ;  /* 0x8000001510109210 */ /* 0x000fe20007ffe0ff */
[----:B------:R-:W-:Y:S01]  /*08f0*/  @!P4 FADD.FTZ R34, R34, R38 ;  /* 0x000000262222c221 */ /* 0x000fe20000010000 */
[----:B------:R-:W-:Y:S01]  /*0900*/  ISETP.GE.AND P3, PT, R17, RZ, PT ;  /* 0x000000ff1100720c */ /* 0x000fe20003f66270 */
[----:B------:R-:W-:Y:S01]  /*0910*/  @!P4 FADD.FTZ R35, R35, R39 ;  /* 0x000000272323c221 */ /* 0x000fe20000010000 */
[----:B------:R-:W-:Y:S01]  /*0920*/  ISETP.NE.AND P1, PT, RZ, UR4, PT ;  /* 0x00000004ff007c0c */ /* 0x000fe2000bf25270 */
[----:B------:R-:W-:Y:S01]  /*0930*/  @P2 FMUL.FTZ R32, R32, R48 ;  /* 0x0000003020202220 */ /* 0x000fe20000410000 */
[----:B------:R-:W-:Y:S01]  /*0940*/  ISETP.NE.AND P0, PT, RZ, c[0x0][0x1d4], PT ;  /* 0x00007500ff007a0c */ /* 0x000fe20003f05270 */
[----:B------:R-:W-:-:S02]  /*0950*/  @P2 FMUL.FTZ R33, R33, R49 ;  /* 0x0000003121212220 */ /* 0x000fc40000410000 */
[----:B------:R-:W-:Y:S02]  /*0960*/  @P2 FMUL.FTZ R34, R34, R50 ;  /* 0x0000003222222220 */ /* 0x000fe40000410000 */
[----:B------:R-:W-:Y:S01]  /*0970*/  @P2 FMUL.FTZ R35, R35, R51 ;  /* 0x0000003323232220 */ /* 0x000fe20000410000 */
[----:B------:R-:W-:Y:S01]  /*0980*/  ISETP.LT.AND P2, PT, RZ, c[0x0][0x1e0], PT ;  /* 0x00007800ff007a0c */ /* 0x000fe20003f41270 */
[----:B------:R-:W-:Y:S02]  /*0990*/  FADD.FTZ R40, R40, R44 ;  /* 0x0000002c28287221 */ /* 0x000fe40000010000 */
[----:B------:R-:W-:Y:S02]  /*09a0*/  @!P3 IMAD.MOV R16, RZ, RZ, -R16 ;  /* 0x000000ffff10b224 */ /* 0x000fe400078e0a10 */
[----:B------:R-:W-:Y:S02]  /*09b0*/  FADD.FTZ R41, R41, R45 ;  /* 0x0000002d29297221 */ /* 0x000fe40000010000 */
[----:B------:R-:W-:Y:S01]  /*09c0*/  @!P0 LOP3.LUT R16, RZ, c[0x0][0x1d4], RZ, 0x33, !PT ;  /* 0x00007500ff108a12 */ /* 0x000fe200078e33ff */
[----:B------:R-:W-:Y:S01]  /*09d0*/  FADD.FTZ R42, R42, R46 ;  /* 0x0000002e2a2a7221 */ /* 0x000fe20000010000 */
[----:B------:R-:W-:Y:S01]  /*09e0*/  ISETP.GE.AND P0, PT, R24, 0x40, PT ;  /* 0x000000401800780c */ /* 0x000fe20003f06270 */
[----:B------:R-:W-:-:S02]  /*09f0*/  FADD.FTZ R43, R43, R47 ;  /* 0x0000002f2b2b7221 */ /* 0x000fc40000010000 */
[----:B------:R-:W-:Y:S01]  /*0a00*/  IMAD R124, R27, c[0x0][0x1d8], RZ ;  /* 0x000076001b7c7a24 */ /* 0x000fe200078e02ff */
        /* <DEDUP_REMOVED lines=16> */
[----:B------:R-:W-:Y:S02]  /*0b10*/  IMAD R7, R6, R3, RZ ;  /* 0x0000000306077224 */ /* 0x000fe400078e02ff */
[----:B------:R-:W-:-:S03]  /*0b20*/  IMAD.MOV.U32 R6, RZ, RZ, R8 ;  /* 0x000000ffff067224 */ /* 0x000fc600078e0008 */
        /* <DEDUP_REMOVED lines=22> */
[----:B------:R-:W-:Y:S01]  /*0c90*/  MOV R8, 0x53f ;  /* 0x0000053f00087802 */ /* 0x000fe20000000f00 */
[----:B------:R-:W-:Y:S01]  /*0ca0*/  IMAD.MOV.U32 R5, RZ, RZ, c[0x4][0xcc] ;  /* 0x01003300ff057624 */ /* 0x000fe200078e00ff */
[----:B------:R0:W1:Y:S01]  /*0cb0*/  LDC.64 R14, c[0x4][R0] ;  /* 0x01000000000e7b82 */ /* 0x0000620000000a00 */
[----:B------:R-:W-:Y:S02]  /*0cc0*/  IMAD.MOV.U32 R6, RZ, RZ, c[0x4][0xd0] ;  /* 0x01003400ff067624 */ /* 0x000fe400078e00ff */
[----:B------:R-:W-:Y:S02]  /*0cd0*/  IMAD.MOV.U32 R7, RZ, RZ, c[0x4][0xd4] ;  /* 0x01003500ff077624 */ /* 0x000fe400078e00ff */
[----:B------:R-:W-:-:S02]  /*0ce0*/  IMAD.MOV.U32 R10, RZ, RZ, c[0x4][0x80] ;  /* 0x01002000ff0a7624 */ /* 0x000fc400078e00ff */
[----:B------:R-:W-:Y:S02]  /*0cf0*/  IMAD.MOV.U32 R11, RZ, RZ, c[0x4][0x84] ;  /* 0x01002100ff0b7624 */ /* 0x000fe400078e00ff */
[----:B------:R-:W-:Y:S02]  /*0d00*/  IMAD.MOV.U32 R12, RZ, RZ, 0x1 ;  /* 0x00000001ff0c7424 */ /* 0x000fe400078e00ff */
[----:B------:R-:W-:Y:S02]  /*0d10*/  IMAD.MOV.U32 R13, RZ, RZ, RZ ;  /* 0x000000ffff0d7224 */ /* 0x000fe400078e00ff */
[----:B0-----:R-:W-:Y:S01]  /*0d20*/  LEPC R20 ;  /* 0x000000000014734e */ /* 0x001fe20000000000 */
[----:B------:R-:W-:Y:S02]  /*0d30*/  MOV R3, 0xda0 ;  /* 0x00000da000037802 */ /* 0x000fe40000000f00 */
[----:B------:R-:W-:Y:S02]  /*0d40*/  MOV R0, 0xd20 ;  /* 0x00000d2000007802 */ /* 0x000fe40000000f00 */
[----:B------:R-:W-:Y:S02]  /*0d50*/  MOV R9, 0x0 ;  /* 0x0000000000097802 */ /* 0x000fe40000000f00 */
[----:B------:R-:W-:-:S02]  /*0d60*/  MOV R29, 0x0 ;  /* 0x00000000001d7802 */ /* 0x000fc40000000f00 */
[----:B------:R-:W-:-:S04]  /*0d70*/  IADD3 R20, P0, P1, -R0, R3, R20 ;  /* 0x0000000300147210 */ /* 0x000fc8000791e114 */
[----:B------:R-:W-:-:S04]  /*0d80*/  IADD3.X R21, ~R29, R9, R21, P0, P1 ;  /* 0x000000091d157210 */ /* 0x000fc800007e2515 */
[----:B-1----:R-:W-:Y:S05]  /*0d90*/  CALL.ABS.NOINC R14 ;  /* 0x000000000e007343 */ /* 0x002fea0003c00000 */
.L_x_1469:
        /* <DEDUP_REMOVED lines=9> */
.L_x_1470:
        /* <DEDUP_REMOVED lines=54> */
.L_x_1474:
[C---:B------:R-:W-:Y:S01]  /*1190*/  LEA R29, R5.reuse, R21, 0x2 ;  /* 0x00000015051d7211 */ /* 0x040fe200078e10ff */
[----:B------:R-:W-:Y:S01]  /*11a0*/  IMAD R20, R5, 0x4, R44 ;  /* 0x0000000405147824 */ /* 0x000fe200078e022c */
[----:B0-----:R-:W-:Y:S01]  /*11b0*/  LEA.HI R0, R0, R0, RZ, 0x1 ;  /* 0x0000000000007211 */ /* 0x001fe200078f08ff */
[----:B------:R-:W-:Y:S02]  /*11c0*/  BSSY B2, `(.L_x_1476) ;  /* 0x0000030000027945 */ /* 0x000fe40003800000 */
[----:B------:R0:W4:Y:S02]  /*11d0*/  LDS R32, [R29] ;  /* 0x000000001d207984 */ /* 0x0001240000000800 */
[----:B------:R-:W-:-:S02]  /*11e0*/  IMAD.SHL.U32 R0, R0, 0x2, RZ ;  /* 0x0000000200007824 */ /* 0x000fc400078e00ff */
[----:B------:R0:W3:Y:S03]  /*11f0*/  LDS R34, [R29+0x4] ;  /* 0x000004001d227984 */ /* 0x0000e60000000800 */
[----:B------:R-:W-:Y:S01]  /*1200*/  LOP3.LUT R7, R0, 0xfffffffc, RZ, 0xc0, !PT ;  /* 0xfffffffc00077812 */ /* 0x000fe200078ec0ff */
[----:B------:R0:W2:Y:S03]  /*1210*/  LDS R33, [R20] ;  /* 0x0000000014217984 */ /* 0x0000a60000000800 */
[----:B------:R-:W-:Y:S01]  /*1220*/  ISETP.GE.AND P0, PT, R7, c[0x0][0x1e0], PT ;  /* 0x0000780007007a0c */ /* 0x000fe20003f06270 */
[----:B------:R0:W1:-:S12]  /*1230*/  LDS R35, [R20+0x4] ;  /* 0x0000040014237984 */ /* 0x0000580000000800 */
        /* <DEDUP_REMOVED lines=39> */
[----:B------:R-:W-:Y:S02]  /*14b0*/  IMAD.MOV.U32 R40, RZ, RZ, R3 ;  /* 0x000000ffff287224 */ /* 0x000fe400078e0003 */
.L_x_1477:
[----:B0-----:R-:W-:Y:S05]  /*14c0*/  BSYNC B2 ;  /* 0x0000000000027941 */ /* 0x001fea0003800000 */
.L_x_1476:
[----:B----4-:R0:W-:Y:S04]  /*14d0*/  STS [R29], R32 ;  /* 0x000000201d007388 */ /* 0x0101e80000000800 */
[----:B---3--:R0:W-:Y:S04]  /*14e0*/  STS [R29+0x4], R34 ;  /* 0x000004221d007388 */ /* 0x0081e80000000800 */
[----:B--2---:R0:W-:Y:S04]  /*14f0*/  STS [R20], R33 ;  /* 0x0000002114007388 */ /* 0x0041e80000000800 */
[----:B-1----:R0:W-:Y:S02]  /*1500*/  STS [R20+0x4], R35 ;  /* 0x0000042314007388 */ /* 0x0021e40000000800 */
.L_x_1475:
[----:B------:R-:W-:Y:S05]  /*1510*/  BSYNC B1 ;  /* 0x0000000000017941 */ /* 0x000fea0003800000 */
.L_x_1473:
[----:B-1----:R1:W-:Y:S04]  /*1520*/  STS [R21], R40 ;  /* 0x0000002815007388 */ /* 0x0023e80000000800 */
[----:B--2---:R1:W-:Y:S04]  /*1530*/  STS [R21+0x4], R42 ;  /* 0x0000042a15007388 */ /* 0x0043e80000000800 */
[----:B---3--:R1:W-:Y:S04]  /*1540*/  STS [R44], R41 ;  /* 0x000000292c007388 */ /* 0x0083e80000000800 */
[----:B----4-:R1:W-:Y:S02]  /*1550*/  STS [R44+0x4], R43 ;  /* 0x0000042b2c007388 */ /* 0x0103e40000000800 */
.L_x_1472:
[----:B------:R-:W-:Y:S05]  /*1560*/  BSYNC B0 ;  /* 0x0000000000007941 */ /* 0x000fea0003800000 */
.L_x_1471:
[----:B------:R-:W-:Y:S06]  /*1570*/  BAR.SYNC.DEFER_BLOCKING 0x0 ;  /* 0x0000000000007b1d */ /* 0x000fec0000010000 */
[----:B------:R-:W-:Y:S01]  /*1580*/  BSSY B0, `(.L_x_1478) ;  /* 0x0000005000007945 */ /* 0x000fe20003800000 */
[----:B------:R-:W-:Y:S05]  /*1590*/  @!P6 BRA `(.L_x_1479) ;  /* 0x000000300000e947 */ /* 0x000fea0003800000 */
[----:B------:R-:W-:Y:S01]  /*15a0*/  ISETP.NE.AND P0, PT, RZ, c[0x0][0x1ec], PT ;  /* 0x00007b00ff007a0c */ /* 0x000fe20003f05270 */
[----:B01----:R0:W1:-:S12]  /*15b0*/  LDS.128 R40, [R14] ;  /* 0x000000000e287984 */ /* 0x0030580000000c00 */
[----:B------:R0:W2:Y:S02]  /*15c0*/  @!P0 LDS.128 R32, [R15] ;  /* 0x000000000f208984 */ /* 0x0000a40000000c00 */
.L_x_1479:
[----:B------:R-:W-:Y:S05]  /*15d0*/  BSYNC B0 ;  /* 0x0000000000007941 */ /* 0x000fea0003800000 */
.L_x_1478:
[----:B------:R-:W-:Y:S06]  /*15e0*/  BAR.SYNC.DEFER_BLOCKING 0x0 ;  /* 0x0000000000007b1d */ /* 0x000fec0000010000 */
[----:B------:R-:W-:Y:S05]  /*15f0*/  BRA `(.L_x_1468) ;  /* 0x000004c000007947 */ /* 0x000fea0003800000 */
.L_x_1467:
        /* <DEDUP_REMOVED lines=35> */
.L_x_1480:
        /* <DEDUP_REMOVED lines=40> */
.L_x_1481:
[----:B------:R-:W-:Y:S05]  /*1ab0*/  BSYNC B0 ;  /* 0x0000000000007941 */ /* 0x000fea0003800000 */
.L_x_1468:
        /* <DEDUP_REMOVED lines=10> */
[----:B------:R-:W-:Y:S01]  /*1b60*/  IMAD.SHL.U32 R3, R16, 0x4, RZ ;  /* 0x0000000410037824 */ /* 0x000fe200078e00ff */
[----:B------:R2:W-:Y:S01]  /*1b70*/  STS.128 [R24.X16+0x410], R36 ;  /* 0x0004102418007388 */ /* 0x0005e2000000cc00 */
[----:B------:R-:W-:Y:S02]  /*1b80*/  IMAD.MOV.U32 R4, RZ, RZ, 0x4 ;  /* 0x00000004ff047424 */ /* 0x000fe400078e00ff */
[----:B------:R-:W-:-:S04]  /*1b90*/  IMAD R3, R30, c[0x0][0x1d4], R3 ;  /* 0x000075001e037a24 */ /* 0x000fc800078e0203 */
[----:B------:R-:W-:-:S05]  /*1ba0*/  IMAD.WIDE R4, R3, R4, c[0x0][0x198] ;  /* 0x0000660003047625 */ /* 0x000fca00078e0204 */
[----:B------:R2:W-:Y:S02]  /*1bb0*/  STG.E.128 [R4.64], R32 ;  /* 0x0000002004007986 */ /* 0x0005e4000c101d24 */
.L_x_1484:
[----:B------:R-:W-:Y:S02]  /*1bc0*/  FFMA.FTZ R0, R43, R35, R0 ;  /* 0x000000232b007223 */ /* 0x000fe40000010000 */
.L_x_1483:
[----:B------:R-:W-:Y:S05]  /*1bd0*/  BSYNC B0 ;  /* 0x0000000000007941 */ /* 0x000fea0003800000 */
.L_x_1482:
        /* <DEDUP_REMOVED lines=8> */
[----:B--2---:R-:W-:Y:S02]  /*1c60*/  FADD.FTZ R4, R3, R4 ;  /* 0x0000000403047221 */ /* 0x004fe40000010000 */
[----:B------:R-:W-:-:S03]  /*1c70*/  IMAD.MOV.U32 R3, RZ, RZ, -0x800001 ;  /* 0xff7fffffff037424 */ /* 0x000fc600078e00ff */
[----:B------:R-:W2:Y:S02]  /*1c80*/  SHFL.BFLY PT, R5, R4, 0x4, 0x1f ;  /* 0x0c801f0004057f89 */ /* 0x000ea400000e0000 */
[----:B--2---:R-:W-:-:S05]  /*1c90*/  FADD.FTZ R5, R4, R5 ;  /* 0x0000000504057221 */ /* 0x004fca0000010000 */
[----:B------:R-:W2:Y:S02]  /*1ca0*/  SHFL.BFLY PT, R6, R5, 0x2, 0x1f ;  /* 0x0c401f0005067f89 */ /* 0x000ea400000e0000 */
[----:B--2---:R-:W-:-:S05]  /*1cb0*/  FADD.FTZ R6, R5, R6 ;  /* 0x0000000605067221 */ /* 0x004fca0000010000 */
[----:B------:R-:W2:Y:S02]  /*1cc0*/  SHFL.BFLY PT, R7, R6, 0x1, 0x1f ;  /* 0x0c201f0006077f89 */ /* 0x000ea400000e0000 */
[----:B--2---:R-:W-:-:S05]  /*1cd0*/  FADD.FTZ R7, R6, R7 ;  /* 0x0000000706077221 */ /* 0x004fca0000010000 */
[----:B------:R-:W-:Y:S04]  /*1ce0*/  @!P0 STS [R0+0x8], R7 ;  /* 0x0000080700008388 */ /* 0x000fe80000000800 */
[----:B------:R-:W-:Y:S01]  /*1cf0*/  BAR.SYNC.DEFER_BLOCKING 0x0 ;  /* 0x0000000000007b1d */ /* 0x000fe20000010000 */
[----:B------:R-:W-:-:S05]  /*1d00*/  ISETP.NE.AND P0, PT, R24, RZ, PT ;  /* 0x000000ff1800720c */ /* 0x000fca0003f05270 */
[----:B------:R-:W2:Y:S04]  /*1d10*/  @!P1 LDS R7, [R8.X4+0x8] ;  /* 0x0000080008079984 */ /* 0x000ea80000004800 */
[----:B--2---:R-:W2:Y:S02]  /*1d20*/  SHFL.BFLY PT, R4, R7, 0x1, 0x1f ;  /* 0x0c201f0007047f89 */ /* 0x004ea400000e0000 */
[----:B--2---:R-:W-:Y:S01]  /*1d30*/  FADD.FTZ R5, R4, R7 ;  /* 0x0000000704057221 */ /* 0x004fe20000010000 */
[----:B------:R-:W-:-:S04]  /*1d40*/  IADD3 R4, R25, -c[0x0][0x1d4], RZ ;  /* 0x8000750019047a10 */ /* 0x000fc80007ffe0ff */
[----:B------:R-:W-:Y:S01]  /*1d50*/  IMNMX R4, RZ, R4, !PT ;  /* 0x00000004ff047217 */ /* 0x000fe20007800200 */
[----:B------:R-:W2:Y:S01]  /*1d60*/  SHFL.IDX PT, R5, R5, RZ, 0x1f ;  /* 0x00001fff05057589 */ /* 0x000ea200000e0000 */
[----:B------:R-:W-:Y:S05]  /*1d70*/  @P0 BRA `(.L_x_1486) ;  /* 0x000000d000000947 */ /* 0x000fea0003800000 */
[----:B------:R-:W-:Y:S01]  /*1d80*/  ISETP.NE.U32.AND P0, PT, RZ, c[0x0][0x218], PT ;  /* 0x00008600ff007a0c */ /* 0x000fe20003f05070 */
[----:B--2---:R-:W-:Y:S01]  /*1d90*/  FMUL.FTZ R3, R5, c[0x0][0x1f0] ;  /* 0x00007c0005037a20 */ /* 0x004fe20000410000 */
[----:B------:R-:W-:Y:S02]  /*1da0*/  IADD3 R8, -R4, -0x1, R25 ;  /* 0xffffffff04087810 */ /* 0x000fe40007ffe119 */
[----:B------:R-:W-:-:S13]  /*1db0*/  ISETP.NE.AND.EX P0, PT, RZ, c[0x0][0x21c], PT, P0 ;  /* 0x00008700ff007a0c */ /* 0x000fda0003f05300 */
[----:B------:R-:W-:Y:S05]  /*1dc0*/  @!P0 BRA `(.L_x_1487) ;  /* 0x0000007000008947 */ /* 0x000fea0003800000 */
[----:B------:R-:W-:Y:S01]  /*1dd0*/  IADD3 R0, R17, -R22, RZ ;  /* 0x8000001611007210 */ /* 0x000fe20007ffe0ff */
[----:B------:R-:W-:-:S04]  /*1de0*/  IMAD.MOV.U32 R6, RZ, RZ, 0x4 ;  /* 0x00000004ff067424 */ /* 0x000fc800078e00ff */
[----:B------:R-:W-:-:S04]  /*1df0*/  IMAD R5, R23, c[0x0][0x220], R0 ;  /* 0x0000880017057a24 */ /* 0x000fc800078e0200 */
[----:B------:R-:W-:-:S04]  /*1e00*/  IMAD R5, R5, c[0x0][0x220], R0 ;  /* 0x0000880005057a24 */ /* 0x000fc800078e0200 */
[----:B------:R-:W-:-:S06]  /*1e10*/  IMAD.WIDE R6, R5, R6, c[0x0][0x218] ;  /* 0x0000860005067625 */ /* 0x000fcc00078e0206 */
[----:B------:R-:W2:Y:S02]  /*1e20*/  LDG.E R6, [R6.64] ;  /* 0x0000002406067981 */ /* 0x000ea4000c1e1900 */
[----:B--2---:R-:W-:-:S05]  /*1e30*/  FADD.FTZ R3, R3, R6 ;  /* 0x0000000603037221 */ /* 0x004fca0000010000 */
.L_x_1487:
[----:B------:R2:W-:Y:S02]  /*1e40*/  STS [R8.X4+0x810], R3 ;  /* 0x0008100308007388 */ /* 0x0005e40000004800 */
.L_x_1486:
[----:B------:R-:W-:Y:S05]  /*1e50*/  BSYNC B0 ;  /* 0x0000000000007941 */ /* 0x000fea0003800000 */
.L_x_1485:
[----:B------:R-:W-:Y:S01]  /*1e60*/  BAR.SYNC.DEFER_BLOCKING 0x0 ;  /* 0x0000000000007b1d */ /* 0x000fe20000010000 */
[----:B--2---:R-:W-:Y:S02]  /*1e70*/  SHF.R.S32.HI R5, RZ, 0x1f, R24 ;  /* 0x0000001fff057819 */ /* 0x004fe40000011418 */
[----:B------:R-:W-:Y:S02]  /*1e80*/  IADD3 R0, R17, 0x7, -R4 ;  /* 0x0000000711007810 */ /* 0x000fe40007ffe804 */
[----:B------:R-:W-:Y:S02]  /*1e90*/  LEA.HI R81, R5, R24, RZ, 0x2 ;  /* 0x0000001805517211 */ /* 0x000fe400078f10ff */
[----:B------:R-:W-:Y:S02]  /*1ea0*/  SHF.R.S32.HI R83, RZ, 0x1f, R0 ;  /* 0x0000001fff537819 */ /* 0x000fe40000011400 */
[----:B------:R-:W-:-:S02]  /*1eb0*/  LOP3.LUT R5, R81, 0xfffffffc, RZ, 0xc0, !PT ;  /* 0xfffffffc51057812 */ /* 0x000fc400078ec0ff */
[----:B------:R-:W-:Y:S02]  /*1ec0*/  ISETP.NE.AND P1, PT, RZ, c[0x0][0x1ec], PT ;  /* 0x00007b00ff007a0c */ /* 0x000fe40003f25270 */
[----:B------:R-:W-:Y:S01]  /*1ed0*/  LEA.HI R83, R83, R0, RZ, 0x3 ;  /* 0x0000000053537211 */ /* 0x000fe200078f18ff */
[----:B------:R-:W-:Y:S01]  /*1ee0*/  IMAD.IADD R5, R24, 0x1, -R5 ;  /* 0x0000000118057824 */ /* 0x000fe200078e0a05 */
[----:B------:R-:W-:Y:S02]  /*1ef0*/  LEA.HI.SX32 R152, R81, R4, 0x1e ;  /* 0x0000000451987211 */ /* 0x000fe400078ff2ff */
[----:B------:R-:W-:-:S05]  /*1f00*/  LOP3.LUT R83, R83, 0xfffffff8, RZ, 0xc0, !PT ;  /* 0xfffffff853537812 */ /* 0x000fca00078ec0ff */
[----:B------:R-:W-:Y:S01]  /*1f10*/  IMAD.IADD R81, R83, 0x1, R4 ;  /* 0x0000000153517824 */ /* 0x000fe200078e0204 */
[----:B------:R2:W3:Y:S04]  /*1f20*/  LDS R6, [R5.X4+0x10] ;  /* 0x0000100005067984 */ /* 0x0004e80000004800 */
[----:B------:R-:W-:Y:S01]  /*1f30*/  ISETP.GE.AND P0, PT, R152, R81, PT ;  /* 0x000000519800720c */ /* 0x000fe20003f06270 */
[----:B------:R2:W4:Y:S04]  /*1f40*/  LDS R7, [R5.X4+0x20] ;  /* 0x0000200005077984 */ /* 0x0005280000004800 */
[----:B------:R2:W0:Y:S04]  /*1f50*/  LDS R8, [R5.X4+0x30] ;  /* 0x0000300005087984 */ /* 0x0004280000004800 */
[----:B------:R2:W1:Y:S04]  /*1f60*/  LDS R9, [R5.X4+0x40] ;  /* 0x0000400005097984 */ /* 0x0004680000004800 */
[----:B------:R2:W0:Y:S04]  /*1f70*/  LDS R10, [R5.X4+0x50] ;  /* 0x00005000050a7984 */ /* 0x0004280000004800 */
[----:B------:R2:W0:Y:S04]  /*1f80*/  LDS R11, [R5.X4+0x60] ;  /* 0x00006000050b7984 */ /* 0x0004280000004800 */
[----:B------:R2:W0:Y:S04]  /*1f90*/  LDS R12, [R5.X4+0x70] ;  /* 0x00007000050c7984 */ /* 0x0004280000004800 */
[----:B------:R2:W0:Y:S04]  /*1fa0*/  LDS R13, [R5.X4+0x80] ;  /* 0x00008000050d7984 */ /* 0x0004280000004800 */
[----:B0-----:R2:W0:Y:S04]  /*1fb0*/  LDS R14, [R5.X4+0x90] ;  /* 0x00009000050e7984 */ /* 0x0014280000004800 */
        /* <DEDUP_REMOVED lines=54> */
[----:B------:R2:W0:Y:S01]  /*2320*/  LDS R80, [R5.X4+0x400] ;  /* 0x0004000005507984 */ /* 0x0004220000004800 */
[----:B------:R-:W-:Y:S05]  /*2330*/  @P1 BRA `(.L_x_1488) ;  /* 0x0000040000001947 */ /* 0x000fea0003800000 */
[----:B-1-34-:R1:W3:Y:S04]  /*2340*/  LDS R82, [R5.X4+0x410] ;  /* 0x0004100005527984 */ /* 0x01a2e80000004800 */
[----:B------:R1:W4:Y:S04]  /*2350*/  LDS R83, [R5.X4+0x420] ;  /* 0x0004200005537984 */ /* 0x0003280000004800 */
[----:B------:R1:W2:Y:S04]  /*2360*/  LDS R84, [R5.X4+0x430] ;  /* 0x0004300005547984 */ /* 0x0002a80000004800 */
        /* <DEDUP_REMOVED lines=61> */
.L_x_1488:
[----:B-1234-:R-:W-:Y:S01]  /*2740*/  BSSY B0, `(.L_x_1489) ;  /* 0x0000851000007945 */ /* 0x01efe20003800000 */
[----:B------:R-:W-:Y:S05]  /*2750*/  @P0 BRA `(.L_x_1490) ;  /* 0x000084f000000947 */ /* 0x000fea0003800000 */
[----:B------:R-:W-:Y:S01]  /*2760*/  IMAD R124, R124, c[0x0][0x1d0], R23 ;  /* 0x000074007c7c7a24 */ /* 0x000fe200078e0217 */
[----:B------:R-:W-:Y:S01]  /*2770*/  MOV R153, c[0x0][0x1e8] ;  /* 0x00007a0000997a02 */ /* 0x000fe20000000f00 */
[----:B------:R-:W-:-:S02]  /*2780*/  IMAD R150, R18, c[0x0][0x1d4], R5 ;  /* 0x0000750012967a24 */ /* 0x000fc400078e0205 */
[----:B------:R-:W-:Y:S01]  /*2790*/  IMAD.SHL.U32 R124, R124, 0x100, RZ ;  /* 0x000001007c7c7824 */ /* 0x000fe200078e00ff */
[----:B------:R-:W-:Y:S02]  /*27a0*/  IADD3 R153, R153, c[0x0][0x210], RZ ;  /* 0x0000840099997a10 */ /* 0x000fe40007ffe0ff */
[----:B------:R-:W-:Y:S01]  /*27b0*/  SHF.R.S32.HI R154, RZ, 0x1f, R150 ;  /* 0x0000001fff9a7819 */ /* 0x000fe20000011496 */
[----:B------:R-:W-:-:S05]  /*27c0*/  IMAD R151, R124, c[0x0][0x1d4], R5 ;  /* 0x000075007c977a24 */ /* 0x000fca00078e0205 */
[----:B------:R-:W-:Y:S02]  /*27d0*/  SHF.R.S32.HI R155, RZ, 0x1f, R151 ;  /* 0x0000001fff9b7819 */ /* 0x000fe40000011497 */
.L_x_1623:
        /* <DEDUP_REMOVED lines=11> */
[----:B------:R-:W-:-:S06]  /*2890*/  IMAD.HI.U32 R237, R125, R237, R124 ;  /* 0x000000ed7ded7227 */ /* 0x000fcc00078e007c */
[----:B------:R-:W-:-:S04]  /*28a0*/  IMAD.HI.U32 R124, R237, R156, RZ ;  /* 0x0000009ced7c7227 */ /* 0x000fc800078e00ff */
[----:B------:R-:W-:-:S04]  /*28b0*/  IMAD.MOV R125, RZ, RZ, -R124 ;  /* 0x000000ffff7d7224 */ /* 0x000fc800078e0a7c */
[----:B------:R-:W-:Y:S02]  /*28c0*/  IMAD R156, R127, R125, R156 ;  /* 0x0000007d7f9c7224 */ /* 0x000fe400078e029c */
[----:B------:R-:W-:-:S03]  /*28d0*/  IMAD R125, R28, c[0x0][0x1d4], RZ ;  /* 0x000075001c7d7a24 */ /* 0x000fc600078e02ff */
[----:B------:R-:W-:-:S13]  /*28e0*/  ISETP.GT.U32.AND P0, PT, R127, R156, PT ;  /* 0x0000009c7f00720c */ /* 0x000fda0003f04070 */
[----:B------:R-:W-:-:S05]  /*28f0*/  @!P0 IMAD.IADD R156, R156, 0x1, -R127 ;  /* 0x000000019c9c8824 */ /* 0x000fca00078e0a7f */
[----:B------:R-:W-:-:S13]  /*2900*/  ISETP.GT.U32.AND P0, PT, R127, R156, PT ;  /* 0x0000009c7f00720c */ /* 0x000fda0003f04070 */
[----:B------:R-:W-:Y:S02]  /*2910*/  @!P0 IADD3 R156, R156, -R127, RZ ;  /* 0x8000007f9c9c8210 */ /* 0x000fe40007ffe0ff */
[----:B------:R-:W-:-:S03]  /*2920*/  ISETP.NE.U32.AND P0, PT, RZ, c[0x0][0x200], PT ;  /* 0x00008000ff007a0c */ /* 0x000fc60003f05070 */
[----:B------:R-:W-:Y:S01]  /*2930*/  @!P1 IMAD.MOV R156, RZ, RZ, -R156 ;  /* 0x000000ffff9c9224 */ /* 0x000fe200078e0a9c */
[----:B------:R-:W-:Y:S02]  /*2940*/  ISETP.NE.AND.EX P0, PT, RZ, c[0x0][0x204], PT, P0 ;  /* 0x00008100ff007a0c */ /* 0x000fe40003f05300 */
[----:B------:R-:W-:-:S04]  /*2950*/  @!P2 LOP3.LUT R156, RZ, c[0x0][0x1d4], RZ, 0x33, !PT ;  /* 0x00007500ff9caa12 */ /* 0x000fc800078e33ff */
[----:B------:R-:W-:Y:S02]  /*2960*/  SHF.R.S32.HI R124, RZ, 0x1f, R156 ;  /* 0x0000001fff7c7819 */ /* 0x000fe4000001149c */
[----:B------:R-:W-:-:S04]  /*2970*/  IADD3 R157, P1, R156, R125, RZ ;  /* 0x0000007d9c9d7210 */ /* 0x000fc80007f3e0ff */
[----:B------:R-:W-:Y:S02]  /*2980*/  LEA.HI.X.SX32 R208, R125, R124, 0x1, P1 ;  /* 0x0000007c7dd07211 */ /* 0x000fe400008f0eff */
[----:B------:R-:W-:Y:S02]  /*2990*/  @P0 SHF.R.S32.HI R127, RZ, 0x1f, R152 ;  /* 0x0000001fff7f0819 */ /* 0x000fe40000011498 */
[--C-:B------:R-:W-:Y:S02]  /*29a0*/  @P0 SHF.R.S32.HI R206, RZ, 0x1f, R125.reuse ;  /* 0x0000001fffce0819 */ /* 0x100fe4000001147d */
[----:B------:R-:W-:Y:S02]  /*29b0*/  @P0 IADD3 R126, P2, P3, R152, c[0x0][0x200], R125 ;  /* 0x00008000987e0a10 */ /* 0x000fe40007b5e07d */
[----:B------:R-:W-:Y:S02]  /*29c0*/  LEA R124, P4, R157, c[0x0][0x1a8], 0x2 ;  /* 0x00006a009d7c7a11 */ /* 0x000fe400078810ff */
[----:B------:R-:W-:-:S02]  /*29d0*/  @P0 IADD3.X R127, R127, c[0x0][0x204], R206, P2, P3 ;  /* 0x000081007f7f0a10 */ /* 0x000fc400017e64ce */
[----:B------:R-:W-:Y:S02]  /*29e0*/  LEA.HI.X R125, R157, c[0x0][0x1ac], R208, 0x2, P4 ;  /* 0x00006b009d7d7a11 */ /* 0x000fe400020f14d0 */
[----:B------:R-:W-:Y:S01]  /*29f0*/  ISETP.GE.AND P1, PT, R152, R17, PT ;  /* 0x000000119800720c */ /* 0x000fe20003f26270 */
[----:B------:R1:W5:Y:S01]  /*2a00*/  @P0 LDG.E.U8 R157, [R126.64] ;  /* 0x000000247e9d0981 */ /* 0x000362000c1e1100 */
[----:B------:R-:W-:Y:S11]  /*2a10*/  BSSY B1, `(.L_x_1491) ;  /* 0x000001b000017945 */ /* 0x000ff60003800000 */
[----:B------:R-:W-:Y:S05]  /*2a20*/  @P1 BRA `(.L_x_1492) ;  /* 0x0000019000001947 */ /* 0x000fea0003800000 */
[----:B-1----:R-:W2:Y:S01]  /*2a30*/  LDG.E R126, [R124.64] ;  /* 0x000000247c7e7981 */ /* 0x002ea2000c1e1900 */
[----:B------:R-:W-:-:S02]  /*2a40*/  IMAD.SHL.U32 R239, R156, 0x4, RZ ;  /* 0x000000049cef7824 */ /* 0x000fc400078e00ff */
        /* <DEDUP_REMOVED lines=8> */
[----:B------:R-:W-:-:S13]  /*2ad0*/  ISETP.NE.AND P2, PT, RZ, c[0x0][0x1ec], PT ;  /* 0x00007b00ff007a0c */ /* 0x000fda0003f45270 */
[----:B------:R-:W-:Y:S05]  /*2ae0*/  @P2 BRA `(.L_x_1492) ;  /* 0x000000d000002947 */ /* 0x000fea0003800000 */
[----:B-1----:R-:W-:-:S13]  /*2af0*/  ISETP.NE.AND P5, PT, R2, RZ, PT ;  /* 0x000000ff0200720c */ /* 0x002fda0003fa5270 */
[----:B------:R-:W-:Y:S02]  /*2b00*/  @P5 IMAD R236, R26, c[0x0][0x1d8], R23 ;  /* 0x000076001aec5a24 */ /* 0x000fe400078e0217 */
[----:B------:R-:W-:-:S03]  /*2b10*/  @P5 IMAD.MOV.U32 R237, RZ, RZ, 0x4 ;  /* 0x00000004ffed5424 */ /* 0x000fc600078e00ff */
[----:B------:R-:W-:-:S05]  /*2b20*/  @P5 LEA R236, R236, R5, 0x8 ;  /* 0x00000005ecec5211 */ /* 0x000fca00078e40ff */
[----:B------:R-:W-:-:S06]  /*2b30*/  @P5 IMAD.WIDE R236, R236, R237, c[0x0][0x230] ;  /* 0x00008c00ecec5625 */ /* 0x000fcc00078e02ed */
[----:B------:R-:W2:Y:S01]  /*2b40*/  @P5 LDG.E R236, [R236.64] ;  /* 0x00000024ecec5981 */ /* 0x000ea2000c1e1900 */
[----:B------:R-:W-:Y:S01]  /*2b50*/  IADD3 R127, P2, R150, R239, RZ ;  /* 0x000000ef967f7210 */ /* 0x000fe20007f5e0ff */
[----:B-----5:R-:W-:-:S03]  /*2b60*/  FADD.FTZ R159, R82, R159 ;  /* 0x0000009f529f7221 */ /* 0x020fc60000010000 */
[----:B------:R-:W-:Y:S02]  /*2b70*/  LEA.HI.X.SX32 R206, R239, R154, 0x1, P2 ;  /* 0x0000009aefce7211 */ /* 0x000fe400010f0eff */
[----:B------:R-:W-:-:S04]  /*2b80*/  LEA R126, P2, R127, c[0x0][0x198], 0x2 ;  /* 0x000066007f7e7a11 */ /* 0x000fc800078410ff */
[----:B------:R-:W-:Y:S01]  /*2b90*/  LEA.HI.X R127, R127, c[0x0][0x19c], R206, 0x2, P2 ;  /* 0x000067007f7f7a11 */ /* 0x000fe200010f14ce */
[----:B--2---:R-:W-:-:S05]  /*2ba0*/  @P5 FMUL.FTZ R159, R159, R236 ;  /* 0x000000ec9f9f5220 */ /* 0x004fca0000410000 */
[----:B------:R1:W-:Y:S03]  /*2bb0*/  STG.E [R126.64], R159 ;  /* 0x0000009f7e007986 */ /* 0x0003e6000c101924 */
.L_x_1492:
[----:B-1----:R-:W-:Y:S05]  /*2bc0*/  BSYNC B1 ;  /* 0x0000000000017941 */ /* 0x002fea0003800000 */
.L_x_1491:
        /* <DEDUP_REMOVED lines=17> */
[----:B------:R-:W-:Y:S02]  /*2ce0*/  @P3 IMAD.MOV.U32 R237, RZ, RZ, 0x4 ;  /* 0x00000004ffed3424 */ /* 0x000fe400078e00ff */
[----:B------:R-:W-:-:S05]  /*2cf0*/  @P3 IMAD R126, R126, 0x100, R5 ;  /* 0x000001007e7e3824 */ /* 0x000fca00078e0205 */
[----:B------:R-:W-:-:S05]  /*2d00*/  @P3 IADD3 R236, R126, 0x4, RZ ;  /* 0x000000047eec3810 */ /* 0x000fca0007ffe0ff */
        /* <DEDUP_REMOVED lines=9> */
.L_x_1494:
[----:B-1----:R-:W-:Y:S05]  /*2da0*/  BSYNC B1 ;  /* 0x0000000000017941 */ /* 0x002fea0003800000 */
.L_x_1493:
[----:B------:R-:W-:Y:S01]  /*2db0*/  BSSY B1, `(.L_x_1495) ;  /* 0x000001e000017945 */ /* 0x000fe20003800000 */
[----:B------:R-:W-:Y:S05]  /*2dc0*/  @P1 BRA `(.L_x_1496) ;  /* 0x000001c000001947 */ /* 0x000fea0003800000 */
[----:B------:R-:W2:Y:S01]  /*2dd0*/  LDG.E R126, [R124.64] ;  /* 0x000000247c7e7981 */ /* 0x000ea2000c1e1900 */
[----:B------:R-:W-:-:S10]  /*2de0*/  HFMA2.MMA R127, -RZ, RZ, 0, 1.1920928955078125e-07 ;  /* 0x00000002ff7f7435 */ /* 0x000fd400000001ff */
        /* <DEDUP_REMOVED lines=26> */
.L_x_1496:
[----:B-1----:R-:W-:Y:S05]  /*2f90*/  BSYNC B1 ;  /* 0x0000000000017941 */ /* 0x002fea0003800000 */
.L_x_1495:
        /* <DEDUP_REMOVED lines=24> */
[----:B0----5:R-:W-:-:S03]  /*3120*/  FADD.FTZ R160, R85, R160 ;  /* 0x000000a055a07221 */ /* 0x021fc60000010000 */
[----:B------:R-:W-:Y:S02]  /*3130*/  LEA.HI.X.SX32 R206, R239, R154, 0x1, P2 ;  /* 0x0000009aefce7211 */ /* 0x000fe400010f0eff */
[----:B------:R-:W-:-:S04]  /*3140*/  LEA R126, P2, R127, c[0x0][0x198], 0x2 ;  /* 0x000066007f7e7a11 */ /* 0x000fc800078410ff */
[----:B------:R-:W-:Y:S01]  /*3150*/  LEA.HI.X R127, R127, c[0x0][0x19c], R206, 0x2, P2 ;  /* 0x000067007f7f7a11 */ /* 0x000fe200010f14ce */
[----:B--2---:R-:W-:-:S05]  /*3160*/  @P3 FMUL.FTZ R160, R160, R237 ;  /* 0x000000eda0a03220 */ /* 0x004fca0000410000 */
[----:B------:R0:W-:Y:S03]  /*3170*/  STG.E [R126.64], R160 ;  /* 0x000000a07e007986 */ /* 0x0001e6000c101924 */
.L_x_1498:
[----:B-1----:R-:W-:Y:S05]  /*3180*/  BSYNC B1 ;  /* 0x0000000000017941 */ /* 0x002fea0003800000 */
.L_x_1497:
[----:B------:R-:W-:Y:S01]  /*3190*/  BSSY B1, `(.L_x_1499) ;  /* 0x000001e000017945 */ /* 0x000fe20003800000 */
[----:B------:R-:W-:Y:S05]  /*31a0*/  @P1 BRA `(.L_x_1500) ;  /* 0x000001c000001947 */ /* 0x000fea0003800000 */
[----:B0-----:R-:W2:Y:S01]  /*31b0*/  LDG.E R126, [R124.64] ;  /* 0x000000247c7e7981 */ /* 0x001ea2000c1e1900 */
        /* <DEDUP_REMOVED lines=13> */
[----:B0-----:R-:W-:-:S13]  /*3290*/  ISETP.NE.AND P3, PT, R2, RZ, PT ;  /* 0x000000ff0200720c */ /* 0x001fda0003f65270 */
[----:B------:R-:W-:Y:S01]  /*32a0*/  @P3 IMAD R126, R26, c[0x0][0x1d8], R23 ;  /* 0x000076001a7e3a24 */ /* 0x000fe200078e0217 */
[----:B------:R-:W-:-:S03]  /*32b0*/  @P3 MOV R237, 0x4 ;  /* 0x0000000400ed3802 */ /* 0x000fc60000000f00 */
        /* <DEDUP_REMOVED lines=11> */
.L_x_1500:
[----:B0-----:R-:W-:Y:S05]  /*3370*/  BSYNC B1 ;  /* 0x0000000000017941 */ /* 0x001fea0003800000 */
.L_x_1499:
        /* <DEDUP_REMOVED lines=30> */
.L_x_1502:
[----:B0-----:R-:W-:Y:S05]  /*3560*/  BSYNC B1 ;  /* 0x0000000000017941 */ /* 0x001fea0003800000 */
.L_x_1501:
        /* <DEDUP_REMOVED lines=30> */
.L_x_1504:
[----:B0-----:R-:W-:Y:S05]  /*3750*/  BSYNC B1 ;  /* 0x0000000000017941 */ /* 0x001fea0003800000 */
.L_x_1503:
        /* <DEDUP_REMOVED lines=30> */
.L_x_1506:
[----:B0-----:R-:W-:Y:S05]  /*3940*/  BSYNC B1 ;  /* 0x0000000000017941 */ /* 0x001fea0003800000 */
.L_x_1505:
        /* <DEDUP_REMOVED lines=17> */
[----:B------:R-:W-:Y:S02]  /*3a60*/  @P3 IMAD R126, R26, c[0x0][0x1d8], R23 ;  /* 0x000076001a7e3a24 */ /* 0x000fe400078e0217 */
[----:B------:R-:W-:-:S03]  /*3a70*/  @P3 IMAD.MOV.U32 R237, RZ, RZ, 0x4 ;  /* 0x00000004ffed3424 */ /* 0x000fc600078e00ff */
[----:B------:R-:W-:-:S04]  /*3a80*/  @P3 LEA R126, R126, R5, 0x8 ;  /* 0x000000057e7e3211 */ /* 0x000fc800078e40ff */
        /* <DEDUP_REMOVED lines=10> */
.L_x_1508:
[----:B0-----:R-:W-:Y:S05]  /*3b30*/  BSYNC B1 ;  /* 0x0000000000017941 */ /* 0x001fea0003800000 */
.L_x_1507:
        /* <DEDUP_REMOVED lines=30> */
.L_x_1510:
[----:B0-----:R-:W-:Y:S05]  /*3d20*/  BSYNC B1 ;  /* 0x0000000000017941 */ /* 0x001fea0003800000 */
.L_x_1509:
        /* <DEDUP_REMOVED lines=30> */
.L_x_1512:
[----:B0-----:R-:W-:Y:S05]  /*3f10*/  BSYNC B1 ;  /* 0x0000000000017941 */ /* 0x001fea0003800000 */
.L_x_1511:
        /* <DEDUP_REMOVED lines=30> */
.L_x_1514:
[----:B0-----:R-:W-:Y:S05]  /*4100*/  BSYNC B1 ;  /* 0x0000000000017941 */ /* 0x001fea0003800000 */
.L_x_1513:
        /* <DEDUP_REMOVED lines=30> */
.L_x_1516:
[----:B0-----:R-:W-:Y:S05]  /*42f0*/  BSYNC B1 ;  /* 0x0000000000017941 */ /* 0x001fea0003800000 */
.L_x_1515:
        /* <DEDUP_REMOVED lines=30> */
.L_x_1518:
[----:B0-----:R-:W-:Y:S05]  /*44e0*/  BSYNC B1 ;  /* 0x0000000000017941 */ /* 0x001fea0003800000 */
.L_x_1517:
        /* <DEDUP_REMOVED lines=30> */
.L_x_1520:
[----:B0-----:R-:W-:Y:S05]  /*46d0*/  BSYNC B1 ;  /* 0x0000000000017941 */ /* 0x001fea0003800000 */
.L_x_1519:
        /* <DEDUP_REMOVED lines=30> */
.L_x_1522:
[----:B0-----:R-:W-:Y:S05]  /*48c0*/  BSYNC B1 ;  /* 0x0000000000017941 */ /* 0x001fea0003800000 */
.L_x_1521:
        /* <DEDUP_REMOVED lines=30> */
.L_x_1524:
[----:B0-----:R-:W-:Y:S05]  /*4ab0*/  BSYNC B1 ;  /* 0x0000000000017941 */ /* 0x001fea0003800000 */
.L_x_1523:
        /* <DEDUP_REMOVED lines=30> */
.L_x_1526:
[----:B0-----:R-:W-:Y:S05]  /*4ca0*/  BSYNC B1 ;  /* 0x0000000000017941 */ /* 0x001fea0003800000 */
.L_x_1525:
        /* <DEDUP_REMOVED lines=30> */
.L_x_1528:
[----:B0-----:R-:W-:Y:S05]  /*4e90*/  BSYNC B1 ;  /* 0x0000000000017941 */ /* 0x001fea0003800000 */
.L_x_1527:
        /* <DEDUP_REMOVED lines=30> */
.L_x_1530:
[----:B0-----:R-:W-:Y:S05]  /*5080*/  BSYNC B1 ;  /* 0x0000000000017941 */ /* 0x001fea0003800000 */
.L_x_1529:
        /* <DEDUP_REMOVED lines=30> */
.L_x_1532:
[----:B0-----:R-:W-:Y:S05]  /*5270*/  BSYNC B1 ;  /* 0x0000000000017941 */ /* 0x001fea0003800000 */
.L_x_1531:
        /* <DEDUP_REMOVED lines=30> */
.L_x_1534:
[----:B0-----:R-:W-:Y:S05]  /*5460*/  BSYNC B1 ;  /* 0x0000000000017941 */ /* 0x001fea0003800000 */
.L_x_1533:
        /* <DEDUP_REMOVED lines=30> */
.L_x_1536:
[----:B0-----:R-:W-:Y:S05]  /*5650*/  BSYNC B1 ;  /* 0x0000000000017941 */ /* 0x001fea0003800000 */
.L_x_1535:
        /* <DEDUP_REMOVED lines=30> */
.L_x_1538:
[----:B0-----:R-:W-:Y:S05]  /*5840*/  BSYNC B1 ;  /* 0x0000000000017941 */ /* 0x001fea0003800000 */
.L_x_1537:
        /* <DEDUP_REMOVED lines=30> */
.L_x_1540:
[----:B0-----:R-:W-:Y:S05]  /*5a30*/  BSYNC B1 ;  /* 0x0000000000017941 */ /* 0x001fea0003800000 */
.L_x_1539:
        /* <DEDUP_REMOVED lines=30> */
.L_x_1542:
[----:B0-----:R-:W-:Y:S05]  /*5c20*/  BSYNC B1 ;  /* 0x0000000000017941 */ /* 0x001fea0003800000 */
.L_x_1541:
        /* <DEDUP_REMOVED lines=30> */
.L_x_1544:
[----:B0-----:R-:W-:Y:S05]  /*5e10*/  BSYNC B1 ;  /* 0x0000000000017941 */ /* 0x001fea0003800000 */
.L_x_1543:
        /* <DEDUP_REMOVED lines=30> */
.L_x_1546:
[----:B0-----:R-:W-:Y:S05]  /*6000*/  BSYNC B1 ;  /* 0x0000000000017941 */ /* 0x001fea0003800000 */
.L_x_1545:
        /* <DEDUP_REMOVED lines=30> */
.L_x_1548:
[----:B0-----:R-:W-:Y:S05]  /*61f0*/  BSYNC B1 ;  /* 0x0000000000017941 */ /* 0x001fea0003800000 */
.L_x_1547:
        /* <DEDUP_REMOVED lines=30> */
.L_x_1550:
[----:B0-----:R-:W-:Y:S05]  /*63e0*/  BSYNC B1 ;  /* 0x0000000000017941 */ /* 0x001fea0003800000 */
.L_x_1549:
        /* <DEDUP_REMOVED lines=30> */
.L_x_1552:
[----:B0-----:R-:W-:Y:S05]  /*65d0*/  BSYNC B1 ;  /* 0x0000000000017941 */ /* 0x001fea0003800000 */
.L_x_1551:
        /* <DEDUP_REMOVED lines=30> */
.L_x_1554:
[----:B0-----:R-:W-:Y:S05]  /*67c0*/  BSYNC B1 ;  /* 0x0000000000017941 */ /* 0x001fea0003800000 */
.L_x_1553:
        /* <DEDUP_REMOVED lines=30> */
.L_x_1556:
[----:B0-----:R-:W-:Y:S05]  /*69b0*/  BSYNC B1 ;  /* 0x0000000000017941 */ /* 0x001fea0003800000 */
.L_x_1555:
        /* <DEDUP_REMOVED lines=30> */
.L_x_1558:
[----:B0-----:R-:W-:Y:S05]  /*6ba0*/  BSYNC B1 ;  /* 0x0000000000017941 */ /* 0x001fea0003800000 */
.L_x_1557:
        /* <DEDUP_REMOVED lines=30> */
.L_x_1560:
[----:B0-----:R-:W-:Y:S05]  /*6d90*/  BSYNC B1 ;  /* 0x0000000000017941 */ /* 0x001fea0003800000 */
.L_x_1559:
        /* <DEDUP_REMOVED lines=30> */
.L_x_1562:
[----:B0-----:R-:W-:Y:S05]  /*6f80*/  BSYNC B1 ;  /* 0x0000000000017941 */ /* 0x001fea0003800000 */
.L_x_1561:
        /* <DEDUP_REMOVED lines=30> */
.L_x_1564:
[----:B0-----:R-:W-:Y:S05]  /*7170*/  BSYNC B1 ;  /* 0x0000000000017941 */ /* 0x001fea0003800000 */
.L_x_1563:
        /* <DEDUP_REMOVED lines=30> */
.L_x_1566:
[----:B0-----:R-:W-:Y:S05]  /*7360*/  BSYNC B1 ;  /* 0x0000000000017941 */ /* 0x001fea0003800000 */
.L_x_1565:
        /* <DEDUP_REMOVED lines=30> */
.L_x_1568:
[----:B0-----:R-:W-:Y:S05]  /*7550*/  BSYNC B1 ;  /* 0x0000000000017941 */ /* 0x001fea0003800000 */
.L_x_1567:
        /* <DEDUP_REMOVED lines=30> */
.L_x_1570:
[----:B0-----:R-:W-:Y:S05]  /*7740*/  BSYNC B1 ;  /* 0x0000000000017941 */ /* 0x001fea0003800000 */
.L_x_1569:
        /* <DEDUP_REMOVED lines=30> */
.L_x_1572:
[----:B0-----:R-:W-:Y:S05]  /*7930*/  BSYNC B1 ;  /* 0x0000000000017941 */ /* 0x001fea0003800000 */
.L_x_1571:
        /* <DEDUP_REMOVED lines=30> */
.L_x_1574:
[----:B0-----:R-:W-:Y:S05]  /*7b20*/  BSYNC B1 ;  /* 0x0000000000017941 */ /* 0x001fea0003800000 */
.L_x_1573:
        /* <DEDUP_REMOVED lines=30> */
.L_x_1576:
[----:B0-----:R-:W-:Y:S05]  /*7d10*/  BSYNC B1 ;  /* 0x0000000000017941 */ /* 0x001fea0003800000 */
.L_x_1575:
        /* <DEDUP_REMOVED lines=30> */
.L_x_1578:
[----:B0-----:R-:W-:Y:S05]  /*7f00*/  BSYNC B1 ;  /* 0x0000000000017941 */ /* 0x001fea0003800000 */
.L_x_1577:
        /* <DEDUP_REMOVED lines=30> */
.L_x_1580:
[----:B0-----:R-:W-:Y:S05]  /*80f0*/  BSYNC B1 ;  /* 0x0000000000017941 */ /* 0x001fea0003800000 */
.L_x_1579:
        /* <DEDUP_REMOVED lines=30> */
.L_x_1582:
[----:B0-----:R-:W-:Y:S05]  /*82e0*/  BSYNC B1 ;  /* 0x0000000000017941 */ /* 0x001fea0003800000 */
.L_x_1581:
        /* <DEDUP_REMOVED lines=30> */
.L_x_1584:
[----:B0-----:R-:W-:Y:S05]  /*84d0*/  BSYNC B1 ;  /* 0x0000000000017941 */ /* 0x001fea0003800000 */
.L_x_1583:
        /* <DEDUP_REMOVED lines=30> */
.L_x_1586:
[----:B0-----:R-:W-:Y:S05]  /*86c0*/  BSYNC B1 ;  /* 0x0000000000017941 */ /* 0x001fea0003800000 */
.L_x_1585:
        /* <DEDUP_REMOVED lines=30> */
.L_x_1588:
[----:B0-----:R-:W-:Y:S05]  /*88b0*/  BSYNC B1 ;  /* 0x0000000000017941 */ /* 0x001fea0003800000 */
.L_x_1587:
        /* <DEDUP_REMOVED lines=30> */
.L_x_1590:
[----:B0-----:R-:W-:Y:S05]  /*8aa0*/  BSYNC B1 ;  /* 0x0000000000017941 */ /* 0x001fea0003800000 */
.L_x_1589:
        /* <DEDUP_REMOVED lines=30> */
.L_x_1592:
[----:B0-----:R-:W-:Y:S05]  /*8c90*/  BSYNC B1 ;  /* 0x0000000000017941 */ /* 0x001fea0003800000 */
.L_x_1591:
        /* <DEDUP_REMOVED lines=30> */
.L_x_1594:
[----:B0-----:R-:W-:Y:S05]  /*8e80*/  BSYNC B1 ;  /* 0x0000000000017941 */ /* 0x001fea0003800000 */
.L_x_1593:
        /* <DEDUP_REMOVED lines=30> */
.L_x_1596:
[----:B0-----:R-:W-:Y:S05]  /*9070*/  BSYNC B1 ;  /* 0x0000000000017941 */ /* 0x001fea0003800000 */
.L_x_1595:
        /* <DEDUP_REMOVED lines=30> */
.L_x_1598:
[----:B0-----:R-:W-:Y:S05]  /*9260*/  BSYNC B1 ;  /* 0x0000000000017941 */ /* 0x001fea0003800000 */
.L_x_1597:
        /* <DEDUP_REMOVED lines=30> */
.L_x_1600:
[----:B0-----:R-:W-:Y:S05]  /*9450*/  BSYNC B1 ;  /* 0x0000000000017941 */ /* 0x001fea0003800000 */
.L_x_1599:
        /* <DEDUP_REMOVED lines=30> */
.L_x_1602:
[----:B0-----:R-:W-:Y:S05]  /*9640*/  BSYNC B1 ;  /* 0x0000000000017941 */ /* 0x001fea0003800000 */
.L_x_1601:
        /* <DEDUP_REMOVED lines=30> */
.L_x_1604:
[----:B0-----:R-:W-:Y:S05]  /*9830*/  BSYNC B1 ;  /* 0x0000000000017941 */ /* 0x001fea0003800000 */
.L_x_1603:
        /* <DEDUP_REMOVED lines=30> */
.L_x_1606:
[----:B0-----:R-:W-:Y:S05]  /*9a20*/  BSYNC B1 ;  /* 0x0000000000017941 */ /* 0x001fea0003800000 */
.L_x_1605:
        /* <DEDUP_REMOVED lines=30> */
.L_x_1608:
[----:B0-----:R-:W-:Y:S05]  /*9c10*/  BSYNC B1 ;  /* 0x0000000000017941 */ /* 0x001fea0003800000 */
.L_x_1607:
        /* <DEDUP_REMOVED lines=30> */
.L_x_1610:
[----:B0-----:R-:W-:Y:S05]  /*9e00*/  BSYNC B1 ;  /* 0x0000000000017941 */ /* 0x001fea0003800000 */
.L_x_1609:
        /* <DEDUP_REMOVED lines=30> */
.L_x_1612:
[----:B0-----:R-:W-:Y:S05]  /*9ff0*/  BSYNC B1 ;  /* 0x0000000000017941 */ /* 0x001fea0003800000 */
.L_x_1611:
        /* <DEDUP_REMOVED lines=30> */
.L_x_1614:
[----:B0-----:R-:W-:Y:S05]  /*a1e0*/  BSYNC B1 ;  /* 0x0000000000017941 */ /* 0x001fea0003800000 */
.L_x_1613:
        /* <DEDUP_REMOVED lines=30> */
.L_x_1616:
[----:B0-----:R-:W-:Y:S05]  /*a3d0*/  BSYNC B1 ;  /* 0x0000000000017941 */ /* 0x001fea0003800000 */
.L_x_1615:
        /* <DEDUP_REMOVED lines=30> */
.L_x_1618:
[----:B0-----:R-:W-:Y:S05]  /*a5c0*/  BSYNC B1 ;  /* 0x0000000000017941 */ /* 0x001fea0003800000 */
.L_x_1617:
[----:B-----5:R-:W-:Y:S01]  /*a5d0*/  FMUL.FTZ R124, R7, R158 ;  /* 0x0000009e077c7220 */ /* 0x020fe20000410000 */
[----:B------:R-:W-:Y:S02]  /*a5e0*/  LOP3.LUT P1, RZ, R24, 0x3, RZ, 0xc0, !PT ;  /* 0x0000000318ff7812 */ /* 0x000fe4000782c0ff */
[----:B------:R-:W-:Y:S01]  /*a5f0*/  ISETP.NE.AND P0, PT, R157, RZ, P0 ;  /* 0x000000ff9d00720c */ /* 0x000fe20000705270 */
        /* <DEDUP_REMOVED lines=62> */
[----:B------:R-:W-:Y:S01]  /*a9e0*/  FFMA.FTZ R237, R80, R204, R125 ;  /* 0x000000cc50ed7223 */ /* 0x000fe2000001007d */
[----:B------:R-:W-:Y:S05]  /*a9f0*/  BRA.DIV ~URZ, `(.L_x_1619) ;  /* 0x00002e127f007947 */ /* 0x000fea000b800000 */
[----:B------:R0:W1:Y:S02]  /*aa00*/  SHFL.BFLY PT, R124, R237, 0x2, 0x1f ;  /* 0x0c401f00ed7c7f89 */ /* 0x00006400000e0000 */
.L_x_1681:
[----:B01----:R-:W-:Y:S01]  /*aa10*/  FADD.FTZ R237, R237, R124 ;  /* 0x0000007ceded7221 */ /* 0x003fe20000010000 */
[----:B------:R-:W-:Y:S05]  /*aa20*/  BRA.DIV ~URZ, `(.L_x_1620) ;  /* 0x00002e627f007947 */ /* 0x000fea000b800000 */
[----:B------:R0:W1:Y:S02]  /*aa30*/  SHFL.BFLY PT, R124, R237, 0x1, 0x1f ;  /* 0x0c201f00ed7c7f89 */ /* 0x00006400000e0000 */
.L_x_1682:
        /* <DEDUP_REMOVED lines=15> */
[----:B------:R-:W2:Y:S04]  /*ab30*/  @P2 LDG.E R127, [R126.64] ;  /* 0x000000247e7f2981 */ /* 0x000ea8000c1e1900 */
[----:B------:R-:W3:Y:S01]  /*ab40*/  @P1 LDG.E R124, [R124.64] ;  /* 0x000000247c7c1981 */ /* 0x000ee2000c1e1900 */
[----:B------:R-:W-:Y:S01]  /*ab50*/  @P1 ISETP.GE.AND P3, PT, R152, R153, PT ;  /* 0x000000999800120c */ /* 0x000fe20003f66270 */
[----:B------:R-:W-:Y:S01]  /*ab60*/  FMUL.FTZ R156, R156, c[0x0][0x1f0] ;  /* 0x00007c009c9c7a20 */ /* 0x000fe20000410000 */
[C---:B------:R-:W-:Y:S01]  /*ab70*/  @P1 IADD3 R206, R152.reuse, 0x1, -R25 ;  /* 0x0000000198ce1810 */ /* 0x040fe20007ffe819 */
[----:B0-----:R-:W-:Y:S01]  /*ab80*/  IMAD.IADD R237, R152, 0x1, -R4 ;  /* 0x0000000198ed7824 */ /* 0x001fe200078e0a04 */
[----:B------:R-:W-:-:S04]  /*ab90*/  @P1 SEL R157, R22, RZ, !P3 ;  /* 0x000000ff169d1207 */ /* 0x000fc80005800000 */
[----:B------:R-:W-:-:S06]  /*aba0*/  @P1 IADD3 R157, R157, R206, RZ ;  /* 0x000000ce9d9d1210 */ /* 0x000fcc0007ffe0ff */
[----:B------:R-:W3:Y:S01]  /*abb0*/  @P1 I2F R157, R157 ;  /* 0x0000009d009d1306 */ /* 0x000ee20000201400 */
[----:B--2---:R-:W-:-:S04]  /*abc0*/  @P2 FADD.FTZ R156, R156, R127 ;  /* 0x0000007f9c9c2221 */ /* 0x004fc80000010000 */
[----:B---3--:R-:W-:-:S05]  /*abd0*/  @P1 FFMA.FTZ R156, R157, R124, R156 ;  /* 0x0000007c9d9c1223 */ /* 0x008fca000001009c */
[----:B------:R0:W-:Y:S01]  /*abe0*/  STS [R237.X4+0x810], R156 ;  /* 0x0008109ced007388 */ /* 0x0001e20000004800 */
[----:B------:R-:W-:-:S03]  /*abf0*/  @!P0 FMNMX.FTZ R3, R3, R156, !PT ;  /* 0x0000009c03038209 */ /* 0x000fc60007810000 */
.L_x_1622:
[----:B------:R-:W-:Y:S05]  /*ac00*/  BSYNC B1 ;  /* 0x0000000000017941 */ /* 0x000fea0003800000 */
.L_x_1621:
[----:B------:R-:W-:-:S04]  /*ac10*/  IADD3 R152, R152, 0x10, RZ ;  /* 0x0000001098987810 */ /* 0x000fc80007ffe0ff */
[----:B------:R-:W-:-:S13]  /*ac20*/  ISETP.GE.AND P0, PT, R152, R81, PT ;  /* 0x000000519800720c */ /* 0x000fda0003f06270 */
[----:B0-----:R-:W-:Y:S01]  /*ac30*/  @P0 CALL.REL.NOINC `(.L_x_1490) ;  /* 0x0000001000000944 */ /* 0x001fe20003c00000 */
[----:B------:R-:W-:Y:S05]  /*ac40*/  BRA `(.L_x_1623) ;  /* 0xffff7b9000007947 */ /* 0x000fea000383ffff */
.L_x_1490:
[----:B------:R-:W-:Y:S05]  /*ac50*/  BSYNC B0 ;  /* 0x0000000000007941 */ /* 0x000fea0003800000 */
.L_x_1489:
[----:B------:R-:W-:Y:S01]  /*ac60*/  SHF.R.S32.HI R7, RZ, 0x1f, R24 ;  /* 0x0000001fff077819 */ /* 0x000fe20000011418 */
[----:B------:R-:W-:Y:S05]  /*ac70*/  BRA.DIV ~URZ, `(.L_x_1624) ;  /* 0x00002c927f007947 */ /* 0x000fea000b800000 */
[----:B------:R1:W2:Y:S02]  /*ac80*/  SHFL.BFLY PT, R0, R3, 0x10, 0x1f ;  /* 0x0e001f0003007f89 */ /* 0x0002a400000e0000 */
.L_x_1683:
[----:B--2---:R-:W-:Y:S01]  /*ac90*/  FMNMX.FTZ R5, R0, R3, !PT ;  /* 0x0000000300057209 */ /* 0x004fe20007810000 */
[----:B------:R-:W-:Y:S05]  /*aca0*/  BRA.DIV ~URZ, `(.L_x_1625) ;  /* 0x00002ce27f007947 */ /* 0x000fea000b800000 */
[----:B------:R-:W2:Y:S02]  /*acb0*/  SHFL.BFLY PT, R0, R5, 0x8, 0x1f ;  /* 0x0d001f0005007f89 */ /* 0x000ea400000e0000 */
[----:B--2---:R-:W-:-:S05]  /*acc0*/  FMNMX.FTZ R0, R5, R0, !PT ;  /* 0x0000000005007209 */ /* 0x004fca0007810000 */
[----:B-1----:R1:W2:Y:S02]  /*acd0*/  SHFL.BFLY PT, R3, R0, 0x4, 0x1f ;  /* 0x0c801f0000037f89 */ /* 0x0022a400000e0000 */
.L_x_1684:
[----:B------:R-:W-:Y:S01]  /*ace0*/  LEA.HI R5, R7, R24, RZ, 0x5 ;  /* 0x0000001807057211 */ /* 0x000fe200078f28ff */
[----:B------:R-:W-:Y:S01]  /*acf0*/  WARPSYNC 0xffffffff ;  /* 0xffffffff00007948 */ /* 0x000fe20003800000 */
[----:B-12---:R-:W-:Y:S02]  /*ad00*/  FMNMX.FTZ R0, R3, R0, !PT ;  /* 0x0000000003007209 */ /* 0x006fe40007810000 */
[----:B------:R-:W-:-:S05]  /*ad10*/  LOP3.LUT R7, R5, 0xffffffe0, RZ, 0xc0, !PT ;  /* 0xffffffe005077812 */ /* 0x000fca00078ec0ff */
[----:B------:R-:W-:-:S05]  /*ad20*/  IMAD.IADD R7, R24, 0x1, -R7 ;  /* 0x0000000118077824 */ /* 0x000fca00078e0a07 */
[----:B------:R-:W-:-:S13]  /*ad30*/  ISETP.NE.AND P0, PT, R7, RZ, PT ;  /* 0x000000ff0700720c */ /* 0x000fda0003f05270 */
[----:B------:R-:W-:-:S05]  /*ad40*/  @!P0 SHF.R.S32.HI R5, RZ, 0x5, R5 ;  /* 0x00000005ff058819 */ /* 0x000fca0000011405 */
[----:B------:R1:W-:Y:S02]  /*ad50*/  @!P0 STS [R5.X4], R0 ;  /* 0x0000000005008388 */ /* 0x0003e40000004800 */
[----:B------:R-:W-:Y:S01]  /*ad60*/  BAR.SYNC.DEFER_BLOCKING 0x0 ;  /* 0x0000000000007b1d */ /* 0x000fe20000010000 */
[----:B------:R-:W-:Y:S01]  /*ad70*/  ISETP.GT.AND P0, PT, R7, 0x1, PT ;  /* 0x000000010700780c */ /* 0x000fe20003f04270 */
[----:B-1----:R-:W-:Y:S01]  /*ad80*/  IMAD.MOV.U32 R0, RZ, RZ, -0x800001 ;  /* 0xff7fffffff007424 */ /* 0x002fe200078e00ff */
[----:B------:R-:W-:Y:S01]  /*ad90*/  IADD3 R5, R24, R4, RZ ;  /* 0x0000000418057210 */ /* 0x000fe20007ffe0ff */
[----:B------:R-:W-:Y:S02]  /*ada0*/  IMAD.MOV.U32 R8, RZ, RZ, RZ ;  /* 0x000000ffff087224 */ /* 0x000fe400078e00ff */
[----:B------:R-:W-:Y:S01]  /*adb0*/  BSSY B0, `(.L_x_1626) ;  /* 0x0000075000007945 */ /* 0x000fe20003800000 */
[----:B------:R-:W-:-:S07]  /*adc0*/  ISETP.GE.AND P1, PT, R5, R25, PT ;  /* 0x000000190500720c */ /* 0x000fce0003f26270 */
[----:B------:R-:W1:Y:S04]  /*add0*/  @!P0 LDS R0, [R7.X4] ;  /* 0x0000000007008984 */ /* 0x000e680000004800 */
[----:B-1----:R-:W1:Y:S02]  /*ade0*/  SHFL.BFLY PT, R3, R0, 0x1, 0x1f ;  /* 0x0c201f0000037f89 */ /* 0x002e6400000e0000 */
        /* <DEDUP_REMOVED lines=8> */
[----:B-1----:R-:W-:-:S04]  /*ae70*/  LEA.HI R3, R0, 0x1, RZ, 0x1a ;  /* 0x0000000100037811 */ /* 0x002fc800078fd0ff */
[----:B------:R-:W-:-:S13]  /*ae80*/  LOP3.LUT P0, R3, R3, 0x3, RZ, 0xc0, !PT ;  /* 0x0000000303037812 */ /* 0x000fda000780c0ff */
[----:B------:R-:W-:Y:S05]  /*ae90*/  @!P0 BRA `(.L_x_1629) ;  /* 0x000001f000008947 */ /* 0x000fea0003800000 */
[----:B------:R-:W-:Y:S01]  /*aea0*/  IMAD R12, R28, c[0x0][0x1d4], RZ ;  /* 0x000075001c0c7a24 */ /* 0x000fe200078e02ff */
[----:B------:R-:W-:Y:S01]  /*aeb0*/  ISETP.NE.U32.AND P0, PT, RZ, c[0x0][0x200], PT ;  /* 0x00008000ff007a0c */ /* 0x000fe20003f05070 */
[----:B------:R-:W-:Y:S01]  /*aec0*/  HFMA2.MMA R8, -RZ, RZ, 0, 0 ;  /* 0x00000000ff087435 */ /* 0x000fe200000001ff */
[--C-:B------:R-:W-:Y:S01]  /*aed0*/  SHF.R.S32.HI R6, RZ, 0x1f, R5.reuse ;  /* 0x0000001fff067819 */ /* 0x100fe20000011405 */
[--C-:B------:R-:W-:Y:S01]  /*aee0*/  IMAD.MOV.U32 R10, RZ, RZ, R5.reuse ;  /* 0x000000ffff0a7224 */ /* 0x100fe200078e0005 */
[----:B------:R-:W-:Y:S02]  /*aef0*/  SHF.R.S32.HI R7, RZ, 0x1f, R12 ;  /* 0x0000001fff077819 */ /* 0x000fe4000001140c */
[----:B------:R-:W-:Y:S02]  /*af00*/  IADD3 R12, P2, P3, R12, c[0x0][0x200], R5 ;  /* 0x000080000c0c7a10 */ /* 0x000fe40007b5e005 */
[----:B------:R-:W-:Y:S02]  /*af10*/  ISETP.NE.AND.EX P0, PT, RZ, c[0x0][0x204], PT, P0 ;  /* 0x00008100ff007a0c */ /* 0x000fe40003f05300 */
[----:B------:R-:W-:-:S02]  /*af20*/  IADD3.X R7, R7, c[0x0][0x204], R6, P2, P3 ;  /* 0x0000810007077a10 */ /* 0x000fc400017e6406 */
[----:B------:R-:W-:-:S08]  /*af30*/  IADD3 R9, R19, 0x810, RZ ;  /* 0x0000081013097810 */ /* 0x000fd00007ffe0ff */
.L_x_1633:
[----:B------:R-:W-:Y:S01]  /*af40*/  BSSY B2, `(.L_x_1630) ;  /* 0x000000b000027945 */ /* 0x000fe20003800000 */
[----:B-1----:R-:W-:Y:S05]  /*af50*/  @!P0 BRA `(.L_x_1631) ;  /* 0x0000005000008947 */ /* 0x002fea0003800000 */
[----:B------:R-:W-:-:S06]  /*af60*/  IMAD.MOV.U32 R6, RZ, RZ, R12 ;  /* 0x000000ffff067224 */ /* 0x000fcc00078e000c */
[----:B------:R-:W3:Y:S01]  /*af70*/  LDG.E.U8 R6, [R6.64] ;  /* 0x0000002406067981 */ /* 0x000ee2000c1e1100 */
[----:B------:R-:W-:Y:S01]  /*af80*/  IMAD.MOV.U32 R11, RZ, RZ, RZ ;  /* 0x000000ffff0b7224 */ /* 0x000fe200078e00ff */
[----:B---3--:R-:W-:-:S13]  /*af90*/  ISETP.NE.AND P2, PT, R6, RZ, PT ;  /* 0x000000ff0600720c */ /* 0x008fda0003f45270 */
[----:B------:R-:W-:Y:S05]  /*afa0*/  @P2 BRA `(.L_x_1632) ;  /* 0x0000004000002947 */ /* 0x000fea0003800000 */
.L_x_1631:
[----:B------:R-:W1:Y:S02]  /*afb0*/  LDS R6, [R9] ;  /* 0x0000000009067984 */ /* 0x000e640000000800 */
[----:B-12---:R-:W-:-:S04]  /*afc0*/  FADD.FTZ R6, -R13, R6 ;  /* 0x000000060d067221 */ /* 0x006fc80000010100 */
[----:B------:R-:W-:-:S04]  /*afd0*/  FMUL.FTZ R6, R6, 1.4426950216293334961 ;  /* 0x3fb8aa3b06067820 */ /* 0x000fc80000410000 */
[----:B------:R1:W2:Y:S03]  /*afe0*/  MUFU.EX2 R11, R6 ;  /* 0x00000006000b7308 */ /* 0x0002a60000000800 */
.L_x_1632:
[----:B------:R-:W-:Y:S05]  /*aff0*/  BSYNC B2 ;  /* 0x0000000000027941 */ /* 0x000fea0003800000 */
.L_x_1630:
[----:B------:R-:W-:Y:S01]  /*b000*/  IADD3 R3, R3, -0x1, RZ ;  /* 0xffffffff03037810 */ /* 0x000fe20007ffe0ff */
[----:B--2---:R2:W-:Y:S01]  /*b010*/  STS [R9], R11 ;  /* 0x0000000b09007388 */ /* 0x0045e20000000800 */
[----:B------:R-:W-:Y:S01]  /*b020*/  IADD3 R12, P3, R12, 0x40, RZ ;  /* 0x000000400c0c7810 */ /* 0x000fe20007f7e0ff */
[----:B------:R-:W-:Y:S01]  /*b030*/  FADD.FTZ R8, R11, R8 ;  /* 0x000000080b087221 */ /* 0x000fe20000010000 */
[----:B------:R-:W-:Y:S02]  /*b040*/  ISETP.NE.AND P2, PT, R3, RZ, PT ;  /* 0x000000ff0300720c */ /* 0x000fe40003f45270 */
[----:B------:R-:W-:Y:S02]  /*b050*/  IADD3 R10, R10, 0x40, RZ ;  /* 0x000000400a0a7810 */ /* 0x000fe40007ffe0ff */
[----:B------:R-:W-:Y:S02]  /*b060*/  IADD3.X R7, RZ, R7, RZ, P3, !PT ;  /* 0x00000007ff077210 */ /* 0x000fe40001ffe4ff */
[----:B--2---:R-:W-:-:S07]  /*b070*/  IADD3 R9, R9, 0x100, RZ ;  /* 0x0000010009097810 */ /* 0x004fce0007ffe0ff */
[----:B------:R-:W-:Y:S05]  /*b080*/  @P2 BRA `(.L_x_1633) ;  /* 0xfffffeb000002947 */ /* 0x000fea000383ffff */
.L_x_1629:
[----:B------:R-:W-:Y:S05]  /*b090*/  BSYNC B1 ;  /* 0x0000000000017941 */ /* 0x000fea0003800000 */
.L_x_1628:
[----:B------:R-:W-:-:S13]  /*b0a0*/  ISETP.GE.U32.AND P0, PT, R0, 0xc0, PT ;  /* 0x000000c00000780c */ /* 0x000fda0003f06070 */
[----:B------:R-:W-:Y:S05]  /*b0b0*/  @!P0 BRA `(.L_x_1627) ;  /* 0x0000044000008947 */ /* 0x000fea0003800000 */
[----:B------:R-:W-:Y:S01]  /*b0c0*/  LEA R3, R10, 0x200, 0x2 ;  /* 0x000002000a037811 */ /* 0x000fe200078e10ff */
[----:B------:R-:W-:Y:S01]  /*b0d0*/  IMAD R7, R28, c[0x0][0x1d4], RZ ;  /* 0x000075001c077a24 */ /* 0x000fe200078e02ff */
[----:B------:R-:W-:Y:S02]  /*b0e0*/  ISETP.NE.U32.AND P0, PT, RZ, c[0x0][0x200], PT ;  /* 0x00008000ff007a0c */ /* 0x000fe40003f05070 */
[----:B------:R-:W-:Y:S01]  /*b0f0*/  SHF.R.S32.HI R0, RZ, 0x1f, R10 ;  /* 0x0000001fff007819 */ /* 0x000fe2000001140a */
[----:B------:R-:W-:Y:S01]  /*b100*/  IMAD R3, R4, -0x4, R3 ;  /* 0xfffffffc04037824 */ /* 0x000fe200078e0203 */
[--C-:B------:R-:W-:Y:S02]  /*b110*/  SHF.R.S32.HI R9, RZ, 0x1f, R7.reuse ;  /* 0x0000001fff097819 */ /* 0x100fe40000011407 */
[----:B-1----:R-:W-:Y:S02]  /*b120*/  IADD3 R6, P2, P3, R10, c[0x0][0x200], R7 ;  /* 0x000080000a067a10 */ /* 0x002fe40007b5e007 */
[----:B------:R-:W-:-:S02]  /*b130*/  ISETP.NE.AND.EX P0, PT, RZ, c[0x0][0x204], PT, P0 ;  /* 0x00008100ff007a0c */ /* 0x000fc40003f05300 */
[----:B------:R-:W-:Y:S02]  /*b140*/  IADD3.X R7, R0, c[0x0][0x204], R9, P2, P3 ;  /* 0x0000810000077a10 */ /* 0x000fe400017e6409 */
[----:B------:R-:W-:-:S08]  /*b150*/  IADD3 R3, R3, 0x810, RZ ;  /* 0x0000081003037810 */ /* 0x000fd00007ffe0ff */
.L_x_1646:
[----:B------:R-:W-:Y:S01]  /*b160*/  BSSY B1, `(.L_x_1634) ;  /* 0x000000a000017945 */ /* 0x000fe20003800000 */
[----:B------:R-:W-:Y:S05]  /*b170*/  @!P0 BRA `(.L_x_1635) ;  /* 0x0000004000008947 */ /* 0x000fea0003800000 */
[----:B------:R-:W3:Y:S02]  /*b180*/  LDG.E.U8 R0, [R6.64] ;  /* 0x0000002406007981 */ /* 0x000ee4000c1e1100 */
[----:B---3--:R-:W-:-:S13]  /*b190*/  ISETP.NE.AND P2, PT, R0, RZ, PT ;  /* 0x000000ff0000720c */ /* 0x008fda0003f45270 */
[----:B------:R-:W-:Y:S01]  /*b1a0*/  @P2 IMAD.MOV.U32 R0, RZ, RZ, RZ ;  /* 0x000000ffff002224 */ /* 0x000fe200078e00ff */
[----:B------:R-:W-:Y:S05]  /*b1b0*/  @P2 BRA `(.L_x_1636) ;  /* 0x0000004000002947 */ /* 0x000fea0003800000 */
.L_x_1635:
[----:B------:R-:W1:Y:S02]  /*b1c0*/  LDS R0, [R3+-0x200] ;  /* 0xfffe000003007984 */ /* 0x000e640000000800 */
[----:B-12---:R-:W-:-:S04]  /*b1d0*/  FADD.FTZ R0, -R13, R0 ;  /* 0x000000000d007221 */ /* 0x006fc80000010100 */
[----:B------:R-:W-:-:S06]  /*b1e0*/  FMUL.FTZ R0, R0, 1.4426950216293334961 ;  /* 0x3fb8aa3b00007820 */ /* 0x000fcc0000410000 */
[----:B------:R-:W1:Y:S02]  /*b1f0*/  MUFU.EX2 R0, R0 ;  /* 0x0000000000007308 */ /* 0x000e640000000800 */
.L_x_1636:
[----:B------:R-:W-:Y:S05]  /*b200*/  BSYNC B1 ;  /* 0x0000000000017941 */ /* 0x000fea0003800000 */
.L_x_1634:
[----:B-1----:R1:W-:Y:S01]  /*b210*/  STS [R3+-0x200], R0 ;  /* 0xfffe000003007388 */ /* 0x0023e20000000800 */
[----:B------:R-:W-:Y:S01]  /*b220*/  BSSY B1, `(.L_x_1637) ;  /* 0x000000b000017945 */ /* 0x000fe20003800000 */
[----:B------:R-:W-:Y:S01]  /*b230*/  FADD.FTZ R9, R0, R8 ;  /* 0x0000000800097221 */ /* 0x000fe20000010000 */
[----:B------:R-:W-:Y:S05]  /*b240*/  @!P0 BRA `(.L_x_1638) ;  /* 0x0000004000008947 */ /* 0x000fea0003800000 */
[----:B-1----:R-:W3:Y:S02]  /*b250*/  LDG.E.U8 R0, [R6.64+0x40] ;  /* 0x0000402406007981 */ /* 0x002ee4000c1e1100 */
[----:B---3--:R-:W-:-:S13]  /*b260*/  ISETP.NE.AND P2, PT, R0, RZ, PT ;  /* 0x000000ff0000720c */ /* 0x008fda0003f45270 */
[----:B------:R-:W-:Y:S01]  /*b270*/  @P2 IMAD.MOV.U32 R0, RZ, RZ, RZ ;  /* 0x000000ffff002224 */ /* 0x000fe200078e00ff */
[----:B------:R-:W-:Y:S05]  /*b280*/  @P2 BRA `(.L_x_1639) ;  /* 0x0000004000002947 */ /* 0x000fea0003800000 */
.L_x_1638:
[----:B-1----:R-:W1:Y:S02]  /*b290*/  LDS R0, [R3+-0x100] ;  /* 0xffff000003007984 */ /* 0x002e640000000800 */
[----:B-12---:R-:W-:-:S04]  /*b2a0*/  FADD.FTZ R0, -R13, R0 ;  /* 0x000000000d007221 */ /* 0x006fc80000010100 */
[----:B------:R-:W-:-:S06]  /*b2b0*/  FMUL.FTZ R0, R0, 1.4426950216293334961 ;  /* 0x3fb8aa3b00007820 */ /* 0x000fcc0000410000 */
[----:B------:R-:W1:Y:S02]  /*b2c0*/  MUFU.EX2 R0, R0 ;  /* 0x0000000000007308 */ /* 0x000e640000000800 */
.L_x_1639:
[----:B------:R-:W-:Y:S05]  /*b2d0*/  BSYNC B1 ;  /* 0x0000000000017941 */ /* 0x000fea0003800000 */
.L_x_1637:
        /* <DEDUP_REMOVED lines=8> */
.L_x_1641:
[----:B-1----:R-:W1:Y:S02]  /*b360*/  LDS R0, [R3] ;  /* 0x0000000003007984 */ /* 0x002e640000000800 */
[----:B-12---:R-:W-:-:S04]  /*b370*/  FADD.FTZ R0, -R13, R0 ;  /* 0x000000000d007221 */ /* 0x006fc80000010100 */
[----:B------:R-:W-:-:S06]  /*b380*/  FMUL.FTZ R0, R0, 1.4426950216293334961 ;  /* 0x3fb8aa3b00007820 */ /* 0x000fcc0000410000 */
[----:B------:R-:W1:Y:S02]  /*b390*/  MUFU.EX2 R0, R0 ;  /* 0x0000000000007308 */ /* 0x000e640000000800 */
.L_x_1642:
[----:B------:R-:W-:Y:S05]  /*b3a0*/  BSYNC B1 ;  /* 0x0000000000017941 */ /* 0x000fea0003800000 */
.L_x_1640:
[----:B-1----:R1:W-:Y:S01]  /*b3b0*/  STS [R3], R0 ;  /* 0x0000000003007388 */ /* 0x0023e20000000800 */
[----:B------:R-:W-:Y:S01]  /*b3c0*/  BSSY B1, `(.L_x_1643) ;  /* 0x000000b000017945 */ /* 0x000fe20003800000 */
[----:B------:R-:W-:Y:S01]  /*b3d0*/  FADD.FTZ R9, R9, R0 ;  /* 0x0000000009097221 */ /* 0x000fe20000010000 */
[----:B------:R-:W-:Y:S05]  /*b3e0*/  @!P0 BRA `(.L_x_1644) ;  /* 0x0000004000008947 */ /* 0x000fea0003800000 */
[----:B-1----:R-:W3:Y:S02]  /*b3f0*/  LDG.E.U8 R0, [R6.64+0xc0] ;  /* 0x0000c02406007981 */ /* 0x002ee4000c1e1100 */
[----:B---3--:R-:W-:-:S13]  /*b400*/  ISETP.NE.AND P2, PT, R0, RZ, PT ;  /* 0x000000ff0000720c */ /* 0x008fda0003f45270 */
[----:B------:R-:W-:Y:S01]  /*b410*/  @P2 MOV R0, RZ ;  /* 0x000000ff00002202 */ /* 0x000fe20000000f00 */
[----:B------:R-:W-:Y:S05]  /*b420*/  @P2 BRA `(.L_x_1645) ;  /* 0x0000004000002947 */ /* 0x000fea0003800000 */
.L_x_1644:
[----:B-1----:R-:W1:Y:S02]  /*b430*/  LDS R0, [R3+0x100] ;  /* 0x0001000003007984 */ /* 0x002e640000000800 */
[----:B-12---:R-:W-:-:S04]  /*b440*/  FADD.FTZ R0, -R13, R0 ;  /* 0x000000000d007221 */ /* 0x006fc80000010100 */
[----:B------:R-:W-:-:S06]  /*b450*/  FMUL.FTZ R0, R0, 1.4426950216293334961 ;  /* 0x3fb8aa3b00007820 */ /* 0x000fcc0000410000 */
[----:B------:R-:W1:Y:S02]  /*b460*/  MUFU.EX2 R0, R0 ;  /* 0x0000000000007308 */ /* 0x000e640000000800 */
.L_x_1645:
[----:B------:R-:W-:Y:S05]  /*b470*/  BSYNC B1 ;  /* 0x0000000000017941 */ /* 0x000fea0003800000 */
.L_x_1643:
[----:B------:R-:W-:Y:S01]  /*b480*/  IADD3 R10, R10, 0x100, RZ ;  /* 0x000001000a0a7810 */ /* 0x000fe20007ffe0ff */
[----:B-1----:R1:W-:Y:S01]  /*b490*/  STS [R3+0x100], R0 ;  /* 0x0001000003007388 */ /* 0x0023e20000000800 */
[----:B------:R-:W-:Y:S01]  /*b4a0*/  IADD3 R6, P3, R6, 0x100, RZ ;  /* 0x0000010006067810 */ /* 0x000fe20007f7e0ff */
[----:B------:R-:W-:Y:S01]  /*b4b0*/  FADD.FTZ R8, R9, R0 ;  /* 0x0000000009087221 */ /* 0x000fe20000010000 */
[----:B------:R-:W-:-:S03]  /*b4c0*/  ISETP.GE.AND P2, PT, R10, R25, PT ;  /* 0x000000190a00720c */ /* 0x000fc60003f46270 */
[----:B------:R-:W-:Y:S01]  /*b4d0*/  IMAD.X R7, RZ, RZ, R7, P3 ;  /* 0x000000ffff077224 */ /* 0x000fe200018e0607 */
[----:B-1----:R-:W-:-:S09]  /*b4e0*/  IADD3 R3, R3, 0x400, RZ ;  /* 0x0000040003037810 */ /* 0x002fd20007ffe0ff */
[----:B------:R-:W-:Y:S05]  /*b4f0*/  @!P2 BRA `(.L_x_1646) ;  /* 0xfffffc600000a947 */ /* 0x000fea000383ffff */
.L_x_1627:
[----:B------:R-:W-:Y:S05]  /*b500*/  BSYNC B0 ;  /* 0x0000000000007941 */ /* 0x000fea0003800000 */
.L_x_1626:
[----:B-1----:R-:W1:Y:S01]  /*b510*/  SHFL.BFLY PT, R3, R8, 0x10, 0x1f ;  /* 0x0e001f0008037f89 */ /* 0x002e6200000e0000 */
[C---:B------:R-:W-:Y:S02]  /*b520*/  LOP3.LUT P0, RZ, R24.reuse, 0x1f, RZ, 0xc0, !PT ;  /* 0x0000001f18ff7812 */ /* 0x040fe4000780c0ff */
[----:B------:R-:W-:-:S04]  /*b530*/  LOP3.LUT R10, R24, 0x1f, RZ, 0xc0, !PT ;  /* 0x0000001f180a7812 */ /* 0x000fc800078ec0ff */
[----:B------:R-:W-:-:S13]  /*b540*/  ISETP.GT.U32.AND P2, PT, R10, 0x1, PT ;  /* 0x000000010a00780c */ /* 0x000fda0003f44070 */
[----:B------:R-:W-:Y:S02]  /*b550*/  @!P2 IMAD.SHL.U32 R19, R24, 0x4, RZ ;  /* 0x000000041813a824 */ /* 0x000fe400078e00ff */
[----:B-1----:R-:W-:Y:S01]  /*b560*/  FADD.FTZ R3, R3, R8 ;  /* 0x0000000803037221 */ /* 0x002fe20000010000 */
[----:B------:R-:W-:-:S04]  /*b570*/  @!P0 SHF.R.U32.HI R8, RZ, 0x3, R24 ;  /* 0x00000003ff088819 */ /* 0x000fc80000011618 */
[----:B------:R-:W1:Y:S01]  /*b580*/  SHFL.BFLY PT, R0, R3, 0x8, 0x1f ;  /* 0x0d001f0003007f89 */ /* 0x000e6200000e0000 */
[----:B------:R-:W-:Y:S01]  /*b590*/  @!P0 LOP3.LUT R8, R8, 0x1ffffffc, RZ, 0xc0, !PT ;  /* 0x1ffffffc08088812 */ /* 0x000fe200078ec0ff */
[----:B-1----:R-:W-:-:S05]  /*b5a0*/  FADD.FTZ R0, R3, R0 ;  /* 0x0000000003007221 */ /* 0x002fca0000010000 */
[----:B------:R-:W1:Y:S02]  /*b5b0*/  SHFL.BFLY PT, R7, R0, 0x4, 0x1f ;  /* 0x0c801f0000077f89 */ /* 0x000e6400000e0000 */
[----:B-1----:R-:W-:Y:S01]  /*b5c0*/  FADD.FTZ R7, R0, R7 ;  /* 0x0000000700077221 */ /* 0x002fe20000010000 */
[----:B------:R-:W-:-:S04]  /*b5d0*/  @!P2 LOP3.LUT R0, R19, 0x7c, RZ, 0xc0, !PT ;  /* 0x0000007c1300a812 */ /* 0x000fc800078ec0ff */
[----:B------:R-:W1:Y:S02]  /*b5e0*/  SHFL.BFLY PT, R6, R7, 0x2, 0x1f ;  /* 0x0c401f0007067f89 */ /* 0x000e6400000e0000 */
[----:B-1----:R-:W-:-:S05]  /*b5f0*/  FADD.FTZ R6, R7, R6 ;  /* 0x0000000607067221 */ /* 0x002fca0000010000 */
[----:B------:R-:W1:Y:S02]  /*b600*/  SHFL.BFLY PT, R9, R6, 0x1, 0x1f ;  /* 0x0c201f0006097f89 */ /* 0x000e6400000e0000 */
[----:B-1----:R-:W-:-:S05]  /*b610*/  FADD.FTZ R9, R6, R9 ;  /* 0x0000000906097221 */ /* 0x002fca0000010000 */
[----:B------:R-:W-:Y:S04]  /*b620*/  @!P0 STS [R8+0x8], R9 ;  /* 0x0000080908008388 */ /* 0x000fe80000000800 */
[----:B------:R-:W-:Y:S06]  /*b630*/  BAR.SYNC.DEFER_BLOCKING 0x0 ;  /* 0x0000000000007b1d */ /* 0x000fec0000010000 */
[----:B------:R-:W1:Y:S04]  /*b640*/  @!P2 LDS R9, [R0+0x8] ;  /* 0x000008000009a984 */ /* 0x000e680000000800 */
[----:B-1----:R-:W1:Y:S02]  /*b650*/  SHFL.BFLY PT, R6, R9, 0x1, 0x1f ;  /* 0x0c201f0009067f89 */ /* 0x002e6400000e0000 */
[----:B-1----:R-:W-:-:S05]  /*b660*/  FADD.FTZ R6, R6, R9 ;  /* 0x0000000906067221 */ /* 0x002fca0000010000 */
[----:B------:R1:W3:Y:S01]  /*b670*/  SHFL.IDX PT, R3, R6, RZ, 0x1f ;  /* 0x00001fff06037589 */ /* 0x0002e200000e0000 */
[----:B------:R-:W-:Y:S05]  /*b680*/  @P1 BRA.U `(.L_x_1647) ;  /* 0x000004b100001947 */ /* 0x000fea0003800000 */
[----:B--2---:R-:W2:Y:S01]  /*b690*/  LDC.U8 R13, c[0x0][0x26c] ;  /* 0x00009b00ff0d7b82 */ /* 0x004ea20000000000 */
[----:B------:R-:W-:Y:S01]  /*b6a0*/  BSSY B0, `(.L_x_1647) ;  /* 0x0000049000007945 */ /* 0x000fe20003800000 */
[----:B--2---:R-:W-:-:S13]  /*b6b0*/  ISETP.NE.AND P0, PT, R13, RZ, PT ;  /* 0x000000ff0d00720c */ /* 0x004fda0003f05270 */
[----:B------:R-:W-:Y:S02]  /*b6c0*/  @P0 IMAD.MOV.U32 R0, RZ, RZ, c[0x0][0x268] ;  /* 0x00009a00ff000624 */ /* 0x000fe400078e00ff */
[----:B------:R-:W-:-:S04]  /*b6d0*/  @P0 IMAD R7, R28, c[0x0][0x1d8], R23 ;  /* 0x000076001c070a24 */ /* 0x000fc800078e0217 */
[----:B------:R-:W-:Y:S02]  /*b6e0*/  @P0 IMAD R0, R7, R0, c[0x0][0x1ec] ;  /* 0x00007b0007000624 */ /* 0x000fe400078e0200 */
[----:B-1----:R-:W-:Y:S02]  /*b6f0*/  CS2R R6, SRZ ;  /* 0x0000000000067805 */ /* 0x002fe4000001ff00 */
[----:B------:R-:W-:-:S05]  /*b700*/  @P0 IMAD R9, R0, c[0x0][0x1d4], RZ ;  /* 0x0000750000090a24 */ /* 0x000fca00078e02ff */
[----:B------:R-:W-:Y:S02]  /*b710*/  @P0 SHF.R.S32.HI R7, RZ, 0x1f, R9 ;  /* 0x0000001fff070819 */ /* 0x000fe40000011409 */
[----:B------:R-:W-:Y:S01]  /*b720*/  @P0 MOV R6, R9 ;  /* 0x0000000900060202 */ /* 0x000fe20000000f00 */
[----:B------:R-:W-:Y:S05]  /*b730*/  @P1 BRA `(.L_x_1648) ;  /* 0x000003f000001947 */ /* 0x000fea0003800000 */
[----:B------:R-:W-:Y:S01]  /*b740*/  LOP3.LUT R0, RZ, R4, RZ, 0x33, !PT ;  /* 0x00000004ff007212 */ /* 0x000fe200078e33ff */
[----:B---3--:R-:W-:Y:S01]  /*b750*/  FADD.FTZ R3, R3, 9.9999999747524270788e-07 ;  /* 0x358637bd03037421 */ /* 0x008fe20000010000 */
[----:B------:R-:W-:Y:S02]  /*b760*/  BSSY B1, `(.L_x_1649) ;  /* 0x000001a000017945 */ /* 0x000fe40003800000 */
[----:B------:R-:W-:Y:S01]  /*b770*/  IADD3 R0, -R24, R25, R0 ;  /* 0x0000001918007210 */ /* 0x000fe20007ffe100 */
[----:B------:R1:W2:Y:S03]  /*b780*/  MUFU.RCP R12, R3 ;  /* 0x00000003000c7308 */ /* 0x0002a60000001000 */
[----:B------:R-:W-:-:S02]  /*b790*/  LEA.HI R8, R0, 0x1, RZ, 0x1a ;  /* 0x0000000100087811 */ /* 0x000fc400078fd0ff */
[----:B------:R-:W-:Y:S02]  /*b7a0*/  ISETP.GE.U32.AND P1, PT, R0, 0xc0, PT ;  /* 0x000000c00000780c */ /* 0x000fe40003f26070 */
[----:B------:R-:W-:-:S13]  /*b7b0*/  LOP3.LUT P2, R9, R8, 0x3, RZ, 0xc0, !PT ;  /* 0x0000000308097812 */ /* 0x000fda000784c0ff */
[----:B------:R-:W-:Y:S05]  /*b7c0*/  @!P2 BRA `(.L_x_1650) ;  /* 0x000001300000a947 */ /* 0x000fea0003800000 */
[----:B-12---:R-:W-:Y:S01]  /*b7d0*/  IADD3 R11, P2, R5, R6, RZ ;  /* 0x00000006050b7210 */ /* 0x006fe20007f5e0ff */
[----:B------:R-:W-:Y:S01]  /*b7e0*/  IMAD.MOV.U32 R0, RZ, RZ, R9 ;  /* 0x000000ffff007224 */ /* 0x000fe200078e0009 */
[----:B------:R-:W-:Y:S02]  /*b7f0*/  IADD3 R19, R19, 0x810, RZ ;  /* 0x0000081013137810 */ /* 0x000fe40007ffe0ff */
[----:B------:R-:W-:Y:S02]  /*b800*/  LEA R10, P3, R11, c[0x0][0x260], 0x2 ;  /* 0x000098000b0a7a11 */ /* 0x000fe400078610ff */
[----:B------:R-:W-:-:S04]  /*b810*/  LEA.HI.X.SX32 R8, R5, R7, 0x1, P2 ;  /* 0x0000000705087211 */ /* 0x000fc800010f0eff */
[----:B------:R-:W-:Y:S02]  /*b820*/  LEA.HI.X R11, R11, c[0x0][0x264], R8, 0x2, P3 ;  /* 0x000099000b0b7a11 */ /* 0x000fe400018f1408 */
.L_x_1651:
[----:B------:R-:W1:Y:S01]  /*b830*/  LDS R3, [R19] ;  /* 0x0000000013037984 */ /* 0x000e620000000800 */
[----:B------:R-:W-:Y:S01]  /*b840*/  @P0 IMAD.MOV.U32 R8, RZ, RZ, R10 ;  /* 0x000000ffff080224 */ /* 0x000fe200078e000a */
[----:B------:R-:W-:Y:S01]  /*b850*/  IADD3 R0, R0, -0x1, RZ ;  /* 0xffffffff00007810 */ /* 0x000fe20007ffe0ff */
[----:B------:R-:W-:Y:S01]  /*b860*/  @P0 IMAD.MOV.U32 R9, RZ, RZ, R11 ;  /* 0x000000ffff090224 */ /* 0x000fe200078e000b */
[----:B------:R-:W-:Y:S02]  /*b870*/  IADD3 R10, P2, R10, 0x100, RZ ;  /* 0x000001000a0a7810 */ /* 0x000fe40007f5e0ff */
[----:B------:R-:W-:Y:S02]  /*b880*/  ISETP.NE.AND P3, PT, R0, RZ, PT ;  /* 0x000000ff0000720c */ /* 0x000fe40003f65270 */
[----:B------:R-:W-:Y:S02]  /*b890*/  IADD3 R5, R5, 0x40, RZ ;  /* 0x0000004005057810 */ /* 0x000fe40007ffe0ff */
[----:B------:R-:W-:Y:S01]  /*b8a0*/  IADD3.X R11, RZ, R11, RZ, P2, !PT ;  /* 0x0000000bff0b7210 */ /* 0x000fe200017fe4ff */
[----:B-1----:R-:W-:-:S05]  /*b8b0*/  FMUL.FTZ R3, R3, R12 ;  /* 0x0000000c03037220 */ /* 0x002fca0000410000 */
[----:B------:R-:W-:Y:S04]  /*b8c0*/  @P0 STG.E [R8.64], R3 ;  /* 0x0000000308000986 */ /* 0x000fe8000c101924 */
[----:B------:R1:W-:Y:S02]  /*b8d0*/  STS [R19], R3 ;  /* 0x0000000313007388 */ /* 0x0003e40000000800 */
[----:B-1----:R-:W-:Y:S01]  /*b8e0*/  IADD3 R19, R19, 0x100, RZ ;  /* 0x0000010013137810 */ /* 0x002fe20007ffe0ff */
[----:B------:R-:W-:Y:S05]  /*b8f0*/  @P3 BRA `(.L_x_1651) ;  /* 0xffffff3000003947 */ /* 0x000fea000383ffff */
.L_x_1650:
[----:B-12---:R-:W-:Y:S05]  /*b900*/  BSYNC B1 ;  /* 0x0000000000017941 */ /* 0x006fea0003800000 */
.L_x_1649:
[----:B------:R-:W-:Y:S05]  /*b910*/  @!P1 BRA `(.L_x_1648) ;  /* 0x0000021000009947 */ /* 0x000fea0003800000 */
[----:B------:R-:W-:Y:S01]  /*b920*/  IMAD.SHL.U32 R0, R4, 0x4, RZ ;  /* 0x0000000404007824 */ /* 0x000fe200078e00ff */
[----:B------:R-:W-:Y:S02]  /*b930*/  IADD3 R11, P0, R5, R6, RZ ;  /* 0x00000006050b7210 */ /* 0x000fe40007f1e0ff */
[----:B------:R-:W-:Y:S01]  /*b940*/  ISETP.NE.AND P2, PT, R13, RZ, PT ;  /* 0x000000ff0d00720c */ /* 0x000fe20003f45270 */
[----:B------:R-:W-:Y:S01]  /*b950*/  IMAD R0, R5, 0x4, -R0 ;  /* 0x0000000405007824 */ /* 0x000fe200078e0a00 */
[----:B------:R-:W-:-:S02]  /*b960*/  LEA R10, P1, R11, c[0x0][0x260], 0x2 ;  /* 0x000098000b0a7a11 */ /* 0x000fc400078210ff */
[----:B------:R-:W-:Y:S02]  /*b970*/  LEA.HI.X.SX32 R6, R5, R7, 0x1, P0 ;  /* 0x0000000705067211 */ /* 0x000fe400000f0eff */
[----:B------:R-:W-:Y:S02]  /*b980*/  IADD3 R0, R0, 0x810, RZ ;  /* 0x0000081000007810 */ /* 0x000fe40007ffe0ff */
[----:B------:R-:W-:-:S03]  /*b990*/  LEA.HI.X R11, R11, c[0x0][0x264], R6, 0x2, P1 ;  /* 0x000099000b0b7a11 */ /* 0x000fc600008f1406 */
.L_x_1652:
[----:B------:R-:W1:Y:S01]  /*b9a0*/  LDS R6, [R0+0x300] ;  /* 0x0003000000067984 */ /* 0x000e620000000800 */
[----:B------:R-:W-:Y:S02]  /*b9b0*/  MOV R7, R11 ;  /* 0x0000000b00077202 */ /* 0x000fe40000000f00 */
[----:B------:R-:W-:Y:S01]  /*b9c0*/  IADD3 R5, R5, 0x100, RZ ;  /* 0x0000010005057810 */ /* 0x000fe20007ffe0ff */
[----:B------:R-:W2:Y:S03]  /*b9d0*/  LDS R3, [R0] ;  /* 0x0000000000037984 */ /* 0x000ea60000000800 */
[----:B------:R-:W-:Y:S01]  /*b9e0*/  ISETP.GE.AND P0, PT, R5, R25, PT ;  /* 0x000000190500720c */ /* 0x000fe20003f06270 */
[----:B------:R-:W3:Y:S04]  /*b9f0*/  LDS R8, [R0+0x100] ;  /* 0x0001000000087984 */ /* 0x000ee80000000800 */
[----:B------:R-:W4:Y:S01]  /*ba00*/  LDS R9, [R0+0x200] ;  /* 0x0002000000097984 */ /* 0x000f220000000800 */
[----:B-1----:R-:W-:-:S02]  /*ba10*/  FMUL.FTZ R19, R6, R12 ;  /* 0x0000000c06137220 */ /* 0x002fc40000410000 */
[----:B------:R-:W-:Y:S02]  /*ba20*/  IMAD.MOV.U32 R6, RZ, RZ, R10 ;  /* 0x000000ffff067224 */ /* 0x000fe400078e000a */
[-C--:B--2---:R-:W-:Y:S01]  /*ba30*/  FMUL.FTZ R13, R3, R12.reuse ;  /* 0x0000000c030d7220 */ /* 0x084fe20000410000 */
[----:B------:R-:W-:Y:S01]  /*ba40*/  IADD3 R3, R0, 0x400, RZ ;  /* 0x0000040000037810 */ /* 0x000fe20007ffe0ff */
[----:B------:R-:W-:Y:S01]  /*ba50*/  STS [R0+0x300], R19 ;  /* 0x0003001300007388 */ /* 0x000fe20000000800 */
[----:B------:R-:W-:Y:S01]  /*ba60*/  IADD3 R10, P1, R6, 0x400, RZ ;  /* 0x00000400060a7810 */ /* 0x000fe20007f3e0ff */
[-C--:B0--3--:R-:W-:Y:S02]  /*ba70*/  FMUL.FTZ R15, R8, R12.reuse ;  /* 0x0000000c080f7220 */ /* 0x089fe40000410000 */
[----:B------:R-:W-:Y:S01]  /*ba80*/  @P2 STG.E [R6.64+0x300], R19 ;  /* 0x0003001306002986 */ /* 0x000fe2000c101924 */
[----:B----4-:R-:W-:-:S03]  /*ba90*/  FMUL.FTZ R9, R9, R12 ;  /* 0x0000000c09097220 */ /* 0x010fc60000410000 */
[----:B------:R-:W-:Y:S01]  /*baa0*/  @P2 STG.E [R6.64], R13 ;  /* 0x0000000d06002986 */ /* 0x000fe2000c101924 */
[----:B------:R-:W-:-:S03]  /*bab0*/  IMAD.X R11, RZ, RZ, R7, P1 ;  /* 0x000000ffff0b7224 */ /* 0x000fc600008e0607 */
[----:B------:R-:W-:Y:S04]  /*bac0*/  @P2 STG.E [R6.64+0x100], R15 ;  /* 0x0001000f06002986 */ /* 0x000fe8000c101924 */
[----:B------:R-:W-:Y:S04]  /*bad0*/  @P2 STG.E [R6.64+0x200], R9 ;  /* 0x0002000906002986 */ /* 0x000fe8000c101924 */
[----:B------:R-:W-:Y:S04]  /*bae0*/  STS [R0], R13 ;  /* 0x0000000d00007388 */ /* 0x000fe80000000800 */
[----:B------:R-:W-:Y:S04]  /*baf0*/  STS [R0+0x100], R15 ;  /* 0x0001000f00007388 */ /* 0x000fe80000000800 */
[----:B------:R0:W-:Y:S02]  /*bb00*/  STS [R0+0x200], R9 ;  /* 0x0002000900007388 */ /* 0x0001e40000000800 */
[----:B0-----:R-:W-:Y:S01]  /*bb10*/  IMAD.MOV.U32 R0, RZ, RZ, R3 ;  /* 0x000000ffff007224 */ /* 0x001fe200078e0003 */
[----:B------:R-:W-:Y:S05]  /*bb20*/  @!P0 BRA `(.L_x_1652) ;  /* 0xfffffe7000008947 */ /* 0x000fea000383ffff */
.L_x_1648:
[----:B------:R-:W-:Y:S05]  /*bb30*/  BSYNC B0 ;  /* 0x0000000000007941 */ /* 0x000fea0003800000 */
.L_x_1647:
[----:B------:R-:W-:Y:S01]  /*bb40*/  SHF.R.S32.HI R5, RZ, 0x1f, R24 ;  /* 0x0000001fff057819 */ /* 0x000fe20000011418 */
[----:B------:R-:W-:Y:S01]  /*bb50*/  IMAD R0, R27, c[0x0][0x1d8], RZ ;  /* 0x000076001b007a24 */ /* 0x000fe200078e02ff */
[----:B-1----:R-:W-:Y:S01]  /*bb60*/  IADD3 R6, R24, 0x3f, RZ ;  /* 0x0000003f18067810 */ /* 0x002fe20007ffe0ff */
[----:B------:R-:W-:Y:S01]  /*bb70*/  BSSY B0, `(.L_x_1653) ;  /* 0x000001d000007945 */ /* 0x000fe20003800000 */
[----:B------:R-:W-:Y:S01]  /*bb80*/  LEA.HI R5, R5, R24, RZ, 0x6 ;  /* 0x0000001805057211 */ /* 0x000fe200078f30ff */
[----:B------:R-:W-:Y:S01]  /*bb90*/  IMAD R0, R0, c[0x0][0x1d0], R23 ;  /* 0x0000740000007a24 */ /* 0x000fe200078e0217 */
[----:B------:R-:W-:Y:S01]  /*bba0*/  ISETP.NE.AND P1, PT, RZ, c[0x0][0x1ec], PT ;  /* 0x00007b00ff007a0c */ /* 0x000fe20003f25270 */
[----:B0-----:R-:W-:Y:S01]  /*bbb0*/  IMAD.MOV.U32 R15, RZ, RZ, RZ ;  /* 0x000000ffff0f7224 */ /* 0x001fe200078e00ff */
[----:B---3--:R-:W-:Y:S01]  /*bbc0*/  LOP3.LUT R3, R5, 0xffffffc0, RZ, 0xc0, !PT ;  /* 0xffffffc005037812 */ /* 0x008fe200078ec0ff */
[----:B------:R-:W-:Y:S01]  /*bbd0*/  CS2R R10, SRZ ;  /* 0x00000000000a7805 */ /* 0x000fe2000001ff00 */
[C---:B------:R-:W-:Y:S01]  /*bbe0*/  ISETP.GT.U32.OR P0, PT, R6.reuse, 0x7e, P1 ;  /* 0x0000007e0600780c */ /* 0x040fe20000f04470 */
[----:B------:R-:W-:Y:S01]  /*bbf0*/  CS2R R8, SRZ ;  /* 0x0000000000087805 */ /* 0x000fe2000001ff00 */
[----:B------:R-:W-:Y:S01]  /*bc00*/  ISETP.GT.U32.AND P2, PT, R6, 0x7e, PT ;  /* 0x0000007e0600780c */ /* 0x000fe20003f44070 */
[----:B------:R-:W-:Y:S01]  /*bc10*/  IMAD.IADD R24, R24, 0x1, -R3 ;  /* 0x0000000118187824 */ /* 0x000fe200078e0a03 */
[----:B------:R-:W-:Y:S01]  /*bc20*/  SHF.R.S32.HI R21, RZ, 0x6, R5 ;  /* 0x00000006ff157819 */ /* 0x000fe20000011405 */
[----:B------:R-:W-:-:S03]  /*bc30*/  IMAD.SHL.U32 R6, R0, 0x100, RZ ;  /* 0x0000010000067824 */ /* 0x000fc600078e00ff */
[----:B------:R-:W-:-:S05]  /*bc40*/  SHF.L.U32 R3, R24, 0x2, RZ ;  /* 0x0000000218037819 */ /* 0x000fca00000006ff */
[--C-:B------:R-:W-:Y:S02]  /*bc50*/  IMAD R0, R18, c[0x0][0x1d4], R3.reuse ;  /* 0x0000750012007a24 */ /* 0x100fe400078e0203 */
[----:B------:R-:W-:-:S03]  /*bc60*/  IMAD R19, R6, c[0x0][0x1d4], R3 ;  /* 0x0000750006137a24 */ /* 0x000fc600078e0203 */
[----:B------:R-:W-:Y:S02]  /*bc70*/  SHF.R.S32.HI R5, RZ, 0x1f, R0 ;  /* 0x0000001fff057819 */ /* 0x000fe40000011400 */
[----:B------:R-:W-:Y:S01]  /*bc80*/  SHF.R.S32.HI R20, RZ, 0x1f, R19 ;  /* 0x0000001fff147819 */ /* 0x000fe20000011413 */
[----:B------:R-:W-:Y:S05]  /*bc90*/  @P0 BRA `(.L_x_1654) ;  /* 0x000000a000000947 */ /* 0x000fea0003800000 */
[----:B------:R-:W-:Y:S01]  /*bca0*/  ISETP.NE.U32.AND P0, PT, RZ, c[0x0][0x190], PT ;  /* 0x00006400ff007a0c */ /* 0x000fe20003f05070 */
[----:B------:R-:W-:Y:S01]  /*bcb0*/  CS2R R10, SRZ ;  /* 0x00000000000a7805 */ /* 0x000fe2000001ff00 */
[----:B------:R-:W-:Y:S02]  /*bcc0*/  CS2R R8, SRZ ;  /* 0x0000000000087805 */ /* 0x000fe4000001ff00 */
[----:B------:R-:W-:-:S13]  /*bcd0*/  ISETP.NE.AND.EX P0, PT, RZ, c[0x0][0x194], PT, P0 ;  /* 0x00006500ff007a0c */ /* 0x000fda0003f05300 */
[----:B------:R-:W-:Y:S05]  /*bce0*/  @!P0 BRA `(.L_x_1655) ;  /* 0x0000004000008947 */ /* 0x000fea0003800000 */
[----:B------:R-:W-:Y:S01]  /*bcf0*/  HFMA2.MMA R9, -RZ, RZ, 0, 2.384185791015625e-07 ;  /* 0x00000004ff097435 */ /* 0x000fe200000001ff */
[----:B------:R-:W-:-:S09]  /*bd00*/  IMAD R8, R23, 0x100, R3 ;  /* 0x0000010017087824 */ /* 0x000fd200078e0203 */
[----:B------:R-:W-:-:S06]  /*bd10*/  IMAD.WIDE R8, R8, R9, c[0x0][0x190] ;  /* 0x0000640008087625 */ /* 0x000fcc00078e0209 */
[----:B------:R-:W5:Y:S02]  /*bd20*/  LDG.E.128 R8, [R8.64] ;  /* 0x0000002408087981 */ /* 0x000f64000c1e1d00 */
.L_x_1655:
[----:B-----5:R0:W-:Y:S02]  /*bd30*/  STS.128 [R24.X16+0x410], R8 ;  /* 0x0004100818007388 */ /* 0x0201e4000000cc00 */
.L_x_1654:
[----:B------:R-:W-:Y:S05]  /*bd40*/  BSYNC B0 ;  /* 0x0000000000007941 */ /* 0x000fea0003800000 */
.L_x_1653:
[----:B------:R-:W-:Y:S01]  /*bd50*/  IMAD.IADD R22, R21, 0x1, R4 ;  /* 0x0000000115167824 */ /* 0x000fe200078e0204 */
[----:B------:R-:W-:Y:S01]  /*bd60*/  IMNMX R27, R17, c[0x0][0x1d4], PT ;  /* 0x00007500111b7a17 */ /* 0x000fe20003800200 */
[----:B------:R-:W-:Y:S01]  /*bd70*/  BAR.SYNC.DEFER_BLOCKING 0x0 ;  /* 0x0000000000007b1d */ /* 0x000fe20000010000 */
[----:B------:R-:W-:Y:S02]  /*bd80*/  IMAD.MOV.U32 R14, RZ, RZ, RZ ;  /* 0x000000ffff0e7224 */ /* 0x000fe400078e00ff */
[----:B------:R-:W-:-:S03]  /*bd90*/  IMAD.SHL.U32 R6, R22, 0x100, RZ ;  /* 0x0000010016067824 */ /* 0x000fc600078e00ff */
[----:B------:R-:W-:Y:S02]  /*bda0*/  BSSY B0, `(.L_x_1656) ;  /* 0x0000084000007945 */ /* 0x000fe40003800000 */
[----:B------:R-:W-:-:S04]  /*bdb0*/  IADD3 R7, P0, R0, R6, RZ ;  /* 0x0000000600077210 */ /* 0x000fc80007f1e0ff */
[----:B------:R-:W-:Y:S02]  /*bdc0*/  LEA.HI.X.SX32 R12, R6, R5, 0x1, P0 ;  /* 0x00000005060c7211 */ /* 0x000fe400000f0eff */
[----:B------:R-:W-:Y:S02]  /*bdd0*/  ISETP.GE.AND P0, PT, R22, R27, PT ;  /* 0x0000001b1600720c */ /* 0x000fe40003f06270 */
[----:B------:R-:W-:-:S04]  /*bde0*/  LEA R6, P3, R7, c[0x0][0x1a0], 0x2 ;  /* 0x0000680007067a11 */ /* 0x000fc800078610ff */
[----:B------:R-:W-:Y:S02]  /*bdf0*/  LEA.HI.X R7, R7, c[0x0][0x1a4], R12, 0x2, P3 ;  /* 0x0000690007077a11 */ /* 0x000fe400018f140c */
[----:B--2---:R-:W-:-:S05]  /*be00*/  CS2R R12, SRZ ;  /* 0x00000000000c7805 */ /* 0x004fca000001ff00 */
[----:B------:R-:W-:Y:S05]  /*be10*/  @P0 BRA `(.L_x_1657) ;  /* 0x000007c000000947 */ /* 0x000fea0003800000 */
[----:B------:R-:W-:Y:S01]  /*be20*/  ULDC UR4, c[0x0][0x1d4] ;  /* 0x0000750000047ab9 */ /* 0x000fe20000000800 */
[----:B------:R-:W-:Y:S01]  /*be30*/  IADD3 R29, -R25, RZ, RZ ;  /* 0x000000ff191d7210 */ /* 0x000fe20007ffe1ff */
[----:B------:R-:W-:Y:S01]  /*be40*/  ULOP3.LUT UR4, URZ, UR4, URZ, 0x33, !UPT ;  /* 0x000000043f047292 */ /* 0x000fe2000f8e333f */
[----:B------:R-:W-:Y:S01]  /*be50*/  LOP3.LUT R13, RZ, R21, RZ, 0x33, !PT ;  /* 0x00000015ff0d7212 */ /* 0x000fe200078e33ff */
[----:B------:R-:W-:Y:S01]  /*be60*/  IMAD R32, R26, c[0x0][0x1d8], R23 ;  /* 0x000076001a207a24 */ /* 0x000fe200078e0217 */
[----:B------:R-:W-:Y:S01]  /*be70*/  BSSY B1, `(.L_x_1658) ;  /* 0x000002e000017945 */ /* 0x000fe20003800000 */
[----:B------:R-:W-:Y:S01]  /*be80*/  IMAD.MOV.U32 R33, RZ, RZ, 0x4 ;  /* 0x00000004ff217424 */ /* 0x000fe200078e00ff */
[----:B------:R-:W-:Y:S01]  /*be90*/  CS2R R14, SRZ ;  /* 0x00000000000e7805 */ /* 0x000fe2000001ff00 */
[----:B------:R-:W-:Y:S01]  /*bea0*/  IMNMX R29, R29, UR4, !PT ;  /* 0x000000041d1d7c17 */ /* 0x000fe2000f800200 */
[----:B------:R-:W-:Y:S02]  /*beb0*/  IMAD R32, R32, 0x100, R3 ;  /* 0x0000010020207824 */ /* 0x000fe400078e0203 */
[----:B------:R-:W-:Y:S01]  /*bec0*/  IMAD.MOV.U32 R38, RZ, RZ, R22 ;  /* 0x000000ffff267224 */ /* 0x000fe200078e0016 */
[----:B------:R-:W-:Y:S01]  /*bed0*/  IADD3 R13, -R29, R13, -R4 ;  /* 0x0000000d1d0d7210 */ /* 0x000fe20007ffe904 */
[----:B------:R-:W-:-:S03]  /*bee0*/  IMAD.WIDE R32, R32, R33, c[0x0][0x238] ;  /* 0x00008e0020207625 */ /* 0x000fc600078e0221 */
[----:B------:R-:W-:-:S04]  /*bef0*/  LOP3.LUT R13, R13, 0x1, RZ, 0xc0, !PT ;  /* 0x000000010d0d7812 */ /* 0x000fc800078ec0ff */
[----:B------:R-:W-:Y:S02]  /*bf00*/  ISETP.NE.U32.AND P0, PT, R13, 0x1, PT ;  /* 0x000000010d00780c */ /* 0x000fe40003f05070 */
[----:B------:R-:W-:-:S11]  /*bf10*/  CS2R R12, SRZ ;  /* 0x00000000000c7805 */ /* 0x000fd6000001ff00 */
        /* <DEDUP_REMOVED lines=15> */
[----:B------:R1:W2:Y:S04]  /*c010*/  LDS R30, [R21.X4+0x810] ;  /* 0x00081000151e7984 */ /* 0x0002a80000004800 */
[----:B------:R1:W5:Y:S01]  /*c020*/  LDG.E.128 R36, [R14.64] ;  /* 0x000000240e247981 */ /* 0x000362000c1e1d00 */
[----:B------:R-:W-:Y:S05]  /*c030*/  @P1 BRA `(.L_x_1660) ;  /* 0x000000c000001947 */ /* 0x000fea0003800000 */
[----:B------:R-:W-:Y:S01]  /*c040*/  ISETP.NE.AND P4, PT, R2, RZ, PT ;  /* 0x000000ff0200720c */ /* 0x000fe20003f85270 */
[----:B-1----:R-:W1:-:S12]  /*c050*/  LDS.128 R12, [R24.X16+0x410] ;  /* 0x00041000180c7984 */ /* 0x002e58000000cc00 */
        /* <DEDUP_REMOVED lines=10> */
.L_x_1660:
[----:B-12--5:R-:W-:Y:S01]  /*c100*/  FFMA.FTZ R14, R30, R38, RZ ;  /* 0x000000261e0e7223 */ /* 0x026fe200000100ff */
[----:B------:R-:W-:Y:S01]  /*c110*/  IADD3 R38, R22, 0x1, RZ ;  /* 0x0000000116267810 */ /* 0x000fe20007ffe0ff */
[C---:B------:R-:W-:Y:S02]  /*c120*/  FFMA.FTZ R12, R30.reuse, R36, RZ ;  /* 0x000000241e0c7223 */ /* 0x040fe400000100ff */
[C---:B------:R-:W-:Y:S02]  /*c130*/  FFMA.FTZ R13, R30.reuse, R37, RZ ;  /* 0x000000251e0d7223 */ /* 0x040fe400000100ff */
[----:B------:R-:W-:Y:S02]  /*c140*/  FFMA.FTZ R15, R30, R39, RZ ;  /* 0x000000271e0f7223 */ /* 0x000fe400000100ff */
.L_x_1659:
[----:B------:R-:W-:Y:S05]  /*c150*/  BSYNC B1 ;  /* 0x0000000000017941 */ /* 0x000fea0003800000 */
.L_x_1658:
[----:B------:R-:W-:-:S04]  /*c160*/  IADD3 R30, -R4, -0x2, -R21 ;  /* 0xfffffffe041e7810 */ /* 0x000fc80007ffe915 */
[----:B------:R-:W-:-:S13]  /*c170*/  ISETP.NE.AND P0, PT, R30, R29, PT ;  /* 0x0000001d1e00720c */ /* 0x000fda0003f05270 */
[----:B------:R-:W-:Y:S05]  /*c180*/  @!P0 BRA `(.L_x_1657) ;  /* 0x0000045000008947 */ /* 0x000fea0003800000 */
[----:B------:R-:W-:-:S03]  /*c190*/  IMAD R52, R28, c[0x0][0x1d4], RZ ;  /* 0x000075001c347a24 */ /* 0x000fc600078e02ff */
.L_x_1663:
        /* <DEDUP_REMOVED lines=32> */
.L_x_1661:
[----:B------:R-:W3:Y:S02]  /*c3a0*/  LDG.E R34, [R34.64+0x4] ;  /* 0x0000042422227981 */ /* 0x000ee4000c1e1900 */
[----:B---3--:R-:W-:-:S04]  /*c3b0*/  IMAD R29, R34, c[0x0][0x1d8], RZ ;  /* 0x00007600221d7a24 */ /* 0x008fc800078e02ff */
[----:B------:R-:W-:-:S05]  /*c3c0*/  IMAD R29, R29, c[0x0][0x1d4], R38 ;  /* 0x000075001d1d7a24 */ /* 0x000fca00078e0226 */
[----:B------:R-:W-:-:S04]  /*c3d0*/  LEA R29, R29, 0x100, 0x8 ;  /* 0x000001001d1d7811 */ /* 0x000fc800078e40ff */
[----:B-1----:R-:W-:-:S04]  /*c3e0*/  IADD3 R31, P0, R19, R29, RZ ;  /* 0x0000001d131f7210 */ /* 0x002fc80007f1e0ff */
[----:B------:R-:W-:Y:S02]  /*c3f0*/  LEA.HI.X.SX32 R44, R29, R20, 0x1, P0 ;  /* 0x000000141d2c7211 */ /* 0x000fe400000f0eff */
[----:B------:R-:W-:-:S04]  /*c400*/  LEA R30, P0, R31, c[0x0][0x1a0], 0x2 ;  /* 0x000068001f1e7a11 */ /* 0x000fc800078010ff */
[----:B------:R-:W-:-:S05]  /*c410*/  LEA.HI.X R31, R31, c[0x0][0x1a4], R44, 0x2, P0 ;  /* 0x000069001f1f7a11 */ /* 0x000fca00000f142c */
[----:B------:R1:W5:Y:S01]  /*c420*/  LDG.E.128 R44, [R30.64] ;  /* 0x000000241e2c7981 */ /* 0x000362000c1e1d00 */
[----:B------:R-:W-:-:S05]  /*c430*/  IMAD.IADD R29, R38, 0x1, -R4 ;  /* 0x00000001261d7824 */ /* 0x000fca00078e0a04 */
[----:B------:R-:W3:Y:S01]  /*c440*/  LDS R39, [R29.X4+0x810] ;  /* 0x000810001d277984 */ /* 0x000ee20000004800 */
[----:B------:R-:W-:Y:S01]  /*c450*/  LEA R34, R29, 0x810, 0x2 ;  /* 0x000008101d227811 */ /* 0x000fe200078e10ff */
        /* <DEDUP_REMOVED lines=16> */
.L_x_1662:
[----:B-1----:R-:W1:Y:S01]  /*c560*/  LDS R15, [R34+0x4] ;  /* 0x00000400220f7984 */ /* 0x002e620000000800 */
[----:B------:R-:W-:-:S04]  /*c570*/  IADD3 R38, R38, 0x2, RZ ;  /* 0x0000000226267810 */ /* 0x000fc80007ffe0ff */
[----:B------:R-:W-:Y:S01]  /*c580*/  ISETP.GE.AND P0, PT, R38, R27, PT ;  /* 0x0000001b2600720c */ /* 0x000fe20003f06270 */
[C---:B-1----:R-:W-:Y:S02]  /*c590*/  FFMA.FTZ R12, R15.reuse, R44, R40 ;  /* 0x0000002c0f0c7223 */ /* 0x042fe40000010028 */
[C---:B------:R-:W-:Y:S02]  /*c5a0*/  FFMA.FTZ R13, R15.reuse, R45, R48 ;  /* 0x0000002d0f0d7223 */ /* 0x040fe40000010030 */
[C---:B------:R-:W-:Y:S02]  /*c5b0*/  FFMA.FTZ R14, R15.reuse, R46, R42 ;  /* 0x0000002e0f0e7223 */ /* 0x040fe4000001002a */
[----:B------:R-:W-:-:S06]  /*c5c0*/  FFMA.FTZ R15, R15, R47, R50 ;  /* 0x0000002f0f0f7223 */ /* 0x000fcc0000010032 */
[----:B------:R-:W-:Y:S05]  /*c5d0*/  @!P0 BRA `(.L_x_1663) ;  /* 0xfffffbc000008947 */ /* 0x000fea000383ffff */
.L_x_1657:
[----:B------:R-:W-:Y:S05]  /*c5e0*/  BSYNC B0 ;  /* 0x0000000000007941 */ /* 0x000fea0003800000 */
.L_x_1656:
[----:B------:R-:W-:Y:S01]  /*c5f0*/  ISETP.GE.AND P0, PT, R22, R17, PT ;  /* 0x000000111600720c */ /* 0x000fe20003f06270 */
[----:B------:R-:W-:-:S12]  /*c600*/  BSSY B0, `(.L_x_1664) ;  /* 0x00000d6000007945 */ /* 0x000fd80003800000 */
[----:B------:R-:W-:Y:S05]  /*c610*/  @P0 BRA `(.L_x_1665) ;  /* 0x00000d4000000947 */ /* 0x000fea0003800000 */
[----:B------:R-:W-:Y:S01]  /*c620*/  LOP3.LUT R27, RZ, R21, RZ, 0x33, !PT ;  /* 0x00000015ff1b7212 */ /* 0x000fe200078e33ff */
[----:B------:R-:W-:Y:S01]  /*c630*/  HFMA2.MMA R31, -RZ, RZ, 0, 2.384185791015625e-07 ;  /* 0x00000004ff1f7435 */ /* 0x000fe200000001ff */
[----:B------:R-:W-:Y:S01]  /*c640*/  IMAD R30, R26, c[0x0][0x1d8], R23 ;  /* 0x000076001a1e7a24 */ /* 0x000fe200078e0217 */
[----:B------:R-:W-:Y:S01]  /*c650*/  BSSY B1, `(.L_x_1666) ;  /* 0x0000044000017945 */ /* 0x000fe20003800000 */
[----:B------:R-:W-:Y:S02]  /*c660*/  IADD3 R27, -R4, R25, R27 ;  /* 0x00000019041b7210 */ /* 0x000fe40007ffe11b */
[----:B------:R-:W-:Y:S01]  /*c670*/  IMAD R30, R30, 0x100, R3 ;  /* 0x000001001e1e7824 */ /* 0x000fe200078e0203 */
[----:B------:R-:W-:Y:S02]  /*c680*/  IADD3 R25, -R21, -0x2, R25 ;  /* 0xfffffffe15197810 */ /* 0x000fe40007ffe119 */
[----:B------:R-:W-:Y:S02]  /*c690*/  LOP3.LUT R27, R27, 0x1, RZ, 0xc0, !PT ;  /* 0x000000011b1b7812 */ /* 0x000fe400078ec0ff */
[----:B------:R-:W-:-:S02]  /*c6a0*/  IMAD.WIDE R30, R30, R31, c[0x0][0x238] ;  /* 0x00008e001e1e7625 */ /* 0x000fc400078e021f */
[----:B------:R-:W-:-:S13]  /*c6b0*/  ISETP.NE.U32.AND P0, PT, R27, 0x1, PT ;  /* 0x000000011b00780c */ /* 0x000fda0003f05070 */
[----:B------:R-:W-:Y:S05]  /*c6c0*/  @P0 BRA `(.L_x_1667) ;  /* 0x000003c000000947 */ /* 0x000fea0003800000 */
[----:B------:R-:W-:Y:S01]  /*c6d0*/  ISETP.GE.AND P0, PT, R22, c[0x0][0x1d4], PT ;  /* 0x0000750016007a0c */ /* 0x000fe20003f06270 */
[----:B------:R-:W-:-:S12]  /*c6e0*/  BSSY B2, `(.L_x_1668) ;  /* 0x0000039000027945 */ /* 0x000fd80003800000 */
[----:B------:R-:W-:Y:S05]  /*c6f0*/  @!P0 BRA `(.L_x_1669) ;  /* 0x0000037000008947 */ /* 0x000fea0003800000 */
[----:B------:R-:W-:Y:S01]  /*c700*/  IABS R34, c[0x0][0x1d4] ;  /* 0x0000750000227a13 */ /* 0x000fe20000000000 */
[----:B------:R-:W-:Y:S01]  /*c710*/  IMAD.MOV.U32 R32, RZ, RZ, RZ ;  /* 0x000000ffff207224 */ /* 0x000fe200078e00ff */
[----:B------:R-:W-:Y:S01]  /*c720*/  IABS R29, R22 ;  /* 0x00000016001d7213 */ /* 0x000fe20000000000 */
[----:B------:R-:W1:Y:S01]  /*c730*/  LDS R21, [R21.X4+0x810] ;  /* 0x0008100015157984 */ /* 0x000e620000004800 */
        /* <DEDUP_REMOVED lines=8> */
[----:B------:R-:W-:-:S06]  /*c7c0*/  IMAD.HI.U32 R32, R33, R27, R32 ;  /* 0x0000001b21207227 */ /* 0x000fcc00078e0020 */
[----:B------:R-:W-:-:S05]  /*c7d0*/  IMAD.HI.U32 R27, R32, R29, RZ ;  /* 0x0000001d201b7227 */ /* 0x000fca00078e00ff */
[----:B------:R-:W-:-:S05]  /*c7e0*/  IADD3 R32, -R27, RZ, RZ ;  /* 0x000000ff1b207210 */ /* 0x000fca0007ffe1ff */
        /* <DEDUP_REMOVED lines=36> */
.L_x_1670:
[C---:B-12--5:R-:W-:Y:S02]  /*ca30*/  FFMA.FTZ R12, R21.reuse, R36, R12 ;  /* 0x00000024150c7223 */ /* 0x066fe4000001000c */
[C---:B------:R-:W-:Y:S02]  /*ca40*/  FFMA.FTZ R13, R21.reuse, R37, R13 ;  /* 0x00000025150d7223 */ /* 0x040fe4000001000d */
[C---:B------:R-:W-:Y:S02]  /*ca50*/  FFMA.FTZ R14, R21.reuse, R38, R14 ;  /* 0x00000026150e7223 */ /* 0x040fe4000001000e */
[----:B------:R-:W-:Y:S02]  /*ca60*/  FFMA.FTZ R15, R21, R39, R15 ;  /* 0x00000027150f7223 */ /* 0x000fe4000001000f */
.L_x_1669:
[----:B------:R-:W-:Y:S05]  /*ca70*/  BSYNC B2 ;  /* 0x0000000000027941 */ /* 0x000fea0003800000 */
.L_x_1668:
[----:B------:R-:W-:Y:S02]  /*ca80*/  IADD3 R22, R22, 0x1, RZ ;  /* 0x0000000116167810 */ /* 0x000fe40007ffe0ff */
.L_x_1667:
[----:B------:R-:W-:Y:S05]  /*ca90*/  BSYNC B1 ;  /* 0x0000000000017941 */ /* 0x000fea0003800000 */
.L_x_1666:
[----:B------:R-:W-:-:S13]  /*caa0*/  ISETP.NE.AND P0, PT, R25, R4, PT ;  /* 0x000000041900720c */ /* 0x000fda0003f05270 */
[----:B------:R-:W-:Y:S05]  /*cab0*/  @!P0 BRA `(.L_x_1665) ;  /* 0x000008a000008947 */ /* 0x000fea0003800000 */
[----:B------:R-:W-:Y:S01]  /*cac0*/  IMAD.SHL.U32 R7, R4, 0x4, RZ ;  /* 0x0000000404077824 */ /* 0x000fe200078e00ff */
[C---:B------:R-:W-:Y:S01]  /*cad0*/  LEA R49, R22.reuse, 0x100, 0x8 ;  /* 0x0000010016317811 */ /* 0x040fe200078e40ff */
[----:B------:R-:W-:Y:S02]  /*cae0*/  IMAD.MOV.U32 R21, RZ, RZ, RZ ;  /* 0x000000ffff157224 */ /* 0x000fe400078e00ff */
[----:B------:R-:W-:-:S03]  /*caf0*/  IMAD R48, R22, 0x4, -R7 ;  /* 0x0000000416307824 */ /* 0x000fc600078e0a07 */
.L_x_1677:
[----:B------:R-:W-:Y:S01]  /*cb00*/  IADD3 R6, R49, -0x100, RZ ;  /* 0xffffff0031067810 */ /* 0x000fe20007ffe0ff */
[----:B------:R-:W-:Y:S01]  /*cb10*/  BSSY B1, `(.L_x_1671) ;  /* 0x0000041000017945 */ /* 0x000fe20003800000 */
[----:B------:R-:W-:Y:S02]  /*cb20*/  IADD3 R27, R48, R21, RZ ;  /* 0x00000015301b7210 */ /* 0x000fe40007ffe0ff */
        /* <DEDUP_REMOVED lines=13> */
[----:B------:R1:W2:Y:S02]  /*cc00*/  F2I.FTZ.U32.TRUNC.NTZ R7, R32 ;  /* 0x0000002000077305 */ /* 0x0002a4000021f000 */
[----:B-1----:R-:W-:Y:S02]  /*cc10*/  IMAD R32, R28, c[0x0][0x1d4], RZ ;  /* 0x000075001c207a24 */ /* 0x002fe400078e02ff */
[----:B--2---:R-:W-:-:S04]  /*cc20*/  IMAD.MOV R6, RZ, RZ, -R7 ;  /* 0x000000ffff067224 */ /* 0x004fc800078e0a07 */
        /* <DEDUP_REMOVED lines=10> */
[----:B------:R-:W-:-:S04]  /*ccd0*/  @!P0 IMAD.IADD R6, R6, 0x1, -R25 ;  /* 0x0000000106068824 */ /* 0x000fc800078e0a19 */
        /* <DEDUP_REMOVED lines=32> */
.L_x_1673:
[C---:B-12--5:R-:W-:Y:S02]  /*cee0*/  FFMA.FTZ R12, R25.reuse, R36, R12 ;  /* 0x00000024190c7223 */ /* 0x066fe4000001000c */
[C---:B------:R-:W-:Y:S02]  /*cef0*/  FFMA.FTZ R13, R25.reuse, R37, R13 ;  /* 0x00000025190d7223 */ /* 0x040fe4000001000d */
[C---:B------:R-:W-:Y:S02]  /*cf00*/  FFMA.FTZ R14, R25.reuse, R38, R14 ;  /* 0x00000026190e7223 */ /* 0x040fe4000001000e */
[----:B------:R-:W-:Y:S02]  /*cf10*/  FFMA.FTZ R15, R25, R39, R15 ;  /* 0x00000027190f7223 */ /* 0x000fe4000001000f */
.L_x_1672:
[----:B------:R-:W-:Y:S05]  /*cf20*/  BSYNC B1 ;  /* 0x0000000000017941 */ /* 0x000fea0003800000 */
.L_x_1671:
        /* <DEDUP_REMOVED lines=22> */
[----:B------:R-:W-:-:S05]  /*d090*/  @!P0 IMAD.IADD R6, R6, 0x1, -R25 ;  /* 0x0000000106068824 */ /* 0x000fca00078e0a19 */
[----:B------:R-:W-:-:S13]  /*d0a0*/  ISETP.GT.U32.AND P0, PT, R25, R6, PT ;  /* 0x000000061900720c */ /* 0x000fda0003f04070 */
[----:B------:R-:W-:-:S05]  /*d0b0*/  @!P0 IMAD.IADD R6, R6, 0x1, -R25 ;  /* 0x0000000106068824 */ /* 0x000fca00078e0a19 */
        /* <DEDUP_REMOVED lines=32> */
.L_x_1676:
[C---:B-12--5:R-:W-:Y:S02]  /*d2c0*/  FFMA.FTZ R12, R25.reuse, R36, R12 ;  /* 0x00000024190c7223 */ /* 0x066fe4000001000c */
[C---:B------:R-:W-:Y:S02]  /*d2d0*/  FFMA.FTZ R13, R25.reuse, R37, R13 ;  /* 0x00000025190d7223 */ /* 0x040fe4000001000d */
[C---:B------:R-:W-:Y:S02]  /*d2e0*/  FFMA.FTZ R14, R25.reuse, R38, R14 ;  /* 0x00000026190e7223 */ /* 0x040fe4000001000e */
[----:B------:R-:W-:Y:S02]  /*d2f0*/  FFMA.FTZ R15, R25, R39, R15 ;  /* 0x00000027190f7223 */ /* 0x000fe4000001000f */
.L_x_1675:
[----:B------:R-:W-:Y:S05]  /*d300*/  BSYNC B1 ;  /* 0x0000000000017941 */ /* 0x000fea0003800000 */
.L_x_1674:
[----:B------:R-:W-:Y:S02]  /*d310*/  IADD3 R22, R22, 0x2, RZ ;  /* 0x0000000216167810 */ /* 0x000fe40007ffe0ff */
[----:B------:R-:W-:Y:S02]  /*d320*/  IADD3 R21, R21, 0x8, RZ ;  /* 0x0000000815157810 */ /* 0x000fe40007ffe0ff */
[----:B------:R-:W-:-:S02]  /*d330*/  ISETP.GE.AND P0, PT, R22, R17, PT ;  /* 0x000000111600720c */ /* 0x000fc40003f06270 */
[----:B------:R-:W-:-:S11]  /*d340*/  IADD3 R49, R49, 0x200, RZ ;  /* 0x0000020031317810 */ /* 0x000fd60007ffe0ff */
[----:B------:R-:W-:Y:S05]  /*d350*/  @!P0 BRA `(.L_x_1677) ;  /* 0xfffff7a000008947 */ /* 0x000fea000383ffff */
.L_x_1665:
[----:B------:R-:W-:Y:S05]  /*d360*/  BSYNC B0 ;  /* 0x0000000000007941 */ /* 0x000fea0003800000 */
.L_x_1664:
[----:B------:R-:W-:Y:S01]  /*d370*/  BSSY B0, `(.L_x_1678) ;  /* 0x0000024000007945 */ /* 0x000fe20003800000 */
[----:B------:R-:W-:Y:S05]  /*d380*/  @P2 BRA `(.L_x_1679) ;  /* 0x0000022000002947 */ /* 0x000fea0003800000 */
[----:B------:R-:W-:-:S05]  /*d390*/  IMAD.SHL.U32 R6, R17, 0x100, RZ ;  /* 0x0000010011067824 */ /* 0x000fca00078e00ff */
[----:B------:R-:W-:-:S04]  /*d3a0*/  IADD3 R7, P0, R0, R6, RZ ;  /* 0x0000000600077210 */ /* 0x000fc80007f1e0ff */
[----:B------:R-:W-:Y:S02]  /*d3b0*/  LEA.HI.X.SX32 R20, R6, R5, 0x1, P0 ;  /* 0x0000000506147211 */ /* 0x000fe400000f0eff */
[----:B------:R-:W-:-:S04]  /*d3c0*/  LEA R6, P0, R7, c[0x0][0x1a0], 0x2 ;  /* 0x0000680007067a11 */ /* 0x000fc800078010ff */
[----:B------:R-:W-:-:S05]  /*d3d0*/  LEA.HI.X R7, R7, c[0x0][0x1a4], R20, 0x2, P0 ;  /* 0x0000690007077a11 */ /* 0x000fca00000f1414 */
[----:B------:R1:W5:Y:S01]  /*d3e0*/  LDG.E.128 R28, [R6.64] ;  /* 0x00000024061c7981 */ /* 0x000362000c1e1d00 */
[----:B------:R-:W-:Y:S02]  /*d3f0*/  IADD3 R4, R17, -R4, RZ ;  /* 0x8000000411047210 */ /* 0x000fe40007ffe0ff */
[----:B------:R-:W-:-:S03]  /*d400*/  ISETP.NE.AND P0, PT, RZ, c[0x0][0x1ec], PT ;  /* 0x00007b00ff007a0c */ /* 0x000fc60003f05270 */
[----:B------:R1:W2:Y:S10]  /*d410*/  LDS R17, [R4.X4+0x810] ;  /* 0x0008100004117984 */ /* 0x0002b40000004800 */
[----:B------:R-:W-:Y:S05]  /*d420*/  @P0 BRA `(.L_x_1680) ;  /* 0x0000014000000947 */ /* 0x000fea0003800000 */
[----:B-1----:R-:W-:-:S13]  /*d430*/  ISETP.NE.AND P1, PT, R2, RZ, PT ;  /* 0x000000ff0200720c */ /* 0x002fda0003f25270 */
[----:B------:R-:W-:Y:S02]  /*d440*/  @P1 IMAD R26, R26, c[0x0][0x1d8], R23 ;  /* 0x000076001a1a1a24 */ /* 0x000fe400078e0217 */
[----:B------:R-:W-:Y:S02]  /*d450*/  @P1 IMAD.MOV.U32 R7, RZ, RZ, 0x4 ;  /* 0x00000004ff071424 */ /* 0x000fe400078e00ff */
[----:B------:R-:W-:-:S04]  /*d460*/  @P1 IMAD R6, R26, 0x100, R3 ;  /* 0x000001001a061824 */ /* 0x000fc800078e0203 */
[----:B------:R-:W-:-:S05]  /*d470*/  @P1 IMAD.WIDE R6, R6, R7, c[0x0][0x238] ;  /* 0x00008e0006061625 */ /* 0x000fca00078e0207 */
[----:B------:R-:W3:Y:S01]  /*d480*/  @P1 LDG.E.128 R20, [R6.64] ;  /* 0x0000002406141981 */ /* 0x000ee2000c1e1d00 */
[----:B------:R-:W-:Y:S02]  /*d490*/  IMAD.SHL.U32 R16, R16, 0x100, RZ ;  /* 0x0000010010107824 */ /* 0x000fe400078e00ff */
[----:B-----5:R-:W-:Y:S02]  /*d4a0*/  FADD.FTZ R28, R28, R8 ;  /* 0x000000081c1c7221 */ /* 0x020fe40000010000 */
[----:B------:R-:W-:Y:S01]  /*d4b0*/  FADD.FTZ R29, R29, R9 ;  /* 0x000000091d1d7221 */ /* 0x000fe20000010000 */
[----:B------:R-:W-:Y:S01]  /*d4c0*/  IADD3 R0, P0, R0, R16, RZ ;  /* 0x0000001000007210 */ /* 0x000fe20007f1e0ff */
[----:B------:R-:W-:Y:S02]  /*d4d0*/  FADD.FTZ R30, R30, R10 ;  /* 0x0000000a1e1e7221 */ /* 0x000fe40000010000 */
[----:B------:R-:W-:Y:S01]  /*d4e0*/  FADD.FTZ R31, R31, R11 ;  /* 0x0000000b1f1f7221 */ /* 0x000fe20000010000 */
[----:B------:R-:W-:-:S02]  /*d4f0*/  LEA.HI.X.SX32 R5, R16, R5, 0x1, P0 ;  /* 0x0000000510057211 */ /* 0x000fc400000f0eff */
[----:B------:R-:W-:-:S04]  /*d500*/  LEA R4, P0, R0, c[0x0][0x1a0], 0x2 ;  /* 0x0000680000047a11 */ /* 0x000fc800078010ff */
[----:B------:R-:W-:Y:S01]  /*d510*/  LEA.HI.X R5, R0, c[0x0][0x1a4], R5, 0x2, P0 ;  /* 0x0000690000057a11 */ /* 0x000fe200000f1405 */
[----:B---3--:R-:W-:Y:S02]  /*d520*/  @P1 FMUL.FTZ R28, R28, R20 ;  /* 0x000000141c1c1220 */ /* 0x008fe40000410000 */
[----:B------:R-:W-:Y:S02]  /*d530*/  @P1 FMUL.FTZ R29, R29, R21 ;  /* 0x000000151d1d1220 */ /* 0x000fe40000410000 */
[----:B------:R-:W-:Y:S02]  /*d540*/  @P1 FMUL.FTZ R30, R30, R22 ;  /* 0x000000161e1e1220 */ /* 0x000fe40000410000 */
[----:B------:R-:W-:-:S05]  /*d550*/  @P1 FMUL.FTZ R31, R31, R23 ;  /* 0x000000171f1f1220 */ /* 0x000fca0000410000 */
[----:B------:R1:W-:Y:S02]  /*d560*/  STG.E.128 [R4.64], R28 ;  /* 0x0000001c04007986 */ /* 0x0003e4000c101d24 */
.L_x_1680:
[C---:B-12--5:R-:W-:Y:S02]  /*d570*/  FFMA.FTZ R12, R17.reuse, R28, R12 ;  /* 0x0000001c110c7223 */ /* 0x066fe4000001000c */
[C---:B------:R-:W-:Y:S02]  /*d580*/  FFMA.FTZ R13, R17.reuse, R29, R13 ;  /* 0x0000001d110d7223 */ /* 0x040fe4000001000d */
[C---:B------:R-:W-:Y:S02]  /*d590*/  FFMA.FTZ R14, R17.reuse, R30, R14 ;  /* 0x0000001e110e7223 */ /* 0x040fe4000001000e */
[----:B------:R-:W-:Y:S02]  /*d5a0*/  FFMA.FTZ R15, R17, R31, R15 ;  /* 0x0000001f110f7223 */ /* 0x000fe4000001000f */
.L_x_1679:
[----:B------:R-:W-:Y:S05]  /*d5b0*/  BSYNC B0 ;  /* 0x0000000000007941 */ /* 0x000fea0003800000 */
.L_x_1678:
[----:B------:R-:W-:Y:S06]  /*d5c0*/  BAR.SYNC.DEFER_BLOCKING 0x0 ;  /* 0x0000000000007b1d */ /* 0x000fec0000010000 */
[----:B------:R-:W-:Y:S05]  /*d5d0*/  @P2 EXIT ;  /* 0x000000000000294d */ /* 0x000fea0003800000 */
[----:B------:R-:W-:-:S04]  /*d5e0*/  MOV R0, c[0x0][0x258] ;  /* 0x0000960000007a02 */ /* 0x000fc80000000f00 */
[----:B------:R-:W-:-:S13]  /*d5f0*/  ISETP.NE.AND P0, PT, R0, 0x2, PT ;  /* 0x000000020000780c */ /* 0x000fda0003f05270 */
[----:B------:R-:W-:Y:S02]  /*d600*/  @P0 IMAD.IADD R4, R18, 0x1, R3 ;  /* 0x0000000112040824 */ /* 0x000fe400078e0203 */
[----:B------:R-:W-:-:S04]  /*d610*/  @P0 IMAD.MOV.U32 R5, RZ, RZ, 0x4 ;  /* 0x00000004ff050424 */ /* 0x000fc800078e00ff */
[----:B------:R-:W-:-:S05]  /*d620*/  @P0 IMAD.WIDE R4, R4, R5, c[0x0][0x160] ;  /* 0x0000580004040625 */ /* 0x000fca00078e0205 */
[----:B------:R1:W-:Y:S01]  /*d630*/  @P0 STG.E.128 [R4.64], R12 ;  /* 0x0000000c04000986 */ /* 0x0003e2000c101d24 */
[----:B------:R-:W-:Y:S05]  /*d640*/  @P0 EXIT ;  /* 0x000000000000094d */ /* 0x000fea0003800000 */
[----:B-1----:R-:W-:Y:S01]  /*d650*/  IMAD.MOV.U32 R4, RZ, RZ, c[0x0][0x250] ;  /* 0x00009400ff047624 */ /* 0x002fe200078e00ff */
[----:B------:R-:W-:-:S05]  /*d660*/  MOV R5, c[0x0][0x254] ;  /* 0x0000950000057a02 */ /* 0x000fca0000000f00 */
[----:B------:R-:W2:Y:S01]  /*d670*/  LDG.E R4, [R4.64] ;  /* 0x0000002404047981 */ /* 0x000ea2000c1e1900 */
[----:B------:R-:W-:Y:S02]  /*d680*/  IMAD.IADD R3, R18, 0x1, R3 ;  /* 0x0000000112037824 */ /* 0x000fe400078e0203 */
[C---:B--2---:R-:W-:Y:S02]  /*d690*/  FMUL.FTZ R12, R4.reuse, R12 ;  /* 0x0000000c040c7220 */ /* 0x044fe40000410000 */
[C---:B------:R-:W-:Y:S02]  /*d6a0*/  FMUL.FTZ R13, R4.reuse, R13 ;  /* 0x0000000d040d7220 */ /* 0x040fe40000410000 */
[C---:B------:R-:W-:Y:S02]  /*d6b0*/  FMUL.FTZ R14, R4.reuse, R14 ;  /* 0x0000000e040e7220 */ /* 0x040fe40000410000 */
[----:B------:R-:W1:Y:S01]  /*d6c0*/  F2I.S8.NTZ R12, R12 ;  /* 0x0000000c000c7305 */ /* 0x000e620000202100 */
[----:B------:R-:W-:-:S07]  /*d6d0*/  FMUL.FTZ R15, R4, R15 ;  /* 0x0000000f040f7220 */ /* 0x000fce0000410000 */
[----:B------:R-:W2:Y:S08]  /*d6e0*/  F2I.S8.NTZ R13, R13 ;  /* 0x0000000d000d7305 */ /* 0x000eb00000202100 */
[----:B------:R-:W3:Y:S01]  /*d6f0*/  F2I.S8.NTZ R14, R14 ;  /* 0x0000000e000e7305 */ /* 0x000ee20000202100 */
[----:B-1----:R-:W-:-:S04]  /*d700*/  PRMT R0, R12, 0x8880, RZ ;  /* 0x000088800c007816 */ /* 0x002fc800000000ff */
[----:B------:R-:W-:-:S03]  /*d710*/  PRMT R0, R0, 0x7710, RZ ;  /* 0x0000771000007816 */ /* 0x000fc600000000ff */
[----:B------:R-:W1:Y:S01]  /*d720*/  F2I.S8.NTZ R15, R15 ;  /* 0x0000000f000f7305 */ /* 0x000e620000202100 */
[----:B--2---:R-:W-:Y:S02]  /*d730*/  PRMT R2, R13, 0x8880, RZ ;  /* 0x000088800d027816 */ /* 0x004fe400000000ff */
[----:B------:R-:W-:Y:S02]  /*d740*/  LOP3.LUT R5, R0, 0xff, RZ, 0xc0, !PT ;  /* 0x000000ff00057812 */ /* 0x000fe400078ec0ff */
[----:B------:R-:W-:Y:S02]  /*d750*/  PRMT R2, R2, 0x7710, RZ ;  /* 0x0000771002027816 */ /* 0x000fe400000000ff */
[----:B---3--:R-:W-:Y:S02]  /*d760*/  PRMT R0, R14, 0x8880, RZ ;  /* 0x000088800e007816 */ /* 0x008fe400000000ff */
[----:B------:R-:W-:Y:S02]  /*d770*/  PRMT R5, R2, 0x7604, R5 ;  /* 0x0000760402057816 */ /* 0x000fe40000000005 */
[----:B------:R-:W-:-:S02]  /*d780*/  PRMT R0, R0, 0x7710, RZ ;  /* 0x0000771000007816 */ /* 0x000fc400000000ff */
[----:B------:R-:W-:Y:S02]  /*d790*/  IADD3 R2, P0, R3, c[0x0][0x160], RZ ;  /* 0x0000580003027a10 */ /* 0x000fe40007f1e0ff */
[----:B-1----:R-:W-:Y:S02]  /*d7a0*/  PRMT R4, R15, 0x8880, RZ ;  /* 0x000088800f047816 */ /* 0x002fe400000000ff */
[----:B------:R-:W-:Y:S02]  /*d7b0*/  PRMT R5, R0, 0x7054, R5 ;  /* 0x0000705400057816 */ /* 0x000fe40000000005 */
[----:B------:R-:W-:Y:S02]  /*d7c0*/  PRMT R4, R4, 0x7710, RZ ;  /* 0x0000771004047816 */ /* 0x000fe400000000ff */
[----:B------:R-:W-:Y:S02]  /*d7d0*/  LEA.HI.X.SX32 R3, R3, c[0x0][0x164], 0x1, P0 ;  /* 0x0000590003037a11 */ /* 0x000fe400000f0eff */
[----:B------:R-:W-:-:S05]  /*d7e0*/  PRMT R5, R4, 0x654, R5 ;  /* 0x0000065404057816 */ /* 0x000fca0000000005 */
[----:B------:R-:W-:Y:S01]  /*d7f0*/  STG.E [R2.64], R5 ;  /* 0x0000000502007986 */ /* 0x000fe2000c101924 */
[----:B------:R-:W-:Y:S05]  /*d800*/  EXIT ;  /* 0x000000000000794d */ /* 0x000fea0003800000 */
.L_x_1619:
[----:B------:R-:W-:Y:S01]  /*d810*/  HFMA2.MMA R156, -RZ, RZ, 0, 1.847743988037109375e-06 ;  /* 0x0000001fff9c7435 */ /* 0x000fe200000001ff */
[----:B------:R-:W-:Y:S01]  /*d820*/  IMAD.MOV.U32 R126, RZ, RZ, R237 ;  /* 0x000000ffff7e7224 */ /* 0x000fe200078e00ed */
[----:B------:R-:W-:Y:S01]  /*d830*/  MOV R124, 0xd870 ;  /* 0x0000d870007c7802 */ /* 0x000fe20000000f00 */
[----:B------:R-:W-:Y:S02]  /*d840*/  IMAD.MOV.U32 R127, RZ, RZ, 0x2 ;  /* 0x00000002ff7f7424 */ /* 0x000fe400078e00ff */
[----:B------:R-:W-:Y:S02]  /*d850*/  IMAD.MOV.U32 R157, RZ, RZ, -0x1 ;  /* 0xffffffffff9d7424 */ /* 0x000fe400078e00ff */
[----:B------:R-:W-:Y:S05]  /*d860*/  CALL.REL.NOINC `($__internal_7_$__cuda_sm70_shflsync_bfly_p) ;  /* 0x0000021000007944 */ /* 0x000fea0003c00000 */
[----:B-1----:R-:W-:Y:S01]  /*d870*/  IMAD.MOV.U32 R124, RZ, RZ, R126 ;  /* 0x000000ffff7c7224 */ /* 0x002fe200078e007e */
[----:B0-----:R-:W-:Y:S05]  /*d880*/  BRA `(.L_x_1681) ;  /* 0xffffd18000007947 */ /* 0x001fea000383ffff */
.L_x_1620:
[----:B------:R-:W-:Y:S01]  /*d890*/  IMAD.MOV.U32 R126, RZ, RZ, R237 ;  /* 0x000000ffff7e7224 */ /* 0x000fe200078e00ed */
[----:B------:R-:W-:Y:S01]  /*d8a0*/  MOV R127, 0x1 ;  /* 0x00000001007f7802 */ /* 0x000fe20000000f00 */
[----:B------:R-:W-:Y:S01]  /*d8b0*/  IMAD.MOV.U32 R156, RZ, RZ, 0x1f ;  /* 0x0000001fff9c7424 */ /* 0x000fe200078e00ff */
[----:B------:R-:W-:Y:S01]  /*d8c0*/  MOV R124, 0xd8f0 ;  /* 0x0000d8f0007c7802 */ /* 0x000fe20000000f00 */
[----:B------:R-:W-:-:S02]  /*d8d0*/  IMAD.MOV.U32 R157, RZ, RZ, -0x1 ;  /* 0xffffffffff9d7424 */ /* 0x000fc400078e00ff */
[----:B------:R-:W-:Y:S05]  /*d8e0*/  CALL.REL.NOINC `($__internal_7_$__cuda_sm70_shflsync_bfly_p) ;  /* 0x0000019000007944 */ /* 0x000fea0003c00000 */
[----:B-1----:R-:W-:Y:S01]  /*d8f0*/  IMAD.MOV.U32 R124, RZ, RZ, R126 ;  /* 0x000000ffff7c7224 */ /* 0x002fe200078e007e */
[----:B0-----:R-:W-:Y:S05]  /*d900*/  BRA `(.L_x_1682) ;  /* 0xffffd13000007947 */ /* 0x001fea000383ffff */
.L_x_1624:
[----:B------:R-:W-:Y:S01]  /*d910*/  MOV R126, R3 ;  /* 0x00000003007e7202 */ /* 0x000fe20000000f00 */
[----:B------:R-:W-:Y:S01]  /*d920*/  IMAD.MOV.U32 R127, RZ, RZ, 0x10 ;  /* 0x00000010ff7f7424 */ /* 0x000fe200078e00ff */
[----:B------:R-:W-:Y:S01]  /*d930*/  MOV R124, 0xd970 ;  /* 0x0000d970007c7802 */ /* 0x000fe20000000f00 */
[----:B------:R-:W-:-:S02]  /*d940*/  IMAD.MOV.U32 R156, RZ, RZ, 0x1f ;  /* 0x0000001fff9c7424 */ /* 0x000fc400078e00ff */
[----:B------:R-:W-:Y:S02]  /*d950*/  IMAD.MOV.U32 R157, RZ, RZ, -0x1 ;  /* 0xffffffffff9d7424 */ /* 0x000fe400078e00ff */
[----:B0-----:R-:W-:Y:S05]  /*d960*/  CALL.REL.NOINC `($__internal_7_$__cuda_sm70_shflsync_bfly_p) ;  /* 0x0000011000007944 */ /* 0x001fea0003c00000 */
[----:B-1----:R-:W-:Y:S01]  /*d970*/  MOV R0, R126 ;  /* 0x0000007e00007202 */ /* 0x002fe20000000f00 */
[----:B0-----:R-:W-:Y:S05]  /*d980*/  BRA `(.L_x_1683) ;  /* 0xffffd30000007947 */ /* 0x001fea000383ffff */
.L_x_1625:
[----:B------:R-:W-:Y:S01]  /*d990*/  IMAD.MOV.U32 R126, RZ, RZ, R5 ;  /* 0x000000ffff7e7224 */ /* 0x000fe200078e0005 */
[----:B------:R-:W-:Y:S01]  /*d9a0*/  MOV R157, 0xffffffff ;  /* 0xffffffff009d7802 */ /* 0x000fe20000000f00 */
[----:B------:R-:W-:Y:S01]  /*d9b0*/  IMAD.MOV.U32 R127, RZ, RZ, 0x8 ;  /* 0x00000008ff7f7424 */ /* 0x000fe200078e00ff */
[----:B------:R-:W-:Y:S01]  /*d9c0*/  MOV R124, 0xd9f0 ;  /* 0x0000d9f0007c7802 */ /* 0x000fe20000000f00 */
[----:B------:R-:W-:Y:S02]  /*d9d0*/  IMAD.MOV.U32 R156, RZ, RZ, 0x1f ;  /* 0x0000001fff9c7424 */ /* 0x000fe400078e00ff */
[----:B01----:R-:W-:Y:S05]  /*d9e0*/  CALL.REL.NOINC `($__internal_7_$__cuda_sm70_shflsync_bfly_p) ;  /* 0x0000009000007944 */ /* 0x003fea0003c00000 */
[----:B-1----:R-:W-:Y:S01]  /*d9f0*/  FMNMX.FTZ R0, R5, R126, !PT ;  /* 0x0000007e05007209 */ /* 0x002fe20007810000 */
[----:B0-----:R-:W-:Y:S01]  /*da00*/  IMAD.MOV.U32 R127, RZ, RZ, 0x4 ;  /* 0x00000004ff7f7424 */ /* 0x001fe200078e00ff */
[----:B------:R-:W-:Y:S01]  /*da10*/  MOV R124, 0xda60 ;  /* 0x0000da60007c7802 */ /* 0x000fe20000000f00 */
[----:B------:R-:W-:Y:S01]  /*da20*/  IMAD.MOV.U32 R156, RZ, RZ, 0x1f ;  /* 0x0000001fff9c7424 */ /* 0x000fe200078e00ff */
[----:B------:R-:W-:Y:S01]  /*da30*/  MOV R126, R0 ;  /* 0x00000000007e7202 */ /* 0x000fe20000000f00 */
[----:B------:R-:W-:-:S02]  /*da40*/  IMAD.MOV.U32 R157, RZ, RZ, -0x1 ;  /* 0xffffffffff9d7424 */ /* 0x000fc400078e00ff */
[----:B------:R-:W-:Y:S05]  /*da50*/  CALL.REL.NOINC `($__internal_7_$__cuda_sm70_shflsync_bfly_p) ;  /* 0x0000002000007944 */ /* 0x000fea0003c00000 */
[----:B-1----:R-:W-:Y:S01]  /*da60*/  IMAD.MOV.U32 R3, RZ, RZ, R126 ;  /* 0x000000ffff037224 */ /* 0x002fe200078e007e */
[----:B0-----:R-:W-:Y:S05]  /*da70*/  BRA `(.L_x_1684) ;  /* 0xffffd26000007947 */ /* 0x001fea000383ffff */
        .weak           $__internal_7_$__cuda_sm70_shflsync_bfly_p
        .type           $__internal_7_$__cuda_sm70_shflsync_bfly_p,@function
        .size           $__internal_7_$__cuda_sm70_shflsync_bfly_p,(.L_x_3178 - $__internal_7_$__cuda_sm70_shflsync_bfly_p)
$__internal_7_$__cuda_sm70_shflsync_bfly_p:
[----:B------:R-:W-:Y:S01]  /*da80*/  IMAD.MOV.U32 R125, RZ, RZ, 0x0 ;  /* 0x00000000ff7d7424 */ /* 0x000fe200078e00ff */
[----:B------:R-:W-:Y:S04]  /*da90*/  WARPSYNC R157 ;  /* 0x0000009d00007348 */ /* 0x000fe80003800000 */
[----:B------:R0:W1:Y:S01]  /*daa0*/  SHFL.BFLY PT, R126, R126, R127, R156 ;  /* 0x0c00007f7e7e7389 */ /* 0x00006200000e009c */
[----:B------:R-:W-:Y:S05]  /*dab0*/  RET.REL.NODEC R124 `(_ZN4mmha33masked_multihead_attention_kernelIfLi256ELi256ELi4ELi64ELi64ELb1ELb1EEEv26Multihead_attention_paramsIT_XT5_EE) ;  /* 0xffff25407c007950 */ /* 0x000fea0003c3ffff */
.L_x_1685:
        /* <DEDUP_REMOVED lines=12> */
.L_x_3178:


//--------------------- .text._ZN4mmha33masked_multihead_attention_kernelIfLi256ELi256ELi1ELi64ELi256ELb1ELb0EEEv26Multihead_attention_paramsIT_XT5_EE --------------------------
	.section	.text._ZN4mmha33masked_multihead_attention_kernelIfLi256ELi256ELi1ELi64ELi256ELb1ELb0EEEv26Multihead_attention_paramsIT_XT5_EE,"ax",@progbits
	.sectioninfo	@"SHI_REGISTERS=255"
	.align	128
        .global         _ZN4mmha33masked_multihead_attention_kernelIfLi256ELi256ELi1ELi64ELi256ELb1ELb0EEEv26Multihead_attention_paramsIT_XT5_EE
        .type           _ZN4mmha33masked_multihead_attention_kernelIfLi256ELi256ELi1ELi64ELi256ELb1ELb0EEEv26Multihead_attention_paramsIT_XT5_EE,@function
        .size           _ZN4mmha33masked_multihead_attention_kernelIfLi256ELi256ELi1ELi64ELi256ELb1ELb0EEEv26Multihead_attention_paramsIT_XT5_EE,(.L_x_3200 - _ZN4mmha33masked_multihead_attention_kernelIfLi256ELi256ELi1ELi64ELi256ELb1ELb0EEEv26Multihead_attention_paramsIT_XT5_EE)
        .other          _ZN4mmha33masked_multihead_attention_kernelIfLi256ELi256ELi1ELi64ELi256ELb1ELb0EEEv26Multihead_attention_paramsIT_XT5_EE,@"STO_CUDA_ENTRY STV_DEFAULT"
_ZN4mmha33masked_multihead_attention_kernelIfLi256ELi256ELi1ELi64ELi256ELb1ELb0EEEv26Multihead_attention_paramsIT_XT5_EE:
.text._ZN4mmha33masked_multihead_attention_kernelIfLi256ELi256ELi1ELi64ELi256ELb1ELb0EEEv26Multihead_attention_paramsIT_XT5_EE:
        /* <DEDUP_REMOVED lines=12> */
.L_x_1686:
[----:B------:R-:W-:Y:S02]  /*00c0*/  IABS R5, c[0x0][0x1d0] ;  /* 0x0000740000057a13 */ /* 0x000fe40000000000 */
[----:B0-----:R-:W-:Y:S02]  /*00d0*/  IABS R6, R18 ;  /* 0x0000001200067213 */ /* 0x001fe40000000000 */
[----:B------:R-:W0:Y:S01]  /*00e0*/  I2F.RP R0, R5 ;  /* 0x0000000500007306 */ /* 0x000e220000209400 */
[----:B------:R-:W-:-:S07]  /*00f0*/  MOV R14, 0x4 ;  /* 0x00000004000e7802 */ /* 0x000fce0000000f00 */
        /* <DEDUP_REMOVED lines=10> */
[----:B------:R-:W-:Y:S01]  /*01a0*/  HFMA2.MMA R16, -RZ, RZ, 0, 0 ;  /* 0x00000000ff107435 */ /* 0x000fe200000001ff */
        /* <DEDUP_REMOVED lines=13> */
[----:B------:R-:W-:-:S05]  /*0280*/  MOV R17, R4 ;  /* 0x0000000400117202 */ /* 0x000fca0000000f00 */
[----:B------:R-:W-:Y:S01]  /*0290*/  @!P3 IMAD.MOV R17, RZ, RZ, -R17 ;  /* 0x000000ffff11b224 */ /* 0x000fe200078e0a11 */
[----:B------:R-:W-:-:S05]  /*02a0*/  @!P2 LOP3.LUT R17, RZ, c[0x0][0x1d0], RZ, 0x33, !PT ;  /* 0x00007400ff11aa12 */ /* 0x000fca00078e33ff */
        /* <DEDUP_REMOVED lines=17> */
[----:B------:R-:W-:-:S05]  /*03c0*/  IMAD.SHL.U32 R56, R0, 0x100, RZ ;  /* 0x0000010000387824 */ /* 0x000fca00078e00ff */
[----:B------:R-:W-:Y:S01]  /*03d0*/  IADD3 R22, R56, R46, RZ ;  /* 0x0000002e38167210 */ /* 0x000fe20007ffe0ff */
        /* <DEDUP_REMOVED lines=9> */
[----:B------:R-:W-:-:S05]  /*0470*/  MOV R3, UR39 ;  /* 0x0000002700037c02 */ /* 0x000fca0008000f00 */
        /* <DEDUP_REMOVED lines=46> */
[----:B------:R-:W-:Y:S01]  /*0760*/  MOV R3, c[0x0][0x258] ;  /* 0x0000960000037a02 */ /* 0x000fe20000000f00 */
        /* <DEDUP_REMOVED lines=22> */
.L_x_1688:
[----:B0-----:R-:W-:Y:S05]  /*08d0*/  BSYNC B0 ;  /* 0x0000000000007941 */ /* 0x001fea0003800000 */
.L_x_1687:
        /* <DEDUP_REMOVED lines=11> */
.L_x_1690:
[----:B------:R-:W-:Y:S05]  /*0990*/  BSYNC B0 ;  /* 0x0000000000007941 */ /* 0x000fea0003800000 */
.L_x_1689:
        /* <DEDUP_REMOVED lines=12> */
[----:B-1----:R-:W-:Y:S02]  /*0a60*/  IMAD R17, R17, c[0x0][0x1d8], RZ ;  /* 0x0000760011117a24 */ /* 0x002fe400078e02ff */
[----:B------:R-:W-:Y:S02]  /*0a70*/  FADD.FTZ R32, R36, R32 ;  /* 0x0000002024207221 */ /* 0x000fe40000010000 */
[----:B------:R-:W-:Y:S02]  /*0a80*/  FADD.FTZ R33, R37, R33 ;  /* 0x0000002125217221 */ /* 0x000fe40000010000 */
[----:B------:R-:W-:-:S02]  /*0a90*/  FADD.FTZ R34, R38, R34 ;  /* 0x0000002226227221 */ /* 0x000fc40000010000 */
[----:B------:R-:W-:Y:S02]  /*0aa0*/  FADD.FTZ R35, R39, R35 ;  /* 0x0000002327237221 */ /* 0x000fe40000010000 */
[----:B------:R-:W-:Y:S02]  /*0ab0*/  IMAD R17, R17, c[0x0][0x1d0], R44 ;  /* 0x0000740011117a24 */ /* 0x000fe400078e022c */
        /* <DEDUP_REMOVED lines=14> */
[----:B0-----:R-:W-:Y:S02]  /*0ba0*/  IMAD.MOV.U32 R4, RZ, RZ, RZ ;  /* 0x000000ffff047224 */ /* 0x001fe400078e00ff */
[----:B-1----:R-:W-:-:S04]  /*0bb0*/  IMAD.MOV R6, RZ, RZ, -R5 ;  /* 0x000000ffff067224 */ /* 0x002fc800078e0a05 */
[----:B------:R-:W-:Y:S01]  /*0bc0*/  IMAD R7, R6, R3, RZ ;  /* 0x0000000306077224 */ /* 0x000fe200078e02ff */
[----:B------:R-:W-:-:S03]  /*0bd0*/  MOV R6, R8 ;  /* 0x0000000800067202 */ /* 0x000fc60000000f00 */
        /* <DEDUP_REMOVED lines=21> */
[----:B------:R-:W-:Y:S01]  /*0d30*/  HFMA2.MMA R12, -RZ, RZ, 0, 5.9604644775390625e-08 ;  /* 0x00000001ff0c7435 */ /* 0x000fe200000001ff */
[----:B------:R-:W-:Y:S01]  /*0d40*/  IMAD.MOV.U32 R4, RZ, RZ, c[0x4][0xc8] ;  /* 0x01003200ff047624 */ /* 0x000fe200078e00ff */
[----:B------:R-:W-:Y:S01]  /*0d50*/  MOV R5, c[0x4][0xcc] ;  /* 0x0100330000057a02 */ /* 0x000fe20000000f00 */
[----:B------:R0:W1:Y:S01]  /*0d60*/  LDC.64 R14, c[0x4][R0] ;  /* 0x01000000000e7b82 */ /* 0x0000620000000a00 */
[----:B------:R-:W-:Y:S01]  /*0d70*/  IMAD.MOV.U32 R6, RZ, RZ, c[0x4][0xd0] ;  /* 0x01003400ff067624 */ /* 0x000fe200078e00ff */
[----:B------:R-:W-:Y:S01]  /*0d80*/  MOV R7, c[0x4][0xd4] ;  /* 0x0100350000077a02 */ /* 0x000fe20000000f00 */
[----:B------:R-:W-:Y:S01]  /*0d90*/  IMAD.MOV.U32 R8, RZ, RZ, 0x53f ;  /* 0x0000053fff087424 */ /* 0x000fe200078e00ff */
[----:B------:R-:W-:Y:S01]  /*0da0*/  MOV R10, c[0x4][0x78] ;  /* 0x01001e00000a7a02 */ /* 0x000fe20000000f00 */
[----:B------:R-:W-:-:S02]  /*0db0*/  IMAD.MOV.U32 R11, RZ, RZ, c[0x4][0x7c] ;  /* 0x01001f00ff0b7624 */ /* 0x000fc400078e00ff */
[----:B------:R-:W-:Y:S02]  /*0dc0*/  IMAD.MOV.U32 R13, RZ, RZ, RZ ;  /* 0x000000ffff0d7224 */ /* 0x000fe400078e00ff */
[----:B------:R-:W-:Y:S01]  /*0dd0*/  LEPC R18 ;  /* 0x000000000012734e */ /* 0x000fe20000000000 */
[----:B------:R-:W-:Y:S02]  /*0de0*/  MOV R3, 0xe50 ;  /* 0x00000e5000037802 */ /* 0x000fe40000000f00 */
[----:B------:R-:W-:Y:S02]  /*0df0*/  MOV R20, 0xdd0 ;  /* 0x00000dd000147802 */ /* 0x000fe40000000f00 */
[----:B------:R-:W-:Y:S02]  /*0e00*/  MOV R21, 0x0 ;  /* 0x0000000000157802 */ /* 0x000fe40000000f00 */
[----:B0-----:R-:W-:Y:S02]  /*0e10*/  MOV R0, 0x0 ;  /* 0x0000000000007802 */ /* 0x001fe40000000f00 */
[----:B------:R-:W-:-:S04]  /*0e20*/  IADD3 R20, P0, P1, -R20, R3, R18 ;  /* 0x0000000314147210 */ /* 0x000fc8000791e112 */
[----:B------:R-:W-:-:S04]  /*0e30*/  IADD3.X R21, ~R0, R21, R19, P0, P1 ;  /* 0x0000001500157210 */ /* 0x000fc800007e2513 */
[----:B-1----:R-:W-:Y:S05]  /*0e40*/  CALL.ABS.NOINC R14 ;  /* 0x000000000e007343 */ /* 0x002fea0003c00000 */
.L_x_1693:
        /* <DEDUP_REMOVED lines=9> */
.L_x_1694:
        /* <DEDUP_REMOVED lines=54> */
.L_x_1698:
[C---:B------:R-:W-:Y:S01]  /*1240*/  IMAD R21, R5.reuse, 0x4, R19 ;  /* 0x0000000405157824 */ /* 0x040fe200078e0213 */
[----:B------:R-:W-:Y:S01]  /*1250*/  LEA R20, R5, R18, 0x2 ;  /* 0x0000001205147211 */ /* 0x000fe200078e10ff */
[----:B------:R-:W-:Y:S01]  /*1260*/  BSSY B2, `(.L_x_1700) ;  /* 0x0000031000027945 */ /* 0x000fe20003800000 */
[----:B0-----:R-:W-:-:S02]  /*1270*/  LEA.HI R0, R0, R0, RZ, 0x1 ;  /* 0x0000000000007211 */ /* 0x001fc400078f08ff */
[----:B------:R0:W4:Y:S02]  /*1280*/  LDS R24, [R21] ;  /* 0x0000000015187984 */ /* 0x0001240000000800 */
[----:B------:R-:W-:Y:S02]  /*1290*/  SHF.L.U32 R0, R0, 0x1, RZ ;  /* 0x0000000100007819 */ /* 0x000fe400000006ff */
[----:B------:R0:W3:Y:S02]  /*12a0*/  LDS R26, [R21+0x4] ;  /* 0x00000400151a7984 */ /* 0x0000e40000000800 */
[----:B------:R-:W-:Y:S02]  /*12b0*/  LOP3.LUT R7, R0, 0xfffffffc, RZ, 0xc0, !PT ;  /* 0xfffffffc00077812 */ /* 0x000fe400078ec0ff */
[----:B------:R0:W2:Y:S02]  /*12c0*/  LDS R25, [R20] ;  /* 0x0000000014197984 */ /* 0x0000a40000000800 */
[----:B------:R-:W-:-:S02]  /*12d0*/  ISETP.GE.AND P0, PT, R7, c[0x0][0x1e0], PT ;  /* 0x0000780007007a0c */ /* 0x000fc40003f06270 */
[----:B------:R0:W1:Y:S11]  /*12e0*/  LDS R27, [R20+0x4] ;  /* 0x00000400141b7984 */ /* 0x0000760000000800 */
        /* <DEDUP_REMOVED lines=40> */
.L_x_1701:
[----:B0-----:R-:W-:Y:S05]  /*1570*/  BSYNC B2 ;  /* 0x0000000000027941 */ /* 0x001fea0003800000 */
.L_x_1700:
[----:B----4-:R0:W-:Y:S04]  /*1580*/  STS [R21], R24 ;  /* 0x0000001815007388 */ /* 0x0101e80000000800 */
[----:B---3--:R0:W-:Y:S04]  /*1590*/  STS [R21+0x4], R26 ;  /* 0x0000041a15007388 */ /* 0x0081e80000000800 */
[----:B--2---:R0:W-:Y:S04]  /*15a0*/  STS [R20], R25 ;  /* 0x0000001914007388 */ /* 0x0041e80000000800 */
[----:B-1----:R0:W-:Y:S02]  /*15b0*/  STS [R20+0x4], R27 ;  /* 0x0000041b14007388 */ /* 0x0021e40000000800 */
.L_x_1699:
[----:B------:R-:W-:Y:S05]  /*15c0*/  BSYNC B1 ;  /* 0x0000000000017941 */ /* 0x000fea0003800000 */
.L_x_1697:
[----:B-1----:R1:W-:Y:S04]  /*15d0*/  STS [R19], R32 ;  /* 0x0000002013007388 */ /* 0x0023e80000000800 */
[----:B--2---:R1:W-:Y:S04]  /*15e0*/  STS [R19+0x4], R34 ;  /* 0x0000042213007388 */ /* 0x0043e80000000800 */
[----:B---3--:R1:W-:Y:S04]  /*15f0*/  STS [R18], R33 ;  /* 0x0000002112007388 */ /* 0x0083e80000000800 */
[----:B----4-:R1:W-:Y:S02]  /*1600*/  STS [R18+0x4], R35 ;  /* 0x0000042312007388 */ /* 0x0103e40000000800 */
.L_x_1696:
[----:B------:R-:W-:Y:S05]  /*1610*/  BSYNC B0 ;  /* 0x0000000000007941 */ /* 0x000fea0003800000 */
.L_x_1695:
[----:B------:R-:W-:Y:S06]  /*1620*/  BAR.SYNC.DEFER_BLOCKING 0x0 ;  /* 0x0000000000007b1d */ /* 0x000fec0000010000 */
[----:B------:R-:W-:Y:S01]  /*1630*/  BSSY B0, `(.L_x_1702) ;  /* 0x0000005000007945 */ /* 0x000fe20003800000 */
[----:B------:R-:W-:Y:S05]  /*1640*/  @!P6 BRA `(.L_x_1703) ;  /* 0x000000300000e947 */ /* 0x000fea0003800000 */
[----:B------:R-:W-:Y:S01]  /*1650*/  ISETP.NE.AND P0, PT, RZ, c[0x0][0x1ec], PT ;  /* 0x00007b00ff007a0c */ /* 0x000fe20003f05270 */
[----:B01----:R0:W1:-:S12]  /*1660*/  LDS.128 R32, [R14] ;  /* 0x000000000e207984 */ /* 0x0030580000000c00 */
[----:B------:R0:W2:Y:S02]  /*1670*/  @!P0 LDS.128 R24, [R15] ;  /* 0x000000000f188984 */ /* 0x0000a40000000c00 */
.L_x_1703:
[----:B------:R-:W-:Y:S05]  /*1680*/  BSYNC B0 ;  /* 0x0000000000007941 */ /* 0x000fea0003800000 */
.L_x_1702:
[----:B------:R-:W-:Y:S06]  /*1690*/  BAR.SYNC.DEFER_BLOCKING 0x0 ;  /* 0x0000000000007b1d */ /* 0x000fec0000010000 */
[----:B------:R-:W-:Y:S05]  /*16a0*/  BRA `(.L_x_1692) ;  /* 0x000004c000007947 */ /* 0x000fea0003800000 */
.L_x_1691:
        /* <DEDUP_REMOVED lines=35> */
.L_x_1704:
        /* <DEDUP_REMOVED lines=40> */
.L_x_1705:
[----:B------:R-:W-:Y:S05]  /*1b60*/  BSYNC B0 ;  /* 0x0000000000007941 */ /* 0x000fea0003800000 */
.L_x_1692:
        /* <DEDUP_REMOVED lines=17> */
.L_x_1708:
[----:B------:R-:W-:Y:S02]  /*1c80*/  FFMA.FTZ R0, R35, R27, R0 ;  /* 0x0000001b23007223 */ /* 0x000fe40000010000 */
.L_x_1707:
[----:B------:R-:W-:Y:S05]  /*1c90*/  BSYNC B0 ;  /* 0x0000000000007941 */ /* 0x000fea0003800000 */
.L_x_1706:
        /* <DEDUP_REMOVED lines=22> */
[----:B------:R-:W-:Y:S01]  /*1e00*/  ISETP.NE.AND P0, PT, R57, RZ, PT ;  /* 0x000000ff3900720c */ /* 0x000fe20003f05270 */
[----:B--2---:R-:W-:-:S05]  /*1e10*/  IMAD.MOV.U32 R0, RZ, RZ, -0x800001 ;  /* 0xff7fffffff007424 */ /* 0x004fca00078e00ff */
        /* <DEDUP_REMOVED lines=23> */
.L_x_1711:
[----:B--2---:R-:W2:Y:S04]  /*1f90*/  LDL R0, [R1+0x774] ;  /* 0x0007740001007983 */ /* 0x004ea80000100800 */
[----:B--2---:R2:W-:Y:S02]  /*1fa0*/  STS [R6.X4+0x840], R0 ;  /* 0x0008400006007388 */ /* 0x0045e40000004800 */
.L_x_1710:
[----:B------:R-:W-:Y:S05]  /*1fb0*/  BSYNC B0 ;  /* 0x0000000000007941 */ /* 0x000fea0003800000 */
.L_x_1709:
        /* <DEDUP_REMOVED lines=24> */
[----:B------:R-:W-:Y:S01]  /*2140*/  IMAD.MOV.U32 R0, RZ, RZ, R62 ;  /* 0x000000ffff007224 */ /* 0x000fe200078e003e */
        /* <DEDUP_REMOVED lines=394> */
.L_x_1712:
[----:B--234-:R-:W-:Y:S01]  /*39f0*/  IADD3 R3, R57, UR4, RZ ;  /* 0x0000000439037c10 */ /* 0x01cfe2000fffe0ff */
[----:B------:R-:W-:Y:S03]  /*3a00*/  BSSY B0, `(.L_x_1713) ;  /* 0x0001376000007945 */ /* 0x000fe60003800000 */
[----:B------:R-:W-:-:S13]  /*3a10*/  ISETP.GE.AND P0, PT, R3, UR6, PT ;  /* 0x0000000603007c0c */ /* 0x000fda000bf06270 */
[----:B------:R-:W-:Y:S05]  /*3a20*/  @P0 BRA `(.L_x_1714) ;  /* 0x0001373000000947 */ /* 0x000fea0003800000 */
[----:B------:R-:W-:Y:S01]  /*3a30*/  IABS R0, c[0x0][0x1d4] ;  /* 0x0000750000007a13 */ /* 0x000fe20000000000 */
[----:B------:R-:W-:Y:S02]  /*3a40*/  IMAD.SHL.U32 R17, R17, 0x100, RZ ;  /* 0x0000010011117824 */ /* 0x000fe400078e00ff */
[----:B------:R-:W-:Y:S01]  /*3a50*/  IMAD R252, R56, c[0x0][0x1d4], RZ ;  /* 0x0000750038fc7a24 */ /* 0x000fe200078e02ff */
[----:B-1----:R-:W-:Y:S01]  /*3a60*/  MOV R6, R0 ;  /* 0x0000000000067202 */ /* 0x002fe20000000f00 */
[----:B------:R-:W-:-:S03]  /*3a70*/  IMAD R17, R17, c[0x0][0x1d4], RZ ;  /* 0x0000750011117a24 */ /* 0x000fc600078e02ff */
[----:B------:R-:W0:Y:S08]  /*3a80*/  I2F.RP R4, R6 ;  /* 0x0000000600047306 */ /* 0x000e300000209400 */
[----:B0-----:R-:W0:Y:S02]  /*3a90*/  MUFU.RCP R4, R4 ;  /* 0x0000000400047308 */ /* 0x001e240000001000 */
[----:B0-----:R-:W-:-:S06]  /*3aa0*/  IADD3 R4, R4, 0xffffffe, RZ ;  /* 0x0ffffffe04047810 */ /* 0x001fcc0007ffe0ff */
[----:B------:R0:W1:Y:S02]  /*3ab0*/  F2I.FTZ.U32.TRUNC.NTZ R5, R4 ;  /* 0x0000000400057305 */ /* 0x000064000021f000 */
[----:B0-----:R-:W-:Y:S01]  /*3ac0*/  HFMA2.MMA R4, -RZ, RZ, 0, 0 ;  /* 0x00000000ff047435 */ /* 0x001fe200000001ff */
[----:B-1----:R-:W-:-:S04]  /*3ad0*/  IMAD.MOV R0, RZ, RZ, -R5 ;  /* 0x000000ffff007224 */ /* 0x002fc800078e0a05 */
[----:B------:R-:W-:-:S05]  /*3ae0*/  IMAD R0, R0, R6, RZ ;  /* 0x0000000600007224 */ /* 0x000fca00078e02ff */
[----:B------:R-:W-:-:S05]  /*3af0*/  IMAD.HI.U32 R0, R5, R0, R4 ;  /* 0x0000000005007227 */ /* 0x000fca00078e0004 */
[----:B------:R0:W-:Y:S04]  /*3b00*/  STL [R1+0x788], R0 ;  /* 0x0007880001007387 */ /* 0x0001e80000100800 */
[----:B------:R1:W-:Y:S01]  /*3b10*/  STL [R1+0x34], R3 ;  /* 0x0000340301007387 */ /* 0x0003e20000100800 */
[----:B0-----:R-:W-:Y:S02]  /*3b20*/  SHF.R.S32.HI R0, RZ, 0x1f, R252 ;  /* 0x0000001fff007819 */ /* 0x001fe400000114fc */
[----:B-1----:R-:W-:Y:S02]  /*3b30*/  SHF.R.S32.HI R3, RZ, 0x1f, R17 ;  /* 0x0000001fff037819 */ /* 0x002fe40000011411 */
.L_x_1845:
[----:B------:R0:W-:Y:S04]  /*3b40*/  STL [R1+0x7a0], R4 ;  /* 0x0007a00401007387 */ /* 0x0001e80000100800 */
[----:B0-2---:R-:W2:Y:S04]  /*3b50*/  LDL R4, [R1+0x788] ;  /* 0x0007880001047983 */ /* 0x005ea80000100800 */
[----:B------:R-:W-:Y:S04]  /*3b60*/  STL [R1+0x79c], R3 ;  /* 0x00079c0301007387 */ /* 0x000fe80000100800 */
[----:B------:R0:W-:Y:S04]  /*3b70*/  STL [R1+0x798], R2 ;  /* 0x0007980201007387 */ /* 0x0001e80000100800 */
[----:B-1----:R-:W1:Y:S04]  /*3b80*/  S2R R0, SR_CTAID.Y ;  /* 0x0000000000007919 */ /* 0x002e680000002600 */
[----:B0-----:R-:W3:Y:S01]  /*3b90*/  LDL R2, [R1+0x34] ;  /* 0x0000340001027983 */ /* 0x001ee20000100800 */
[----:B------:R-:W-:-:S04]  /*3ba0*/  ISETP.NE.U32.AND P0, PT, RZ, c[0x0][0x200], PT ;  /* 0x00008000ff007a0c */ /* 0x000fc80003f05070 */
[----:B------:R-:W-:-:S13]  /*3bb0*/  ISETP.NE.AND.EX P0, PT, RZ, c[0x0][0x204], PT, P0 ;  /* 0x00008100ff007a0c */ /* 0x000fda0003f05300 */
[----:B-1----:R-:W-:-:S05]  /*3bc0*/  @P0 IMAD R18, R0, c[0x0][0x1d4], RZ ;  /* 0x0000750000120a24 */ /* 0x002fca00078e02ff */
[--C-:B------:R-:W-:Y:S02]  /*3bd0*/  @P0 SHF.R.S32.HI R0, RZ, 0x1f, R18.reuse ;  /* 0x0000001fff000819 */ /* 0x100fe40000011412 */
[----:B------:R-:W-:Y:S02]  /*3be0*/  IABS R3, c[0x0][0x1d4] ;  /* 0x0000750000037a13 */ /* 0x000fe40000000000 */
[----:B---3--:R-:W-:Y:S02]  /*3bf0*/  @P0 IADD3 R18, P1, P2, R2, c[0x0][0x200], R18 ;  /* 0x0000800002120a10 */ /* 0x008fe40007a3e012 */
[----:B------:R-:W-:-:S04]  /*3c00*/  @P0 SHF.R.S32.HI R19, RZ, 0x1f, R2 ;  /* 0x0000001fff130819 */ /* 0x000fc80000011402 */
[----:B------:R-:W-:Y:S02]  /*3c10*/  @P0 IADD3.X R19, R19, c[0x0][0x204], R0, P1, P2 ;  /* 0x0000810013130a10 */ /* 0x000fe40000fe4400 */
[----:B------:R-:W-:-:S04]  /*3c20*/  IABS R0, R2 ;  /* 0x0000000200007213 */ /* 0x000fc80000000000 */
[----:B------:R2:W3:Y:S02]  /*3c30*/  @P0 LDG.E.U8 R19, [R18.64] ;  /* 0x0000002412130981 */ /* 0x0004e4000c1e1100 */
[----:B--2---:R-:W-:Y:S01]  /*3c40*/  IMAD.HI.U32 R18, R4, R0, RZ ;  /* 0x0000000004127227 */ /* 0x004fe200078e00ff */
[----:B------:R-:W-:-:S03]  /*3c50*/  MOV R4, R3 ;  /* 0x0000000300047202 */ /* 0x000fc60000000f00 */
[----:B------:R-:W-:-:S04]  /*3c60*/  IMAD.MOV R18, RZ, RZ, -R18 ;  /* 0x000000ffff127224 */ /* 0x000fc800078e0a12 */
[----:B------:R-:W-:Y:S01]  /*3c70*/  IMAD R0, R4, R18, R0 ;  /* 0x0000001204007224 */ /* 0x000fe200078e0200 */
[----:B------:R-:W-:Y:S01]  /*3c80*/  ISETP.GE.AND P2, PT, R2, RZ, PT ;  /* 0x000000ff0200720c */ /* 0x000fe20003f46270 */
[----:B------:R0:W5:Y:S01]  /*3c90*/  LDL.LU R4, [R1+0x7a0] ;  /* 0x0007a00001047983 */ /* 0x0001620000300800 */
[----:B------:R-:W-:Y:S02]  /*3ca0*/  IABS R18, c[0x0][0x1d4] ;  /* 0x0000750000127a13 */ /* 0x000fe40000000000 */
[----:B------:R-:W-:-:S13]  /*3cb0*/  ISETP.GT.U32.AND P1, PT, R3, R0, PT ;  /* 0x000000000300720c */ /* 0x000fda0003f24070 */
[----:B------:R-:W-:-:S04]  /*3cc0*/  @!P1 IADD3 R0, R0, -R18, RZ ;  /* 0x8000001200009210 */ /* 0x000fc80007ffe0ff */
[----:B------:R-:W-:Y:S02]  /*3cd0*/  ISETP.GT.U32.AND P1, PT, R3, R0, PT ;  /* 0x000000000300720c */ /* 0x000fe40003f24070 */
[----:B------:R0:W5:Y:S01]  /*3ce0*/  LDL.LU R3, [R1+0x79c] ;  /* 0x00079c0001037983 */ /* 0x0001620000300800 */
[----:B------:R-:W-:-:S10]  /*3cf0*/  ISETP.NE.AND P3, PT, RZ, c[0x0][0x1d4], PT ;  /* 0x00007500ff007a0c */ /* 0x000fd40003f65270 */
[----:B------:R-:W-:Y:S01]  /*3d00*/  @!P1 IMAD.IADD R0, R0, 0x1, -R18 ;  /* 0x0000000100009824 */ /* 0x000fe200078e0a12 */
[----:B------:R-:W-:Y:S02]  /*3d10*/  ISETP.GE.AND P1, PT, R2, UR39, PT ;  /* 0x0000002702007c0c */ /* 0x000fe4000bf26270 */
[----:B------:R0:W5:Y:S01]  /*3d20*/  LDL.LU R2, [R1+0x798] ;  /* 0x0007980001027983 */ /* 0x0001620000300800 */
[----:B------:R-:W-:Y:S01]  /*3d30*/  BSSY B1, `(.L_x_1715) ;  /* 0x0000059000017945 */ /* 0x000fe20003800000 */
[----:B------:R-:W-:Y:S02]  /*3d40*/  @!P2 IADD3 R0, -R0, RZ, RZ ;  /* 0x000000ff0000a210 */ /* 0x000fe40007ffe1ff */
[----:B------:R-:W-:Y:S02]  /*3d50*/  @!P3 LOP3.LUT R0, RZ, c[0x0][0x1d4], RZ, 0x33, !PT ;  /* 0x00007500ff00ba12 */ /* 0x000fe400078e33ff */
[----:B---3--:R-:W-:-:S05]  /*3d60*/  ISETP.NE.AND P0, PT, R19, RZ, P0 ;  /* 0x000000ff1300720c */ /* 0x008fca0000705270 */
[----:B------:R-:W-:Y:S05]  /*3d70*/  @P1 BRA `(.L_x_1716) ;  /* 0x0000054000001947 */ /* 0x000fea0003800000 */
[----:B0-----:R-:W-:Y:S01]  /*3d80*/  IMAD.SHL.U32 R19, R0, 0x4, RZ ;  /* 0x0000000400137824 */ /* 0x001fe200078e00ff */
[----:B------:R-:W-:Y:S04]  /*3d90*/  STL.64 [R1+0x7a0], R6 ;  /* 0x0007a00601007387 */ /* 0x000fe80000100a00 */
[----:B-----5:R-:W-:Y:S01]  /*3da0*/  STL.64 [R1+0x798], R4 ;  /* 0x0007980401007387 */ /* 0x020fe20000100a00 */
[----:B------:R-:W-:-:S03]  /*3db0*/  SHF.R.S32.HI R18, RZ, 0x1f, R19 ;  /* 0x0000001fff127819 */ /* 0x000fc60000011413 */
[----:B------:R0:W-:Y:S04]  /*3dc0*/  STL [R1+0x30], R19 ;  /* 0x0000301301007387 */ /* 0x0001e80000100800 */
[----:B------:R1:W-:Y:S01]  /*3dd0*/  STL [R1+0x38], R18 ;  /* 0x0000381201007387 */ /* 0x0003e20000100800 */
[----:B0-----:R-:W-:-:S04]  /*3de0*/  IADD3 R19, P2, R17, R19, RZ ;  /* 0x0000001311137210 */ /* 0x001fc80007f5e0ff */
[----:B------:R-:W-:Y:S02]  /*3df0*/  IADD3.X R4, R3, R18, RZ, P2, !PT ;  /* 0x0000001203047210 */ /* 0x000fe400017fe4ff */
[----:B-1----:R-:W-:-:S04]  /*3e00*/  LEA R18, P2, R19, c[0x0][0x198], 0x2 ;  /* 0x0000660013127a11 */ /* 0x002fc800078410ff */
[----:B------:R-:W-:-:S05]  /*3e10*/  LEA.HI.X R19, R19, c[0x0][0x19c], R4, 0x2, P2 ;  /* 0x0000670013137a11 */ /* 0x000fca00010f1404 */
[----:B------:R-:W2:Y:S01]  /*3e20*/  LDG.E.128 R4, [R18.64] ;  /* 0x0000002412047981 */ /* 0x000ea2000c1e1d00 */
[----:B------:R-:W-:-:S03]  /*3e30*/  ISETP.NE.AND P2, PT, RZ, c[0x0][0x1ec], PT ;  /* 0x00007b00ff007a0c */ /* 0x000fc60003f45270 */
[----:B--2---:R-:W-:Y:S01]  /*3e40*/  STL.64 [R1+0x20], R4 ;  /* 0x0000200401007387 */ /* 0x004fe20000100a00 */
[----:B------:R-:W-:Y:S01]  /*3e50*/  IMAD.MOV.U32 R19, RZ, RZ, R6 ;  /* 0x000000ffff137224 */ /* 0x000fe200078e0006 */
[----:B------:R-:W-:Y:S02]  /*3e60*/  MOV R18, R7 ;  /* 0x0000000700127202 */ /* 0x000fe40000000f00 */
[----:B------:R0:W-:Y:S04]  /*3e70*/  STL.64 [R1+0x28], R6 ;  /* 0x0000280601007387 */ /* 0x0001e80000100a00 */
[----:B0-----:R0:W5:Y:S04]  /*3e80*/  LDL.LU.64 R6, [R1+0x7a0] ;  /* 0x0007a00001067983 */ /* 0x0011680000300a00 */
[----:B------:R0:W5:Y:S01]  /*3e90*/  LDL.LU.64 R4, [R1+0x798] ;  /* 0x0007980001047983 */ /* 0x0001620000300a00 */
[----:B------:R-:W-:Y:S05]  /*3ea0*/  @P2 BRA `(.L_x_1716) ;  /* 0x0000041000002947 */ /* 0x000fea0003800000 */
[----:B------:R1:W-:Y:S04]  /*3eb0*/  STL.64 [R1+0x7d0], R22 ;  /* 0x0007d01601007387 */ /* 0x0003e80000100a00 */
[----:B-1----:R-:W2:Y:S04]  /*3ec0*/  LDL.LU R22, [R1+0x20] ;  /* 0x0000200001167983 */ /* 0x002ea80000300800 */
[----:B------:R-:W3:Y:S04]  /*3ed0*/  LDL.LU R23, [R1+0x24] ;  /* 0x0000240001177983 */ /* 0x000ee80000300800 */
[----:B------:R-:W-:Y:S04]  /*3ee0*/  STL.64 [R1+0x7c8], R20 ;  /* 0x0007c81401007387 */ /* 0x000fe80000100a00 */
[----:B------:R1:W-:Y:S04]  /*3ef0*/  STL [R1+0x7c4], R13 ;  /* 0x0007c40d01007387 */ /* 0x0003e80000100800 */
[----:B-1----:R-:W4:Y:S04]  /*3f00*/  LDL R13, [R1+0x430] ;  /* 0x00043000010d7983 */ /* 0x002f280000100800 */
[----:B------:R1:W-:Y:S04]  /*3f10*/  STL [R1+0x7c0], R12 ;  /* 0x0007c00c01007387 */ /* 0x0003e80000100800 */
[----:B-1----:R-:W4:Y:S04]  /*3f20*/  LDL R12, [R1+0x434] ;  /* 0x00043400010c7983 */ /* 0x002f280000100800 */
[----:B------:R1:W-:Y:S04]  /*3f30*/  STL [R1+0x7bc], R11 ;  /* 0x0007bc0b01007387 */ /* 0x0003e80000100800 */
[----:B-1----:R-:W4:Y:S04]  /*3f40*/  LDL R11, [R1+0x438] ;  /* 0x00043800010b7983 */ /* 0x002f280000100800 */
[----:B------:R-:W-:Y:S04]  /*3f50*/  STL [R1+0x7b8], R10 ;  /* 0x0007b80a01007387 */ /* 0x000fe80000100800 */
[----:B------:R-:W-:Y:S04]  /*3f60*/  STL [R1+0x7b4], R9 ;  /* 0x0007b40901007387 */ /* 0x000fe80000100800 */
[----:B------:R-:W-:Y:S04]  /*3f70*/  STL [R1+0x7b0], R8 ;  /* 0x0007b00801007387 */ /* 0x000fe80000100800 */
[----:B------:R1:W-:Y:S04]  /*3f80*/  STL [R1+0x7ac], R3 ;  /* 0x0007ac0301007387 */ /* 0x0003e80000100800 */
[----:B-1----:R-:W4:Y:S04]  /*3f90*/  LDL.LU R3, [R1+0x30] ;  /* 0x0000300001037983 */ /* 0x002f280000300800 */
[----:B------:R-:W-:Y:S04]  /*3fa0*/  STL [R1+0x7a8], R0 ;  /* 0x0007a80001007387 */ /* 0x000fe80000100800 */
[----:B-----5:R1:W-:Y:S01]  /*3fb0*/  STL.64 [R1+0x7a0], R6 ;  /* 0x0007a00601007387 */ /* 0x0203e20000100a00 */
[----:B------:R-:W-:-:S03]  /*3fc0*/  ISETP.NE.AND P4, PT, R2, RZ, PT ;  /* 0x000000ff0200720c */ /* 0x000fc60003f85270 */
[----:B------:R2:W-:Y:S04]  /*3fd0*/  STL.64 [R1+0x798], R4 ;  /* 0x0007980401007387 */ /* 0x0005e80000100a00 */
[----:B------:R-:W4:Y:S01]  /*3fe0*/  LDL R8, [R1+0x43c] ;  /* 0x00043c0001087983 */ /* 0x000f220000100800 */
[----:B-1----:R-:W-:Y:S01]  /*3ff0*/  IMAD.MOV.U32 R6, RZ, RZ, R19 ;  /* 0x000000ffff067224 */ /* 0x002fe200078e0013 */
[----:B------:R-:W-:Y:S02]  /*4000*/  MOV R7, R18 ;  /* 0x0000001200077202 */ /* 0x000fe40000000f00 */
[----:B------:R-:W1:Y:S02]  /*4010*/  S2R R19, SR_CTAID.X ;  /* 0x0000000000137919 */ /* 0x000e640000002500 */
[----:B-1----:R-:W-:-:S04]  /*4020*/  @P4 IMAD R18, R16, c[0x0][0x1d8], R19 ;  /* 0x0000760010124a24 */ /* 0x002fc800078e0213 */
[----:B------:R-:W-:Y:S01]  /*4030*/  @P4 IMAD.SHL.U32 R19, R18, 0x100, RZ ;  /* 0x0000010012134824 */ /* 0x000fe200078e00ff */
[----:B------:R-:W-:-:S05]  /*4040*/  @P4 MOV R18, 0x4 ;  /* 0x0000000400124802 */ /* 0x000fca0000000f00 */
[----:B------:R-:W-:-:S04]  /*4050*/  @P4 IMAD.WIDE R18, R19, R18, c[0x0][0x230] ;  /* 0x00008c0013124625 */ /* 0x000fc800078e0212 */
[----:B--2---:R-:W-:Y:S01]  /*4060*/  IMAD.MOV.U32 R4, RZ, RZ, R22 ;  /* 0x000000ffff047224 */ /* 0x004fe200078e0016 */
[----:B---3--:R-:W-:Y:S02]  /*4070*/  MOV R5, R23 ;  /* 0x0000001700057202 */ /* 0x008fe40000000f00 */
[----:B------:R-:W2:Y:S02]  /*4080*/  @P4 LDG.E.128 R20, [R18.64] ;  /* 0x0000002412144981 */ /* 0x000ea4000c1e1d00 */
[----:B--2---:R-:W-:Y:S01]  /*4090*/  IMAD.MOV.U32 R19, RZ, RZ, R22 ;  /* 0x000000ffff137224 */ /* 0x004fe200078e0016 */
[----:B------:R-:W-:Y:S01]  /*40a0*/  MOV R0, R23 ;  /* 0x0000001700007202 */ /* 0x000fe20000000f00 */
[----:B------:R-:W-:Y:S01]  /*40b0*/  IMAD.MOV.U32 R10, RZ, RZ, R20 ;  /* 0x000000ffff0a7224 */ /* 0x000fe200078e0014 */
[----:B------:R-:W-:Y:S01]  /*40c0*/  MOV R9, R21 ;  /* 0x0000001500097202 */ /* 0x000fe20000000f00 */
[----:B------:R1:W5:Y:S04]  /*40d0*/  LDL.LU.64 R22, [R1+0x7d0] ;  /* 0x0007d00001167983 */ /* 0x0003680000300a00 */
[----:B------:R1:W5:Y:S04]  /*40e0*/  LDL.LU.64 R20, [R1+0x7c8] ;  /* 0x0007c80001147983 */ /* 0x0003680000300a00 */
[----:B------:R-:W2:Y:S01]  /*40f0*/  LDL.LU R18, [R1+0x38] ;  /* 0x0000380001127983 */ /* 0x000ea20000300800 */
[----:B----4-:R-:W-:-:S02]  /*4100*/  FADD.FTZ R6, R11, R6 ;  /* 0x000000060b067221 */ /* 0x010fc40000010000 */
[----:B------:R-:W-:Y:S02]  /*4110*/  FADD.FTZ R4, R13, R4 ;  /* 0x000000040d047221 */ /* 0x000fe40000010000 */
[----:B------:R-:W-:Y:S01]  /*4120*/  @P4 FMUL.FTZ R6, R6, R19 ;  /* 0x0000001306064220 */ /* 0x000fe20000410000 */
[----:B------:R-:W-:Y:S01]  /*4130*/  IADD3 R19, P2, R252, R3, RZ ;  /* 0x00000003fc137210 */ /* 0x000fe20007f5e0ff */
[----:B------:R-:W-:Y:S01]  /*4140*/  FADD.FTZ R5, R12, R5 ;  /* 0x000000050c057221 */ /* 0x000fe20000010000 */
[----:B------:R-:W-:Y:S01]  /*4150*/  SHF.R.S32.HI R3, RZ, 0x1f, R252 ;  /* 0x0000001fff037819 */ /* 0x000fe200000114fc */
[----:B------:R1:W5:Y:S01]  /*4160*/  LDL.LU R13, [R1+0x7c4] ;  /* 0x0007c400010d7983 */ /* 0x0003620000300800 */
[----:B------:R-:W-:Y:S02]  /*4170*/  @P4 FMUL.FTZ R4, R4, R10 ;  /* 0x0000000a04044220 */ /* 0x000fe40000410000 */
[----:B------:R-:W-:Y:S01]  /*4180*/  @P4 FMUL.FTZ R5, R5, R9 ;  /* 0x0000000905054220 */ /* 0x000fe20000410000 */
[----:B------:R1:W5:Y:S01]  /*4190*/  LDL.LU R12, [R1+0x7c0] ;  /* 0x0007c000010c7983 */ /* 0x0003620000300800 */
[----:B------:R-:W-:-:S03]  /*41a0*/  FADD.FTZ R7, R8, R7 ;  /* 0x0000000708077221 */ /* 0x000fc60000010000 */
[----:B------:R1:W5:Y:S01]  /*41b0*/  LDL.LU R11, [R1+0x7bc] ;  /* 0x0007bc00010b7983 */ /* 0x0003620000300800 */
[----:B------:R-:W-:-:S03]  /*41c0*/  @P4 FMUL.FTZ R7, R7, R0 ;  /* 0x0000000007074220 */ /* 0x000fc60000410000 */
[----:B------:R1:W5:Y:S04]  /*41d0*/  LDL.LU R10, [R1+0x7b8] ;  /* 0x0007b800010a7983 */ /* 0x0003680000300800 */
[----:B------:R1:W5:Y:S04]  /*41e0*/  LDL.LU R9, [R1+0x7b4] ;  /* 0x0007b40001097983 */ /* 0x0003680000300800 */
[----:B------:R-:W-:Y:S04]  /*41f0*/  STL [R1+0x20], R4 ;  /* 0x0000200401007387 */ /* 0x000fe80000100800 */
[----:B------:R1:W5:Y:S04]  /*4200*/  LDL.LU R8, [R1+0x7b0] ;  /* 0x0007b00001087983 */ /* 0x0003680000300800 */
[----:B------:R-:W-:Y:S04]  /*4210*/  STL [R1+0x24], R5 ;  /* 0x0000240501007387 */ /* 0x000fe80000100800 */
[----:B------:R-:W-:Y:S01]  /*4220*/  STL [R1+0x28], R6 ;  /* 0x0000280601007387 */ /* 0x000fe20000100800 */
[----:B--2---:R-:W-:Y:S01]  /*4230*/  IMAD.X R3, R3, 0x1, R18, P2 ;  /* 0x0000000103037824 */ /* 0x004fe200010e0612 */
[----:B------:R-:W-:-:S04]  /*4240*/  LEA R18, P2, R19, c[0x0][0x198], 0x2 ;  /* 0x0000660013127a11 */ /* 0x000fc800078410ff */
[----:B------:R-:W-:Y:S02]  /*4250*/  LEA.HI.X R19, R19, c[0x0][0x19c], R3, 0x2, P2 ;  /* 0x0000670013137a11 */ /* 0x000fe400010f1403 */
[----:B------:R1:W5:Y:S04]  /*4260*/  LDL.LU R3, [R1+0x7ac] ;  /* 0x0007ac0001037983 */ /* 0x0003680000300800 */
[----:B------:R1:W5:Y:S04]  /*4270*/  LDL.LU R0, [R1+0x7a8] ;  /* 0x0007a80001007983 */ /* 0x0003680000300800 */
[----:B------:R-:W-:Y:S04]  /*4280*/  STL [R1+0x2c], R7 ;  /* 0x00002c0701007387 */ /* 0x000fe80000100800 */
[----:B------:R2:W-:Y:S04]  /*4290*/  STG.E.128 [R18.64], R4 ;  /* 0x0000000412007986 */ /* 0x0005e8000c101d24 */
[----:B--2---:R1:W5:Y:S04]  /*42a0*/  LDL.LU.64 R6, [R1+0x7a0] ;  /* 0x0007a00001067983 */ /* 0x0043680000300a00 */
[----:B------:R1:W5:Y:S02]  /*42b0*/  LDL.LU.64 R4, [R1+0x798] ;  /* 0x0007980001047983 */ /* 0x0003640000300a00 */
.L_x_1716:
[----:B0-----:R-:W-:Y:S05]  /*42c0*/  BSYNC B1 ;  /* 0x0000000000017941 */ /* 0x001fea0003800000 */
.L_x_1715:
[----:B------:R-:W-:Y:S01]  /*42d0*/  BSSY B1, `(.L_x_1717) ;  /* 0x0000057000017945 */ /* 0x000fe20003800000 */
[----:B------:R-:W-:Y:S05]  /*42e0*/  @P1 BRA `(.L_x_1718) ;  /* 0x0000055000001947 */ /* 0x000fea0003800000 */
[----:B-----5:R-:W-:Y:S01]  /*42f0*/  IADD3 R18, R0, c[0x0][0x1d4], RZ ;  /* 0x0000750000127a10 */ /* 0x020fe20007ffe0ff */
[----:B------:R0:W-:Y:S03]  /*4300*/  STL.64 [R1+0x7a0], R6 ;  /* 0x0007a00601007387 */ /* 0x0001e60000100a00 */
[----:B------:R-:W-:Y:S01]  /*4310*/  SHF.L.U32 R19, R18, 0x2, RZ ;  /* 0x0000000212137819 */ /* 0x000fe200000006ff */
[----:B------:R-:W-:Y:S04]  /*4320*/  STL.64 [R1+0x798], R4 ;  /* 0x0007980401007387 */ /* 0x000fe80000100a00 */
[----:B------:R2:W-:Y:S01]  /*4330*/  STL [R1+0x30], R19 ;  /* 0x0000301301007387 */ /* 0x0005e20000100800 */
[----:B0-----:R-:W-:-:S05]  /*4340*/  SHF.R.S32.HI R7, RZ, 0x1f, R19 ;  /* 0x0000001fff077819 */ /* 0x001fca0000011413 */
[----:B------:R0:W-:Y:S01]  /*4350*/  STL [R1+0x38], R7 ;  /* 0x0000380701007387 */ /* 0x0001e20000100800 */
[----:B--2---:R-:W-:-:S05]  /*4360*/  IADD3 R19, P2, R17, R19, RZ ;  /* 0x0000001311137210 */ /* 0x004fca0007f5e0ff */
[----:B------:R-:W-:Y:S01]  /*4370*/  IMAD.X R4, R3, 0x1, R7, P2 ;  /* 0x0000000103047824 */ /* 0x000fe200010e0607 */
[----:B------:R-:W-:-:S04]  /*4380*/  LEA R18, P2, R19, c[0x0][0x198], 0x2 ;  /* 0x0000660013127a11 */ /* 0x000fc800078410ff */
[----:B------:R-:W-:-:S05]  /*4390*/  LEA.HI.X R19, R19, c[0x0][0x19c], R4, 0x2, P2 ;  /* 0x0000670013137a11 */ /* 0x000fca00010f1404 */
[----:B0-----:R-:W2:Y:S01]  /*43a0*/  LDG.E.128 R4, [R18.64] ;  /* 0x0000002412047981 */ /* 0x001ea2000c1e1d00 */
[----:B------:R-:W-:-:S03]  /*43b0*/  ISETP.NE.AND P2, PT, RZ, c[0x0][0x1ec], PT ;  /* 0x00007b00ff007a0c */ /* 0x000fc60003f45270 */
[----:B--2---:R-:W-:Y:S01]  /*43c0*/  STL.64 [R1+0x10], R4 ;  /* 0x0000100401007387 */ /* 0x004fe20000100a00 */
[----:B------:R-:W-:Y:S01]  /*43d0*/  MOV R19, R6 ;  /* 0x0000000600137202 */ /* 0x000fe20000000f00 */
[----:B------:R-:W-:Y:S02]  /*43e0*/  IMAD.MOV.U32 R18, RZ, RZ, R7 ;  /* 0x000000ffff127224 */ /* 0x000fe400078e0007 */
[----:B------:R0:W-:Y:S04]  /*43f0*/  STL.64 [R1+0x18], R6 ;  /* 0x0000180601007387 */ /* 0x0001e80000100a00 */
[----:B0-----:R0:W5:Y:S04]  /*4400*/  LDL.LU.64 R6, [R1+0x7a0] ;  /* 0x0007a00001067983 */ /* 0x0011680000300a00 */
[----:B------:R0:W5:Y:S01]  /*4410*/  LDL.LU.64 R4, [R1+0x798] ;  /* 0x0007980001047983 */ /* 0x0001620000300a00 */
[----:B------:R-:W-:Y:S05]  /*4420*/  @P2 BRA `(.L_x_1718) ;  /* 0x0000041000002947 */ /* 0x000fea0003800000 */
[----:B------:R2:W-:Y:S04]  /*4430*/  STL.64 [R1+0x7d0], R22 ;  /* 0x0007d01601007387 */ /* 0x0005e80000100a00 */
[----:B--2---:R-:W2:Y:S04]  /*4440*/  LDL.LU R22, [R1+0x10] ;  /* 0x0000100001167983 */ /* 0x004ea80000300800 */
[----:B------:R-:W3:Y:S04]  /*4450*/  LDL.LU R23, [R1+0x14] ;  /* 0x0000140001177983 */ /* 0x000ee80000300800 */
[----:B------:R-:W-:Y:S04]  /*4460*/  STL.64 [R1+0x7c8], R20 ;  /* 0x0007c81401007387 */ /* 0x000fe80000100a00 */
[----:B------:R4:W-:Y:S04]  /*4470*/  STL [R1+0x7c4], R13 ;  /* 0x0007c40d01007387 */ /* 0x0009e80000100800 */
[----:B----4-:R-:W4:Y:S04]  /*4480*/  LDL R13, [R1+0x420] ;  /* 0x00042000010d7983 */ /* 0x010f280000100800 */
[----:B------:R0:W-:Y:S04]  /*4490*/  STL [R1+0x7c0], R12 ;  /* 0x0007c00c01007387 */ /* 0x0001e80000100800 */
[----:B0-----:R-:W4:Y:S04]  /*44a0*/  LDL R12, [R1+0x424] ;  /* 0x00042400010c7983 */ /* 0x001f280000100800 */
[----:B------:R0:W-:Y:S04]  /*44b0*/  STL [R1+0x7bc], R11 ;  /* 0x0007bc0b01007387 */ /* 0x0001e80000100800 */
[----:B0-----:R-:W4:Y:S04]  /*44c0*/  LDL R11, [R1+0x428] ;  /* 0x00042800010b7983 */ /* 0x001f280000100800 */
[----:B------:R-:W-:Y:S04]  /*44d0*/  STL [R1+0x7b8], R10 ;  /* 0x0007b80a01007387 */ /* 0x000fe80000100800 */
[----:B------:R-:W-:Y:S04]  /*44e0*/  STL [R1+0x7b4], R9 ;  /* 0x0007b40901007387 */ /* 0x000fe80000100800 */
[----:B------:R-:W-:Y:S04]  /*44f0*/  STL [R1+0x7b0], R8 ;  /* 0x0007b00801007387 */ /* 0x000fe80000100800 */
[----:B------:R0:W-:Y:S04]  /*4500*/  STL [R1+0x7ac], R3 ;  /* 0x0007ac0301007387 */ /* 0x0001e80000100800 */
[----:B0-----:R-:W4:Y:S04]  /*4510*/  LDL.LU R3, [R1+0x30] ;  /* 0x0000300001037983 */ /* 0x001f280000300800 */
[----:B------:R-:W-:Y:S04]  /*4520*/  STL [R1+0x7a8], R0 ;  /* 0x0007a80001007387 */ /* 0x000fe80000100800 */
[----:B-----5:R0:W-:Y:S01]  /*4530*/  STL.64 [R1+0x7a0], R6 ;  /* 0x0007a00601007387 */ /* 0x0201e20000100a00 */
[----:B------:R-:W-:-:S03]  /*4540*/  ISETP.NE.AND P3, PT, R2, RZ, PT ;  /* 0x000000ff0200720c */ /* 0x000fc60003f65270 */
[----:B------:R2:W-:Y:S04]  /*4550*/  STL.64 [R1+0x798], R4 ;  /* 0x0007980401007387 */ /* 0x0005e80000100a00 */
[----:B------:R-:W4:Y:S01]  /*4560*/  LDL R8, [R1+0x42c] ;  /* 0x00042c0001087983 */ /* 0x000f220000100800 */
[----:B0-----:R-:W-:Y:S01]  /*4570*/  MOV R6, R19 ;  /* 0x0000001300067202 */ /* 0x001fe20000000f00 */
[----:B------:R-:W-:Y:S02]  /*4580*/  IMAD.MOV.U32 R7, RZ, RZ, R18 ;  /* 0x000000ffff077224 */ /* 0x000fe400078e0012 */
[----:B------:R-:W0:Y:S02]  /*4590*/  S2R R19, SR_CTAID.X ;  /* 0x0000000000137919 */ /* 0x000e240000002500 */
[----:B0-----:R-:W-:-:S05]  /*45a0*/  @P3 IMAD R18, R16, c[0x0][0x1d8], R19 ;  /* 0x0000760010123a24 */ /* 0x001fca00078e0213 */
[----:B------:R-:W-:Y:S02]  /*45b0*/  @P3 LEA R19, R18, 0x4, 0x8 ;  /* 0x0000000412133811 */ /* 0x000fe400078e40ff */
[----:B------:R-:W-:-:S05]  /*45c0*/  @P3 MOV R18, 0x4 ;  /* 0x0000000400123802 */ /* 0x000fca0000000f00 */
[----:B------:R-:W-:Y:S01]  /*45d0*/  @P3 IMAD.WIDE R18, R19, R18, c[0x0][0x230] ;  /* 0x00008c0013123625 */ /* 0x000fe200078e0212 */
[----:B--2---:R-:W-:-:S03]  /*45e0*/  MOV R4, R22 ;  /* 0x0000001600047202 */ /* 0x004fc60000000f00 */
[----:B---3--:R-:W-:Y:S02]  /*45f0*/  IMAD.MOV.U32 R5, RZ, RZ, R23 ;  /* 0x000000ffff057224 */ /* 0x008fe400078e0017 */
        /* <DEDUP_REMOVED lines=36> */
.L_x_1718:
[----:B------:R-:W-:Y:S05]  /*4840*/  BSYNC B1 ;  /* 0x0000000000017941 */ /* 0x000fea0003800000 */
.L_x_1717:
[----:B------:R-:W-:Y:S01]  /*4850*/  BSSY B1, `(.L_x_1719) ;  /* 0x0000058000017945 */ /* 0x000fe20003800000 */
[----:B------:R-:W-:Y:S05]  /*4860*/  @P1 BRA `(.L_x_1720) ;  /* 0x0000056000001947 */ /* 0x000fea0003800000 */
[----:B------:R-:W-:Y:S01]  /*4870*/  HFMA2.MMA R18, -RZ, RZ, 0, 1.1920928955078125e-07 ;  /* 0x00000002ff127435 */ /* 0x000fe200000001ff */
[----:B-----5:R2:W-:Y:S04]  /*4880*/  STL.64 [R1+0x7a0], R6 ;  /* 0x0007a00601007387 */ /* 0x0205e80000100a00 */
[----:B------:R-:W-:Y:S05]  /*4890*/  STL.64 [R1+0x798], R4 ;  /* 0x0007980401007387 */ /* 0x000fea0000100a00 */
[----:B------:R-:W-:-:S04]  /*48a0*/  IMAD R18, R18, c[0x0][0x1d4], R0 ;  /* 0x0000750012127a24 */ /* 0x000fc800078e0200 */
[----:B------:R-:W-:-:S05]  /*48b0*/  IMAD.SHL.U32 R19, R18, 0x4, RZ ;  /* 0x0000000412137824 */ /* 0x000fca00078e00ff */
[----:B------:R3:W-:Y:S01]  /*48c0*/  STL [R1+0x30], R19 ;  /* 0x0000301301007387 */ /* 0x0007e20000100800 */
[----:B--2---:R-:W-:-:S05]  /*48d0*/  SHF.R.S32.HI R7, RZ, 0x1f, R19 ;  /* 0x0000001fff077819 */ /* 0x004fca0000011413 */
[----:B------:R2:W-:Y:S01]  /*48e0*/  STL [R1+0x38], R7 ;  /* 0x0000380701007387 */ /* 0x0005e20000100800 */
[----:B---3--:R-:W-:-:S04]  /*48f0*/  IADD3 R19, P2, R17, R19, RZ ;  /* 0x0000001311137210 */ /* 0x008fc80007f5e0ff */
[----:B------:R-:W-:Y:S02]  /*4900*/  IADD3.X R4, R3, R7, RZ, P2, !PT ;  /* 0x0000000703047210 */ /* 0x000fe400017fe4ff */
[----:B------:R-:W-:-:S04]  /*4910*/  LEA R18, P2, R19, c[0x0][0x198], 0x2 ;  /* 0x0000660013127a11 */ /* 0x000fc800078410ff */
[----:B------:R-:W-:-:S05]  /*4920*/  LEA.HI.X R19, R19, c[0x0][0x19c], R4, 0x2, P2 ;  /* 0x0000670013137a11 */ /* 0x000fca00010f1404 */
[----:B--2---:R-:W2:Y:S01]  /*4930*/  LDG.E.128 R4, [R18.64] ;  /* 0x0000002412047981 */ /* 0x004ea2000c1e1d00 */
[----:B------:R-:W-:-:S03]  /*4940*/  ISETP.NE.AND P2, PT, RZ, c[0x0][0x1ec], PT ;  /* 0x00007b00ff007a0c */ /* 0x000fc60003f45270 */
[----:B--2---:R-:W-:Y:S01]  /*4950*/  STL.64 [R1], R4 ;  /* 0x0000000401007387 */ /* 0x004fe20000100a00 */
[----:B------:R-:W-:Y:S01]  /*4960*/  IMAD.MOV.U32 R19, RZ, RZ, R6 ;  /* 0x000000ffff137224 */ /* 0x000fe200078e0006 */
[----:B------:R-:W-:Y:S02]  /*4970*/  MOV R18, R7 ;  /* 0x0000000700127202 */ /* 0x000fe40000000f00 */
[----:B------:R2:W-:Y:S04]  /*4980*/  STL.64 [R1+0x8], R6 ;  /* 0x0000080601007387 */ /* 0x0005e80000100a00 */
[----:B--2---:R2:W5:Y:S04]  /*4990*/  LDL.LU.64 R6, [R1+0x7a0] ;  /* 0x0007a00001067983 */ /* 0x0045680000300a00 */
[----:B------:R2:W5:Y:S01]  /*49a0*/  LDL.LU.64 R4, [R1+0x798] ;  /* 0x0007980001047983 */ /* 0x0005620000300a00 */
[----:B------:R-:W-:Y:S05]  /*49b0*/  @P2 BRA `(.L_x_1720) ;  /* 0x0000041000002947 */ /* 0x000fea0003800000 */
[----:B------:R3:W-:Y:S04]  /*49c0*/  STL.64 [R1+0x7d0], R22 ;  /* 0x0007d01601007387 */ /* 0x0007e80000100a00 */
[----:B---3--:R-:W3:Y:S04]  /*49d0*/  LDL.LU R22, [R1] ;  /* 0x0000000001167983 */ /* 0x008ee80000300800 */
[----:B------:R-:W4:Y:S04]  /*49e0*/  LDL.LU R23, [R1+0x4] ;  /* 0x0000040001177983 */ /* 0x000f280000300800 */
[----:B------:R-:W-:Y:S04]  /*49f0*/  STL.64 [R1+0x7c8], R20 ;  /* 0x0007c81401007387 */ /* 0x000fe80000100a00 */
[----:B------:R0:W-:Y:S04]  /*4a00*/  STL [R1+0x7c4], R13 ;  /* 0x0007c40d01007387 */ /* 0x0001e80000100800 */
[----:B0-2---:R-:W2:Y:S04]  /*4a10*/  LDL R13, [R1+0x410] ;  /* 0x00041000010d7983 */ /* 0x005ea80000100800 */
[----:B------:R0:W-:Y:S04]  /*4a20*/  STL [R1+0x7c0], R12 ;  /* 0x0007c00c01007387 */ /* 0x0001e80000100800 */
[----:B0-----:R-:W2:Y:S04]  /*4a30*/  LDL R12, [R1+0x414] ;  /* 0x00041400010c7983 */ /* 0x001ea80000100800 */
[----:B------:R0:W-:Y:S04]  /*4a40*/  STL [R1+0x7bc], R11 ;  /* 0x0007bc0b01007387 */ /* 0x0001e80000100800 */
[----:B0-----:R-:W2:Y:S04]  /*4a50*/  LDL R11, [R1+0x418] ;  /* 0x00041800010b7983 */ /* 0x001ea80000100800 */
[----:B------:R-:W-:Y:S04]  /*4a60*/  STL [R1+0x7b8], R10 ;  /* 0x0007b80a01007387 */ /* 0x000fe80000100800 */
[----:B------:R-:W-:Y:S04]  /*4a70*/  STL [R1+0x7b4], R9 ;  /* 0x0007b40901007387 */ /* 0x000fe80000100800 */
[----:B------:R-:W-:Y:S04]  /*4a80*/  STL [R1+0x7b0], R8 ;  /* 0x0007b00801007387 */ /* 0x000fe80000100800 */
[----:B------:R0:W-:Y:S04]  /*4a90*/  STL [R1+0x7ac], R3 ;  /* 0x0007ac0301007387 */ /* 0x0001e80000100800 */
[----:B0-----:R-:W2:Y:S04]  /*4aa0*/  LDL.LU R3, [R1+0x30] ;  /* 0x0000300001037983 */ /* 0x001ea80000300800 */
[----:B------:R-:W-:Y:S04]  /*4ab0*/  STL [R1+0x7a8], R0 ;  /* 0x0007a80001007387 */ /* 0x000fe80000100800 */
[----:B-----5:R0:W-:Y:S01]  /*4ac0*/  STL.64 [R1+0x7a0], R6 ;  /* 0x0007a00601007387 */ /* 0x0201e20000100a00 */
[----:B------:R-:W-:-:S03]  /*4ad0*/  ISETP.NE.AND P3, PT, R2, RZ, PT ;  /* 0x000000ff0200720c */ /* 0x000fc60003f65270 */
[----:B------:R3:W-:Y:S04]  /*4ae0*/  STL.64 [R1+0x798], R4 ;  /* 0x0007980401007387 */ /* 0x0007e80000100a00 */
[----:B------:R-:W2:Y:S01]  /*4af0*/  LDL R8, [R1+0x41c] ;  /* 0x00041c0001087983 */ /* 0x000ea20000100800 */
[----:B0-----:R-:W-:Y:S01]  /*4b00*/  IMAD.MOV.U32 R6, RZ, RZ, R19 ;  /* 0x000000ffff067224 */ /* 0x001fe200078e0013 */
[----:B------:R-:W-:Y:S02]  /*4b10*/  MOV R7, R18 ;  /* 0x0000001200077202 */ /* 0x000fe40000000f00 */
[----:B------:R-:W0:Y:S02]  /*4b20*/  S2R R19, SR_CTAID.X ;  /* 0x0000000000137919 */ /* 0x000e240000002500 */
[----:B0-----:R-:W-:-:S05]  /*4b30*/  @P3 IMAD R18, R16, c[0x0][0x1d8], R19 ;  /* 0x0000760010123a24 */ /* 0x001fca00078e0213 */
[----:B------:R-:W-:Y:S01]  /*4b40*/  @P3 LEA R19, R18, 0x8, 0x8 ;  /* 0x0000000812133811 */ /* 0x000fe200078e40ff */
[----:B------:R-:W-:-:S04]  /*4b50*/  @P3 IMAD.MOV.U32 R18, RZ, RZ, 0x4 ;  /* 0x00000004ff123424 */ /* 0x000fc800078e00ff */
[----:B------:R-:W-:-:S04]  /*4b60*/  @P3 IMAD.WIDE R18, R19, R18, c[0x0][0x230] ;  /* 0x00008c0013123625 */ /* 0x000fc800078e0212 */
[----:B---3--:R-:W-:Y:S01]  /*4b70*/  IMAD.MOV.U32 R4, RZ, RZ, R22 ;  /* 0x000000ffff047224 */ /* 0x008fe200078e0016 */
[----:B----4-:R-:W-:Y:S02]  /*4b80*/  MOV R5, R23 ;  /* 0x0000001700057202 */ /* 0x010fe40000000f00 */
[----:B------:R-:W3:Y:S02]  /*4b90*/  @P3 LDG.E.128 R20, [R18.64] ;  /* 0x0000002412143981 */ /* 0x000ee4000c1e1d00 */
[----:B---3--:R-:W-:Y:S01]  /*4ba0*/  MOV R19, R22 ;  /* 0x0000001600137202 */ /* 0x008fe20000000f00 */
[----:B------:R-:W-:Y:S01]  /*4bb0*/  IMAD.MOV.U32 R0, RZ, RZ, R23 ;  /* 0x000000ffff007224 */ /* 0x000fe200078e0017 */
[----:B------:R-:W-:Y:S01]  /*4bc0*/  MOV R10, R20 ;  /* 0x00000014000a7202 */ /* 0x000fe20000000f00 */
[----:B------:R-:W-:Y:S01]  /*4bd0*/  IMAD.MOV.U32 R9, RZ, RZ, R21 ;  /* 0x000000ffff097224 */ /* 0x000fe200078e0015 */
[----:B------:R0:W5:Y:S04]  /*4be0*/  LDL.LU.64 R22, [R1+0x7d0] ;  /* 0x0007d00001167983 */ /* 0x0001680000300a00 */
[----:B------:R0:W5:Y:S04]  /*4bf0*/  LDL.LU.64 R20, [R1+0x7c8] ;  /* 0x0007c80001147983 */ /* 0x0001680000300a00 */
[----:B------:R-:W3:Y:S01]  /*4c00*/  LDL.LU R18, [R1+0x38] ;  /* 0x0000380001127983 */ /* 0x000ee20000300800 */
[----:B--2---:R-:W-:-:S02]  /*4c10*/  FADD.FTZ R6, R11, R6 ;  /* 0x000000060b067221 */ /* 0x004fc40000010000 */
        /* <DEDUP_REMOVED lines=14> */
[----:B------:R-:W-:Y:S04]  /*4d00*/  STL [R1], R4 ;  /* 0x0000000401007387 */ /* 0x000fe80000100800 */
[----:B------:R0:W5:Y:S04]  /*4d10*/  LDL.LU R8, [R1+0x7b0] ;  /* 0x0007b00001087983 */ /* 0x0001680000300800 */
[----:B------:R-:W-:Y:S04]  /*4d20*/  STL [R1+0x4], R5 ;  /* 0x0000040501007387 */ /* 0x000fe80000100800 */
[----:B------:R-:W-:Y:S01]  /*4d30*/  STL [R1+0x8], R6 ;  /* 0x0000080601007387 */ /* 0x000fe20000100800 */
[----:B---3--:R-:W-:-:S02]  /*4d40*/  IADD3.X R3, R3, R18, RZ, P2, !PT ;  /* 0x0000001203037210 */ /* 0x008fc400017fe4ff */
        /* <DEDUP_REMOVED lines=8> */
.L_x_1720:
[----:B------:R-:W-:Y:S05]  /*4dd0*/  BSYNC B1 ;  /* 0x0000000000017941 */ /* 0x000fea0003800000 */
.L_x_1719:
[----:B------:R-:W-:Y:S01]  /*4de0*/  BSSY B1, `(.L_x_1721) ;  /* 0x0000042000017945 */ /* 0x000fe20003800000 */
[----:B------:R-:W-:Y:S05]  /*4df0*/  @P1 BRA `(.L_x_1722) ;  /* 0x0000040000001947 */ /* 0x000fea0003800000 */
[----:B------:R-:W-:-:S04]  /*4e00*/  IMAD.MOV.U32 R18, RZ, RZ, c[0x0][0x1d4] ;  /* 0x00007500ff127624 */ /* 0x000fc800078e00ff */
[----:B-----5:R-:W-:-:S05]  /*4e10*/  IMAD R18, R18, 0x3, R0 ;  /* 0x0000000312127824 */ /* 0x020fca00078e0200 */
[----:B------:R-:W-:-:S04]  /*4e20*/  SHF.L.U32 R19, R18, 0x2, RZ ;  /* 0x0000000212137819 */ /* 0x000fc800000006ff */
[----:B------:R-:W-:Y:S01]  /*4e30*/  SHF.R.S32.HI R248, RZ, 0x1f, R19 ;  /* 0x0000001ffff87819 */ /* 0x000fe20000011413 */
[----:B------:R3:W-:Y:S04]  /*4e40*/  STL [R1+0x30], R19 ;  /* 0x0000301301007387 */ /* 0x0007e80000100800 */
[----:B------:R4:W-:Y:S01]  /*4e50*/  STL [R1+0x38], R248 ;  /* 0x000038f801007387 */ /* 0x0009e20000100800 */
[----:B---3--:R-:W-:-:S05]  /*4e60*/  IADD3 R19, P2, R17, R19, RZ ;  /* 0x0000001311137210 */ /* 0x008fca0007f5e0ff */
[----:B----4-:R-:W-:Y:S01]  /*4e70*/  IMAD.X R248, R3, 0x1, R248, P2 ;  /* 0x0000000103f87824 */ /* 0x010fe200010e06f8 */
[----:B------:R-:W-:-:S04]  /*4e80*/  LEA R18, P2, R19, c[0x0][0x198], 0x2 ;  /* 0x0000660013127a11 */ /* 0x000fc800078410ff */
[----:B------:R-:W-:-:S05]  /*4e90*/  LEA.HI.X R19, R19, c[0x0][0x19c], R248, 0x2, P2 ;  /* 0x0000670013137a11 */ /* 0x000fca00010f14f8 */
[----:B------:R3:W5:Y:S01]  /*4ea0*/  LDG.E.128 R248, [R18.64] ;  /* 0x0000002412f87981 */ /* 0x000762000c1e1d00 */
[----:B------:R-:W-:-:S13]  /*4eb0*/  ISETP.NE.AND P2, PT, RZ, c[0x0][0x1ec], PT ;  /* 0x00007b00ff007a0c */ /* 0x000fda0003f45270 */
[----:B------:R-:W-:Y:S05]  /*4ec0*/  @P2 BRA `(.L_x_1722) ;  /* 0x0000033000002947 */ /* 0x000fea0003800000 */
[----:B---3--:R-:W3:Y:S01]  /*4ed0*/  S2R R19, SR_CTAID.X ;  /* 0x0000000000137919 */ /* 0x008ee20000002500 */
[----:B------:R-:W-:-:S03]  /*4ee0*/  ISETP.NE.AND P3, PT, R2, RZ, PT ;  /* 0x000000ff0200720c */ /* 0x000fc60003f65270 */
[----:B------:R-:W-:Y:S04]  /*4ef0*/  STL.64 [R1+0x7c0], R14 ;  /* 0x0007c00e01007387 */ /* 0x000fe80000100a00 */
[----:B------:R-:W-:Y:S04]  /*4f00*/  STL.64 [R1+0x7b8], R12 ;  /* 0x0007b80c01007387 */ /* 0x000fe80000100a00 */
[----:B------:R4:W-:Y:S04]  /*4f10*/  STL [R1+0x7b4], R9 ;  /* 0x0007b40901007387 */ /* 0x0009e80000100800 */
[----:B----4-:R-:W4:Y:S01]  /*4f20*/  LDL R9, [R1+0x400] ;  /* 0x0004000001097983 */ /* 0x010f220000100800 */
[----:B---3--:R-:W-:-:S03]  /*4f30*/  @P3 IMAD R18, R16, c[0x0][0x1d8], R19 ;  /* 0x0000760010123a24 */ /* 0x008fc600078e0213 */
[----:B------:R3:W-:Y:S02]  /*4f40*/  STL [R1+0x7b0], R8 ;  /* 0x0007b00801007387 */ /* 0x0007e40000100800 */
[----:B------:R-:W-:Y:S02]  /*4f50*/  @P3 LEA R19, R18, 0xc, 0x8 ;  /* 0x0000000c12133811 */ /* 0x000fe400078e40ff */
[----:B------:R-:W-:-:S05]  /*4f60*/  @P3 MOV R18, 0x4 ;  /* 0x0000000400123802 */ /* 0x000fca0000000f00 */
[----:B------:R-:W-:Y:S01]  /*4f70*/  @P3 IMAD.WIDE R18, R19, R18, c[0x0][0x230] ;  /* 0x00008c0013123625 */ /* 0x000fe200078e0212 */
[----:B---3--:R-:W3:Y:S04]  /*4f80*/  LDL R8, [R1+0x404] ;  /* 0x0004040001087983 */ /* 0x008ee80000100800 */
[----:B--2---:R-:W2:Y:S04]  /*4f90*/  @P3 LDG.E.128 R12, [R18.64] ;  /* 0x00000024120c3981 */ /* 0x004ea8000c1e1d00 */
[----:B------:R0:W-:Y:S04]  /*4fa0*/  STL [R1+0x7ac], R7 ;  /* 0x0007ac0701007387 */ /* 0x0001e80000100800 */
[----:B0-----:R-:W3:Y:S04]  /*4fb0*/  LDL R7, [R1+0x408] ;  /* 0x0004080001077983 */ /* 0x001ee80000100800 */
[----:B------:R-:W-:Y:S04]  /*4fc0*/  STL [R1+0x7a8], R6 ;  /* 0x0007a80601007387 */ /* 0x000fe80000100800 */
[----:B------:R-:W-:Y:S04]  /*4fd0*/  STL [R1+0x7a4], R5 ;  /* 0x0007a40501007387 */ /* 0x000fe80000100800 */
[----:B------:R0:W-:Y:S04]  /*4fe0*/  STL [R1+0x7a0], R4 ;  /* 0x0007a00401007387 */ /* 0x0001e80000100800 */
[----:B0-----:R-:W4:Y:S04]  /*4ff0*/  LDL R4, [R1+0x40c] ;  /* 0x00040c0001047983 */ /* 0x001f280000100800 */
[----:B------:R-:W-:Y:S04]  /*5000*/  STL [R1+0x79c], R3 ;  /* 0x00079c0301007387 */ /* 0x000fe80000100800 */
[----:B------:R0:W-:Y:S01]  /*5010*/  STL [R1+0x798], R0 ;  /* 0x0007980001007387 */ /* 0x0001e20000100800 */
[----:B--2---:R-:W-:Y:S01]  /*5020*/  IMAD.MOV.U32 R5, RZ, RZ, R14 ;  /* 0x000000ffff057224 */ /* 0x004fe200078e000e */
[----:B0-----:R-:W-:Y:S01]  /*5030*/  MOV R0, R15 ;  /* 0x0000000f00007202 */ /* 0x001fe20000000f00 */
[----:B------:R-:W-:Y:S01]  /*5040*/  IMAD.MOV.U32 R6, RZ, RZ, R12 ;  /* 0x000000ffff067224 */ /* 0x000fe200078e000c */
[----:B------:R-:W-:Y:S01]  /*5050*/  MOV R3, R13 ;  /* 0x0000000d00037202 */ /* 0x000fe20000000f00 */
[----:B------:R0:W5:Y:S04]  /*5060*/  LDL.LU.64 R14, [R1+0x7c0] ;  /* 0x0007c000010e7983 */ /* 0x0001680000300a00 */
[----:B------:R0:W5:Y:S04]  /*5070*/  LDL.LU.64 R12, [R1+0x7b8] ;  /* 0x0007b800010c7983 */ /* 0x0001680000300a00 */
[----:B------:R-:W2:Y:S04]  /*5080*/  LDL.LU R19, [R1+0x30] ;  /* 0x0000300001137983 */ /* 0x000ea80000300800 */
[----:B------:R-:W2:Y:S01]  /*5090*/  LDL.LU R18, [R1+0x38] ;  /* 0x0000380001127983 */ /* 0x000ea20000300800 */
[----:B---3-5:R-:W-:-:S04]  /*50a0*/  FADD.FTZ R249, R8, R249 ;  /* 0x000000f908f97221 */ /* 0x028fc80000010000 */
[----:B------:R-:W-:Y:S01]  /*50b0*/  @P3 FMUL.FTZ R249, R249, R3 ;  /* 0x00000003f9f93220 */ /* 0x000fe20000410000 */
[----:B------:R-:W-:Y:S01]  /*50c0*/  SHF.R.S32.HI R3, RZ, 0x1f, R252 ;  /* 0x0000001fff037819 */ /* 0x000fe200000114fc */
[----:B----4-:R-:W-:Y:S02]  /*50d0*/  FADD.FTZ R248, R9, R248 ;  /* 0x000000f809f87221 */ /* 0x010fe40000010000 */
[----:B------:R-:W-:Y:S01]  /*50e0*/  FADD.FTZ R250, R7, R250 ;  /* 0x000000fa07fa7221 */ /* 0x000fe20000010000 */
[----:B------:R0:W5:Y:S01]  /*50f0*/  LDL.LU R9, [R1+0x7b4] ;  /* 0x0007b40001097983 */ /* 0x0001620000300800 */
[----:B------:R-:W-:-:S03]  /*5100*/  @P3 FMUL.FTZ R248, R248, R6 ;  /* 0x00000006f8f83220 */ /* 0x000fc60000410000 */
[----:B------:R0:W5:Y:S01]  /*5110*/  LDL.LU R8, [R1+0x7b0] ;  /* 0x0007b00001087983 */ /* 0x0001620000300800 */
[----:B------:R-:W-:-:S03]  /*5120*/  @P3 FMUL.FTZ R250, R250, R5 ;  /* 0x00000005fafa3220 */ /* 0x000fc60000410000 */
[----:B------:R0:W5:Y:S01]  /*5130*/  LDL.LU R7, [R1+0x7ac] ;  /* 0x0007ac0001077983 */ /* 0x0001620000300800 */
[----:B------:R-:W-:-:S03]  /*5140*/  FADD.FTZ R251, R4, R251 ;  /* 0x000000fb04fb7221 */ /* 0x000fc60000010000 */
[----:B------:R0:W5:Y:S01]  /*5150*/  LDL.LU R6, [R1+0x7a8] ;  /* 0x0007a80001067983 */ /* 0x0001620000300800 */
[----:B------:R-:W-:-:S03]  /*5160*/  @P3 FMUL.FTZ R251, R251, R0 ;  /* 0x00000000fbfb3220 */ /* 0x000fc60000410000 */
[----:B------:R0:W5:Y:S04]  /*5170*/  LDL.LU R5, [R1+0x7a4] ;  /* 0x0007a40001057983 */ /* 0x0001680000300800 */
[----:B------:R0:W5:Y:S01]  /*5180*/  LDL.LU R4, [R1+0x7a0] ;  /* 0x0007a00001047983 */ /* 0x0001620000300800 */
[----:B--2---:R-:W-:-:S05]  /*5190*/  IADD3 R19, P2, R252, R19, RZ ;  /* 0x00000013fc137210 */ /* 0x004fca0007f5e0ff */
[----:B------:R-:W-:Y:S01]  /*51a0*/  IMAD.X R3, R3, 0x1, R18, P2 ;  /* 0x0000000103037824 */ /* 0x000fe200010e0612 */
[----:B------:R-:W-:-:S04]  /*51b0*/  LEA R18, P2, R19, c[0x0][0x198], 0x2 ;  /* 0x0000660013127a11 */ /* 0x000fc800078410ff */
[----:B------:R-:W-:Y:S02]  /*51c0*/  LEA.HI.X R19, R19, c[0x0][0x19c], R3, 0x2, P2 ;  /* 0x0000670013137a11 */ /* 0x000fe400010f1403 */
[----:B------:R0:W5:Y:S04]  /*51d0*/  LDL.LU R3, [R1+0x79c] ;  /* 0x00079c0001037983 */ /* 0x0001680000300800 */
[----:B------:R0:W5:Y:S04]  /*51e0*/  LDL.LU R0, [R1+0x798] ;  /* 0x0007980001007983 */ /* 0x0001680000300800 */
[----:B------:R0:W-:Y:S02]  /*51f0*/  STG.E.128 [R18.64], R248 ;  /* 0x000000f812007986 */ /* 0x0001e4000c101d24 */
.L_x_1722:
[----:B---3--:R-:W-:Y:S05]  /*5200*/  BSYNC B1 ;  /* 0x0000000000017941 */ /* 0x008fea0003800000 */
.L_x_1721:
[----:B------:R-:W-:Y:S01]  /*5210*/  BSSY B1, `(.L_x_1723) ;  /* 0x0000042000017945 */ /* 0x000fe20003800000 */
[----:B------:R-:W-:Y:S05]  /*5220*/  @P1 BRA `(.L_x_1724) ;  /* 0x0000040000001947 */ /* 0x000fea0003800000 */
[----:B-----5:R-:W-:-:S05]  /*5230*/  MOV R4, c[0x0][0x1d4] ;  /* 0x0000750000047a02 */ /* 0x020fca0000000f00 */
[----:B------:R-:W-:-:S05]  /*5240*/  IMAD R4, R4, 0x4, R0 ;  /* 0x0000000404047824 */ /* 0x000fca00078e0200 */
[----:B------:R-:W-:-:S04]  /*5250*/  SHF.L.U32 R5, R4, 0x2, RZ ;  /* 0x0000000204057819 */ /* 0x000fc800000006ff */
[----:B------:R-:W-:Y:S01]  /*5260*/  SHF.R.S32.HI R6, RZ, 0x1f, R5 ;  /* 0x0000001fff067819 */ /* 0x000fe20000011405 */
[----:B------:R3:W-:Y:S04]  /*5270*/  STL [R1+0x30], R5 ;  /* 0x0000300501007387 */ /* 0x0007e80000100800 */
[----:B------:R4:W-:Y:S01]  /*5280*/  STL [R1+0x38], R6 ;  /* 0x0000380601007387 */ /* 0x0009e20000100800 */
[----:B---3--:R-:W-:-:S05]  /*5290*/  IADD3 R5, P2, R17, R5, RZ ;  /* 0x0000000511057210 */ /* 0x008fca0007f5e0ff */
[----:B----4-:R-:W-:Y:S01]  /*52a0*/  IMAD.X R6, R3, 0x1, R6, P2 ;  /* 0x0000000103067824 */ /* 0x010fe200010e0606 */
[----:B------:R-:W-:-:S04]  /*52b0*/  LEA R4, P2, R5, c[0x0][0x198], 0x2 ;  /* 0x0000660005047a11 */ /* 0x000fc800078410ff */
[----:B------:R-:W-:-:S06]  /*52c0*/  LEA.HI.X R5, R5, c[0x0][0x19c], R6, 0x2, P2 ;  /* 0x0000670005057a11 */ /* 0x000fcc00010f1406 */
[----:B------:R-:W5:Y:S01]  /*52d0*/  LDG.E.128 R4, [R4.64] ;  /* 0x0000002404047981 */ /* 0x000f62000c1e1d00 */
[----:B------:R-:W-:-:S13]  /*52e0*/  ISETP.NE.AND P2, PT, RZ, c[0x0][0x1ec], PT ;  /* 0x00007b00ff007a0c */ /* 0x000fda0003f45270 */
[----:B------:R-:W-:Y:S05]  /*52f0*/  @P2 BRA `(.L_x_1724) ;  /* 0x0000033000002947 */ /* 0x000fea0003800000 */
[----:B0-----:R-:W0:Y:S01]  /*5300*/  S2R R18, SR_CTAID.X ;  /* 0x0000000000127919 */ /* 0x001e220000002500 */
[----:B------:R-:W-:-:S03]  /*5310*/  ISETP.NE.AND P3, PT, R2, RZ, PT ;  /* 0x000000ff0200720c */ /* 0x000fc60003f65270 */
[----:B------:R-:W-:Y:S04]  /*5320*/  STL.64 [R1+0x7c0], R22 ;  /* 0x0007c01601007387 */ /* 0x000fe80000100a00 */
[----:B------:R-:W-:Y:S04]  /*5330*/  STL.64 [R1+0x7b8], R20 ;  /* 0x0007b81401007387 */ /* 0x000fe80000100a00 */
[----:B------:R3:W-:Y:S04]  /*5340*/  STL [R1+0x7b4], R13 ;  /* 0x0007b40d01007387 */ /* 0x0007e80000100800 */
[----:B---3--:R-:W3:Y:S01]  /*5350*/  LDL R13, [R1+0x3f0] ;  /* 0x0003f000010d7983 */ /* 0x008ee20000100800 */
[----:B0-----:R-:W-:-:S03]  /*5360*/  @P3 IMAD R18, R16, c[0x0][0x1d8], R18 ;  /* 0x0000760010123a24 */ /* 0x001fc600078e0212 */
[----:B------:R0:W-:Y:S02]  /*5370*/  STL [R1+0x7b0], R12 ;  /* 0x0007b00c01007387 */ /* 0x0001e40000100800 */
[----:B------:R-:W-:Y:S02]  /*5380*/  @P3 LEA R19, R18, 0x10, 0x8 ;  /* 0x0000001012133811 */ /* 0x000fe400078e40ff */
[----:B------:R-:W-:-:S05]  /*5390*/  @P3 MOV R18, 0x4 ;  /* 0x0000000400123802 */ /* 0x000fca0000000f00 */
[----:B------:R-:W-:Y:S01]  /*53a0*/  @P3 IMAD.WIDE R18, R19, R18, c[0x0][0x230] ;  /* 0x00008c0013123625 */ /* 0x000fe200078e0212 */
[----:B0-----:R-:W4:Y:S04]  /*53b0*/  LDL R12, [R1+0x3f4] ;  /* 0x0003f400010c7983 */ /* 0x001f280000100800 */
[----:B--2---:R-:W2:Y:S04]  /*53c0*/  @P3 LDG.E.128 R20, [R18.64] ;  /* 0x0000002412143981 */ /* 0x004ea8000c1e1d00 */
[----:B------:R0:W-:Y:S04]  /*53d0*/  STL [R1+0x7ac], R11 ;  /* 0x0007ac0b01007387 */ /* 0x0001e80000100800 */
[----:B0-----:R-:W3:Y:S04]  /*53e0*/  LDL R11, [R1+0x3f8] ;  /* 0x0003f800010b7983 */ /* 0x001ee80000100800 */
[----:B------:R-:W-:Y:S04]  /*53f0*/  STL [R1+0x7a8], R10 ;  /* 0x0007a80a01007387 */ /* 0x000fe80000100800 */
[----:B------:R-:W-:Y:S04]  /*5400*/  STL [R1+0x7a4], R9 ;  /* 0x0007a40901007387 */ /* 0x000fe80000100800 */
[----:B------:R0:W-:Y:S04]  /*5410*/  STL [R1+0x7a0], R8 ;  /* 0x0007a00801007387 */ /* 0x0001e80000100800 */
[----:B0-----:R-:W3:Y:S04]  /*5420*/  LDL R8, [R1+0x3fc] ;  /* 0x0003fc0001087983 */ /* 0x001ee80000100800 */
        /* <DEDUP_REMOVED lines=10> */
[----:B----45:R-:W-:-:S04]  /*54d0*/  FADD.FTZ R5, R12, R5 ;  /* 0x000000050c057221 */ /* 0x030fc80000010000 */
[----:B------:R-:W-:Y:S01]  /*54e0*/  @P3 FMUL.FTZ R5, R5, R3 ;  /* 0x0000000305053220 */ /* 0x000fe20000410000 */
[----:B------:R-:W-:Y:S01]  /*54f0*/  SHF.R.S32.HI R3, RZ, 0x1f, R252 ;  /* 0x0000001fff037819 */ /* 0x000fe200000114fc */
[----:B---3--:R-:W-:Y:S02]  /*5500*/  FADD.FTZ R4, R13, R4 ;  /* 0x000000040d047221 */ /* 0x008fe40000010000 */
        /* <DEDUP_REMOVED lines=18> */
.L_x_1724:
[----:B------:R-:W-:Y:S05]  /*5630*/  BSYNC B1 ;  /* 0x0000000000017941 */ /* 0x000fea0003800000 */
.L_x_1723:
[----:B------:R-:W-:Y:S01]  /*5640*/  BSSY B1, `(.L_x_1725) ;  /* 0x0000042000017945 */ /* 0x000fe20003800000 */
[----:B------:R-:W-:Y:S05]  /*5650*/  @P1 BRA `(.L_x_1726) ;  /* 0x0000040000001947 */ /* 0x000fea0003800000 */
[----:B-----5:R-:W-:-:S05]  /*5660*/  MOV R8, c[0x0][0x1d4] ;  /* 0x0000750000087a02 */ /* 0x020fca0000000f00 */
[----:B------:R-:W-:-:S04]  /*5670*/  IMAD R8, R8, 0x5, R0 ;  /* 0x0000000508087824 */ /* 0x000fc800078e0200 */
[----:B------:R-:W-:-:S05]  /*5680*/  IMAD.SHL.U32 R9, R8, 0x4, RZ ;  /* 0x0000000408097824 */ /* 0x000fca00078e00ff */
[----:B------:R-:W-:Y:S01]  /*5690*/  SHF.R.S32.HI R10, RZ, 0x1f, R9 ;  /* 0x0000001fff0a7819 */ /* 0x000fe20000011409 */
[----:B------:R3:W-:Y:S04]  /*56a0*/  STL [R1+0x30], R9 ;  /* 0x0000300901007387 */ /* 0x0007e80000100800 */
[----:B------:R4:W-:Y:S01]  /*56b0*/  STL [R1+0x38], R10 ;  /* 0x0000380a01007387 */ /* 0x0009e20000100800 */
[----:B---3--:R-:W-:-:S04]  /*56c0*/  IADD3 R9, P2, R17, R9, RZ ;  /* 0x0000000911097210 */ /* 0x008fc80007f5e0ff */
[----:B----4-:R-:W-:Y:S02]  /*56d0*/  IADD3.X R10, R3, R10, RZ, P2, !PT ;  /* 0x0000000a030a7210 */ /* 0x010fe400017fe4ff */
        /* <DEDUP_REMOVED lines=13> */
[----:B------:R-:W-:Y:S01]  /*57b0*/  @P3 LEA R19, R18, 0x14, 0x8 ;  /* 0x0000001412133811 */ /* 0x000fe200078e40ff */
[----:B------:R-:W-:-:S04]  /*57c0*/  @P3 IMAD.MOV.U32 R18, RZ, RZ, 0x4 ;  /* 0x00000004ff123424 */ /* 0x000fc800078e00ff */
        /* <DEDUP_REMOVED lines=11> */
[----:B--2---:R-:W-:Y:S01]  /*5880*/  MOV R5, R22 ;  /* 0x0000001600057202 */ /* 0x004fe20000000f00 */
[----:B0-----:R-:W-:Y:S01]  /*5890*/  IMAD.MOV.U32 R0, RZ, RZ, R23 ;  /* 0x000000ffff007224 */ /* 0x001fe200078e0017 */
[----:B------:R-:W-:Y:S01]  /*58a0*/  MOV R6, R20 ;  /* 0x0000001400067202 */ /* 0x000fe20000000f00 */
[----:B------:R-:W-:Y:S01]  /*58b0*/  IMAD.MOV.U32 R3, RZ, RZ, R21 ;  /* 0x000000ffff037224 */ /* 0x000fe200078e0015 */
        /* <DEDUP_REMOVED lines=19> */
[----:B--2---:R-:W-:-:S04]  /*59f0*/  IADD3 R19, P2, R252, R19, RZ ;  /* 0x00000013fc137210 */ /* 0x004fc80007f5e0ff */
[----:B------:R-:W-:Y:S02]  /*5a00*/  IADD3.X R3, R3, R18, RZ, P2, !PT ;  /* 0x0000001203037210 */ /* 0x000fe400017fe4ff */
[----:B------:R-:W-:-:S04]  /*5a10*/  LEA R18, P2, R19, c[0x0][0x198], 0x2 ;  /* 0x0000660013127a11 */ /* 0x000fc800078410ff */
[----:B------:R-:W-:Y:S02]  /*5a20*/  LEA.HI.X R19, R19, c[0x0][0x19c], R3, 0x2, P2 ;  /* 0x0000670013137a11 */ /* 0x000fe400010f1403 */
[----:B------:R0:W5:Y:S04]  /*5a30*/  LDL.LU R3, [R1+0x79c] ;  /* 0x00079c0001037983 */ /* 0x0001680000300800 */
[----:B------:R0:W5:Y:S04]  /*5a40*/  LDL.LU R0, [R1+0x798] ;  /* 0x0007980001007983 */ /* 0x0001680000300800 */
[----:B------:R0:W-:Y:S02]  /*5a50*/  STG.E.128 [R18.64], R8 ;  /* 0x0000000812007986 */ /* 0x0001e4000c101d24 */
.L_x_1726:
[----:B------:R-:W-:Y:S05]  /*5a60*/  BSYNC B1 ;  /* 0x0000000000017941 */ /* 0x000fea0003800000 */
.L_x_1725:
[----:B------:R-:W-:Y:S01]  /*5a70*/  BSSY B1, `(.L_x_1727) ;  /* 0x0000042000017945 */ /* 0x000fe20003800000 */
[----:B------:R-:W-:Y:S05]  /*5a80*/  @P1 BRA `(.L_x_1728) ;  /* 0x0000040000001947 */ /* 0x000fea0003800000 */
[----:B-----5:R-:W-:-:S04]  /*5a90*/  IMAD.MOV.U32 R12, RZ, RZ, c[0x0][0x1d4] ;  /* 0x00007500ff0c7624 */ /* 0x020fc800078e00ff */
        /* <DEDUP_REMOVED lines=63> */
.L_x_1728:
[----:B------:R-:W-:Y:S05]  /*5e90*/  BSYNC B1 ;  /* 0x0000000000017941 */ /* 0x000fea0003800000 */
.L_x_1727:
[----:B------:R-:W-:Y:S01]  /*5ea0*/  BSSY B1, `(.L_x_1729) ;  /* 0x0000042000017945 */ /* 0x000fe20003800000 */
[----:B------:R-:W-:Y:S05]  /*5eb0*/  @P1 BRA `(.L_x_1730) ;  /* 0x0000040000001947 */ /* 0x000fea0003800000 */
[----:B0-----:R-:W-:-:S05]  /*5ec0*/  MOV R18, c[0x0][0x1d4] ;  /* 0x0000750000127a02 */ /* 0x001fca0000000f00 */
[----:B-----5:R-:W-:-:S04]  /*5ed0*/  IMAD R18, R18, 0x7, R0 ;  /* 0x0000000712127824 */ /* 0x020fc800078e0200 */
[----:B------:R-:W-:-:S05]  /*5ee0*/  IMAD.SHL.U32 R19, R18, 0x4, RZ ;  /* 0x0000000412137824 */ /* 0x000fca00078e00ff */
[----:B------:R-:W-:Y:S01]  /*5ef0*/  SHF.R.S32.HI R20, RZ, 0x1f, R19 ;  /* 0x0000001fff147819 */ /* 0x000fe20000011413 */
[----:B------:R0:W-:Y:S04]  /*5f00*/  STL [R1+0x30], R19 ;  /* 0x0000301301007387 */ /* 0x0001e80000100800 */
[----:B------:R3:W-:Y:S01]  /*5f10*/  STL [R1+0x38], R20 ;  /* 0x0000381401007387 */ /* 0x0007e20000100800 */
[----:B0-----:R-:W-:-:S04]  /*5f20*/  IADD3 R19, P2, R17, R19, RZ ;  /* 0x0000001311137210 */ /* 0x001fc80007f5e0ff */
[----:B---3--:R-:W-:Y:S02]  /*5f30*/  IADD3.X R20, R3, R20, RZ, P2, !PT ;  /* 0x0000001403147210 */ /* 0x008fe400017fe4ff */
[----:B------:R-:W-:-:S04]  /*5f40*/  LEA R18, P2, R19, c[0x0][0x198], 0x2 ;  /* 0x0000660013127a11 */ /* 0x000fc800078410ff */
[----:B------:R-:W-:-:S05]  /*5f50*/  LEA.HI.X R19, R19, c[0x0][0x19c], R20, 0x2, P2 ;  /* 0x0000670013137a11 */ /* 0x000fca00010f1414 */
[----:B------:R0:W5:Y:S01]  /*5f60*/  LDG.E.128 R20, [R18.64] ;  /* 0x0000002412147981 */ /* 0x000162000c1e1d00 */
        /* <DEDUP_REMOVED lines=53> */
.L_x_1730:
[----:B0-----:R-:W-:Y:S05]  /*62c0*/  BSYNC B1 ;  /* 0x0000000000017941 */ /* 0x001fea0003800000 */
.L_x_1729:
[----:B------:R-:W-:Y:S01]  /*62d0*/  BSSY B1, `(.L_x_1731) ;  /* 0x0000042000017945 */ /* 0x000fe20003800000 */
[----:B------:R-:W-:Y:S05]  /*62e0*/  @P1 BRA `(.L_x_1732) ;  /* 0x0000040000001947 */ /* 0x000fea0003800000 */
[----:B------:R-:W-:-:S05]  /*62f0*/  IMAD.MOV.U32 R18, RZ, RZ, c[0x0][0x1d4] ;  /* 0x00007500ff127624 */ /* 0x000fca00078e00ff */
[----:B-----5:R-:W-:-:S05]  /*6300*/  LEA R18, R18, R0, 0x3 ;  /* 0x0000000012127211 */ /* 0x020fca00078e18ff */
        /* <DEDUP_REMOVED lines=62> */
.L_x_1732:
[----:B0-----:R-:W-:Y:S05]  /*66f0*/  BSYNC B1 ;  /* 0x0000000000017941 */ /* 0x001fea0003800000 */
.L_x_1731:
        /* <DEDUP_REMOVED lines=8> */
[----:B0-----:R-:W-:-:S05]  /*6780*/  IADD3 R19, P2, R17, R19, RZ ;  /* 0x0000001311137210 */ /* 0x001fca0007f5e0ff */
[----:B---3--:R-:W-:Y:S01]  /*6790*/  IMAD.X R28, R3, 0x1, R28, P2 ;  /* 0x00000001031c7824 */ /* 0x008fe200010e061c */
        /* <DEDUP_REMOVED lines=56> */
.L_x_1734:
[----:B0-----:R-:W-:Y:S05]  /*6b20*/  BSYNC B1 ;  /* 0x0000000000017941 */ /* 0x001fea0003800000 */
.L_x_1733:
[----:B------:R-:W-:Y:S01]  /*6b30*/  BSSY B1, `(.L_x_1735) ;  /* 0x0000042000017945 */ /* 0x000fe20003800000 */
[----:B------:R-:W-:Y:S05]  /*6b40*/  @P1 BRA `(.L_x_1736) ;  /* 0x0000040000001947 */ /* 0x000fea0003800000 */
[----:B------:R-:W-:-:S05]  /*6b50*/  MOV R18, c[0x0][0x1d4] ;  /* 0x0000750000127a02 */ /* 0x000fca0000000f00 */
        /* <DEDUP_REMOVED lines=63> */
.L_x_1736:
[----:B0-----:R-:W-:Y:S05]  /*6f50*/  BSYNC B1 ;  /* 0x0000000000017941 */ /* 0x001fea0003800000 */
.L_x_1735:
        /* <DEDUP_REMOVED lines=66> */
.L_x_1738:
[----:B0-----:R-:W-:Y:S05]  /*7380*/  BSYNC B1 ;  /* 0x0000000000017941 */ /* 0x001fea0003800000 */
.L_x_1737:
        /* <DEDUP_REMOVED lines=66> */
.L_x_1740:
[----:B0-----:R-:W-:Y:S05]  /*77b0*/  BSYNC B1 ;  /* 0x0000000000017941 */ /* 0x001fea0003800000 */
.L_x_1739:
        /* <DEDUP_REMOVED lines=66> */
.L_x_1742:
[----:B0-----:R-:W-:Y:S05]  /*7be0*/  BSYNC B1 ;  /* 0x0000000000017941 */ /* 0x001fea0003800000 */
.L_x_1741:
        /* <DEDUP_REMOVED lines=37> */
[----:B0-----:R-:W-:-:S02]  /*7e40*/  MOV R0, R15 ;  /* 0x0000000f00007202 */ /* 0x001fc40000000f00 */
[----:B------:R-:W-:Y:S01]  /*7e50*/  MOV R6, R12 ;  /* 0x0000000c00067202 */ /* 0x000fe20000000f00 */
[----:B------:R0:W5:Y:S01]  /*7e60*/  LDL.LU.64 R14, [R1+0x7c0] ;  /* 0x0007c000010e7983 */ /* 0x0001620000300a00 */
[----:B------:R-:W-:-:S03]  /*7e70*/  MOV R3, R13 ;  /* 0x0000000d00037202 */ /* 0x000fc60000000f00 */
        /* <DEDUP_REMOVED lines=25> */
.L_x_1744:
[----:B0-----:R-:W-:Y:S05]  /*8010*/  BSYNC B1 ;  /* 0x0000000000017941 */ /* 0x001fea0003800000 */
.L_x_1743:
        /* <DEDUP_REMOVED lines=66> */
.L_x_1746:
[----:B0-----:R-:W-:Y:S05]  /*8440*/  BSYNC B1 ;  /* 0x0000000000017941 */ /* 0x001fea0003800000 */
.L_x_1745:
[----:B------:R-:W-:Y:S01]  /*8450*/  BSSY B1, `(.L_x_1747) ;  /* 0x0000042000017945 */ /* 0x000fe20003800000 */
[----:B------:R-:W-:Y:S05]  /*8460*/  @P1 BRA `(.L_x_1748) ;  /* 0x0000040000001947 */ /* 0x000fea0003800000 */
[----:B------:R-:W-:-:S05]  /*8470*/  IMAD.MOV.U32 R18, RZ, RZ, c[0x0][0x1d4] ;  /* 0x00007500ff127624 */ /* 0x000fca00078e00ff */
[----:B-----5:R-:W-:-:S04]  /*8480*/  LEA R18, R18, R0, 0x4 ;  /* 0x0000000012127211 */ /* 0x020fc800078e20ff */
        /* <DEDUP_REMOVED lines=30> */
[----:B------:R0:W-:Y:S04]  /*8670*/  STL [R1+0x79c], R3 ;  /* 0x00079c0301007387 */ /* 0x0001e80000100800 */
[----:B------:R1:W-:Y:S01]  /*8680*/  STL [R1+0x798], R0 ;  /* 0x0007980001007387 */ /* 0x0003e20000100800 */
[----:B--2---:R-:W-:Y:S01]  /*8690*/  MOV R5, R14 ;  /* 0x0000000e00057202 */ /* 0x004fe20000000f00 */
[----:B0-----:R-:W-:Y:S01]  /*86a0*/  IMAD.MOV.U32 R3, RZ, RZ, R13 ;  /* 0x000000ffff037224 */ /* 0x001fe200078e000d */
[----:B-1----:R-:W-:-:S02]  /*86b0*/  MOV R0, R15 ;  /* 0x0000000f00007202 */ /* 0x002fc40000000f00 */
        /* <DEDUP_REMOVED lines=27> */
.L_x_1748:
[----:B0-----:R-:W-:Y:S05]  /*8870*/  BSYNC B1 ;  /* 0x0000000000017941 */ /* 0x001fea0003800000 */
.L_x_1747:
[----:B------:R-:W-:Y:S01]  /*8880*/  BSSY B1, `(.L_x_1749) ;  /* 0x0000042000017945 */ /* 0x000fe20003800000 */
[----:B------:R-:W-:Y:S05]  /*8890*/  @P1 BRA `(.L_x_1750) ;  /* 0x0000040000001947 */ /* 0x000fea0003800000 */
[----:B------:R-:W-:-:S05]  /*88a0*/  MOV R18, c[0x0][0x1d4] ;  /* 0x0000750000127a02 */ /* 0x000fca0000000f00 */
        /* <DEDUP_REMOVED lines=63> */
.L_x_1750:
[----:B0-----:R-:W-:Y:S05]  /*8ca0*/  BSYNC B1 ;  /* 0x0000000000017941 */ /* 0x001fea0003800000 */
.L_x_1749:
        /* <DEDUP_REMOVED lines=66> */
.L_x_1752:
[----:B0-----:R-:W-:Y:S05]  /*90d0*/  BSYNC B1 ;  /* 0x0000000000017941 */ /* 0x001fea0003800000 */
.L_x_1751:
        /* <DEDUP_REMOVED lines=66> */
.L_x_1754:
[----:B0-----:R-:W-:Y:S05]  /*9500*/  BSYNC B1 ;  /* 0x0000000000017941 */ /* 0x001fea0003800000 */
.L_x_1753:
        /* <DEDUP_REMOVED lines=66> */
.L_x_1756:
[----:B0-----:R-:W-:Y:S05]  /*9930*/  BSYNC B1 ;  /* 0x0000000000017941 */ /* 0x001fea0003800000 */
.L_x_1755:
        /* <DEDUP_REMOVED lines=66> */
.L_x_1758:
[----:B0-----:R-:W-:Y:S05]  /*9d60*/  BSYNC B1 ;  /* 0x0000000000017941 */ /* 0x001fea0003800000 */
.L_x_1757:
        /* <DEDUP_REMOVED lines=66> */
.L_x_1760:
[----:B0-----:R-:W-:Y:S05]  /*a190*/  BSYNC B1 ;  /* 0x0000000000017941 */ /* 0x001fea0003800000 */
.L_x_1759:
        /* <DEDUP_REMOVED lines=66> */
.L_x_1762:
[----:B0-----:R-:W-:Y:S05]  /*a5c0*/  BSYNC B1 ;  /* 0x0000000000017941 */ /* 0x001fea0003800000 */
.L_x_1761:
        /* <DEDUP_REMOVED lines=66> */
.L_x_1764:
[----:B0-----:R-:W-:Y:S05]  /*a9f0*/  BSYNC B1 ;  /* 0x0000000000017941 */ /* 0x001fea0003800000 */
.L_x_1763:
        /* <DEDUP_REMOVED lines=66> */
.L_x_1766:
[----:B0-----:R-:W-:Y:S05]  /*ae20*/  BSYNC B1 ;  /* 0x0000000000017941 */ /* 0x001fea0003800000 */
.L_x_1765:
        /* <DEDUP_REMOVED lines=66> */
.L_x_1768:
[----:B0-----:R-:W-:Y:S05]  /*b250*/  BSYNC B1 ;  /* 0x0000000000017941 */ /* 0x001fea0003800000 */
.L_x_1767:
        /* <DEDUP_REMOVED lines=66> */
.L_x_1770:
[----:B0-----:R-:W-:Y:S05]  /*b680*/  BSYNC B1 ;  /* 0x0000000000017941 */ /* 0x001fea0003800000 */
.L_x_1769:
        /* <DEDUP_REMOVED lines=66> */
.L_x_1772:
[----:B0-----:R-:W-:Y:S05]  /*bab0*/  BSYNC B1 ;  /* 0x0000000000017941 */ /* 0x001fea0003800000 */
.L_x_1771:
        /* <DEDUP_REMOVED lines=66> */
.L_x_1774:
[----:B0-----:R-:W-:Y:S05]  /*bee0*/  BSYNC B1 ;  /* 0x0000000000017941 */ /* 0x001fea0003800000 */
.L_x_1773:
        /* <DEDUP_REMOVED lines=66> */
.L_x_1776:
[----:B0-----:R-:W-:Y:S05]  /*c310*/  BSYNC B1 ;  /* 0x0000000000017941 */ /* 0x001fea0003800000 */
.L_x_1775:
        /* <DEDUP_REMOVED lines=66> */
.L_x_1778:
[----:B0-----:R-:W-:Y:S05]  /*c740*/  BSYNC B1 ;  /* 0x0000000000017941 */ /* 0x001fea0003800000 */
.L_x_1777:
[----:B------:R-:W-:Y:S01]  /*c750*/  BSSY B1, `(.L_x_1779) ;  /* 0x0000042000017945 */ /* 0x000fe20003800000 */
[----:B------:R-:W-:Y:S05]  /*c760*/  @P1 BRA `(.L_x_1780) ;  /* 0x0000040000001947 */ /* 0x000fea0003800000 */
[----:B------:R-:W-:-:S04]  /*c770*/  MOV R18, c[0x0][0x1d4] ;  /* 0x0000750000127a02 */ /* 0x000fc80000000f00 */
        /* <DEDUP_REMOVED lines=63> */
.L_x_1780:
[----:B0-----:R-:W-:Y:S05]  /*cb70*/  BSYNC B1 ;  /* 0x0000000000017941 */ /* 0x001fea0003800000 */
.L_x_1779:
        /* <DEDUP_REMOVED lines=66> */
.L_x_1782:
[----:B0-----:R-:W-:Y:S05]  /*cfa0*/  BSYNC B1 ;  /* 0x0000000000017941 */ /* 0x001fea0003800000 */
.L_x_1781:
        /* <DEDUP_REMOVED lines=66> */
.L_x_1784:
[----:B0-----:R-:W-:Y:S05]  /*d3d0*/  BSYNC B1 ;  /* 0x0000000000017941 */ /* 0x001fea0003800000 */
.L_x_1783:
        /* <DEDUP_REMOVED lines=66> */
.L_x_1786:
[----:B0-----:R-:W-:Y:S05]  /*d800*/  BSYNC B1 ;  /* 0x0000000000017941 */ /* 0x001fea0003800000 */
.L_x_1785:
        /* <DEDUP_REMOVED lines=66> */
.L_x_1788:
[----:B0-----:R-:W-:Y:S05]  /*dc30*/  BSYNC B1 ;  /* 0x0000000000017941 */ /* 0x001fea0003800000 */
.L_x_1787:
        /* <DEDUP_REMOVED lines=66> */
.L_x_1790:
[----:B0-----:R-:W-:Y:S05]  /*e060*/  BSYNC B1 ;  /* 0x0000000000017941 */ /* 0x001fea0003800000 */
.L_x_1789:
        /* <DEDUP_REMOVED lines=66> */
.L_x_1792:
[----:B0-----:R-:W-:Y:S05]  /*e490*/  BSYNC B1 ;  /* 0x0000000000017941 */ /* 0x001fea0003800000 */
.L_x_1791:
        /* <DEDUP_REMOVED lines=66> */
.L_x_1794:
[----:B0-----:R-:W-:Y:S05]  /*e8c0*/  BSYNC B1 ;  /* 0x0000000000017941 */ /* 0x001fea0003800000 */
.L_x_1793:
        /* <DEDUP_REMOVED lines=66> */
.L_x_1796:
[----:B0-----:R-:W-:Y:S05]  /*ecf0*/  BSYNC B1 ;  /* 0x0000000000017941 */ /* 0x001fea0003800000 */
.L_x_1795:
        /* <DEDUP_REMOVED lines=66> */
.L_x_1798:
[----:B0-----:R-:W-:Y:S05]  /*f120*/  BSYNC B1 ;  /* 0x0000000000017941 */ /* 0x001fea0003800000 */
.L_x_1797:
        /* <DEDUP_REMOVED lines=66> */
.L_x_1800:
[----:B0-----:R-:W-:Y:S05]  /*f550*/  BSYNC B1 ;  /* 0x0000000000017941 */ /* 0x001fea0003800000 */
.L_x_1799:
        /* <DEDUP_REMOVED lines=66> */
.L_x_1802:
[----:B0-----:R-:W-:Y:S05]  /*f980*/  BSYNC B1 ;  /* 0x0000000000017941 */ /* 0x001fea0003800000 */
.L_x_1801:
        /* <DEDUP_REMOVED lines=66> */
.L_x_1804:
[----:B0-----:R-:W-:Y:S05]  /*fdb0*/  BSYNC B1 ;  /* 0x0000000000017941 */ /* 0x001fea0003800000 */
.L_x_1803:
        /* <DEDUP_REMOVED lines=66> */
.L_x_1806:
[----:B0-----:R-:W-:Y:S05]  /*101e0*/  BSYNC B1 ;  /* 0x0000000000017941 */ /* 0x001fea0003800000 */
.L_x_1805:
        /* <DEDUP_REMOVED lines=66> */
.L_x_1808:
[----:B0-----:R-:W-:Y:S05]  /*10610*/  BSYNC B1 ;  /* 0x0000000000017941 */ /* 0x001fea0003800000 */
.L_x_1807:
        /* <DEDUP_REMOVED lines=66> */
.L_x_1810:
[----:B0-----:R-:W-:Y:S05]  /*10a40*/  BSYNC B1 ;  /* 0x0000000000017941 */ /* 0x001fea0003800000 */
.L_x_1809:
        /* <DEDUP_REMOVED lines=66> */
.L_x_1812:
[----:B0-----:R-:W-:Y:S05]  /*10e70*/  BSYNC B1 ;  /* 0x0000000000017941 */ /* 0x001fea0003800000 */
.L_x_1811:
        /* <DEDUP_REMOVED lines=66> */
.L_x_1814:
[----:B0-----:R-:W-:Y:S05]  /*112a0*/  BSYNC B1 ;  /* 0x0000000000017941 */ /* 0x001fea0003800000 */
.L_x_1813:
        /* <DEDUP_REMOVED lines=66> */
.L_x_1816:
[----:B0-----:R-:W-:Y:S05]  /*116d0*/  BSYNC B1 ;  /* 0x0000000000017941 */ /* 0x001fea0003800000 */
.L_x_1815:
        /* <DEDUP_REMOVED lines=66> */
.L_x_1818:
[----:B0-----:R-:W-:Y:S05]  /*11b00*/  BSYNC B1 ;  /* 0x0000000000017941 */ /* 0x001fea0003800000 */
.L_x_1817:
        /* <DEDUP_REMOVED lines=66> */
.L_x_1820:
[----:B0-----:R-:W-:Y:S05]  /*11f30*/  BSYNC B1 ;  /* 0x0000000000017941 */ /* 0x001fea0003800000 */
.L_x_1819:
        /* <DEDUP_REMOVED lines=66> */
.L_x_1822:
[----:B0-----:R-:W-:Y:S05]  /*12360*/  BSYNC B1 ;  /* 0x0000000000017941 */ /* 0x001fea0003800000 */
.L_x_1821:
        /* <DEDUP_REMOVED lines=66> */
.L_x_1824:
[----:B0-----:R-:W-:Y:S05]  /*12790*/  BSYNC B1 ;  /* 0x0000000000017941 */ /* 0x001fea0003800000 */
.L_x_1823:
        /* <DEDUP_REMOVED lines=66> */
.L_x_1826:
[----:B0-----:R-:W-:Y:S05]  /*12bc0*/  BSYNC B1 ;  /* 0x0000000000017941 */ /* 0x001fea0003800000 */
.L_x_1825:
        /* <DEDUP_REMOVED lines=66> */
.L_x_1828:
[----:B0-----:R-:W-:Y:S05]  /*12ff0*/  BSYNC B1 ;  /* 0x0000000000017941 */ /* 0x001fea0003800000 */
.L_x_1827:
        /* <DEDUP_REMOVED lines=66> */
.L_x_1830:
[----:B0-----:R-:W-:Y:S05]  /*13420*/  BSYNC B1 ;  /* 0x0000000000017941 */ /* 0x001fea0003800000 */
.L_x_1829:
        /* <DEDUP_REMOVED lines=66> */
.L_x_1832:
[----:B0-----:R-:W-:Y:S05]  /*13850*/  BSYNC B1 ;  /* 0x0000000000017941 */ /* 0x001fea0003800000 */
.L_x_1831:
        /* <DEDUP_REMOVED lines=66> */
.L_x_1834:
[----:B0-----:R-:W-:Y:S05]  /*13c80*/  BSYNC B1 ;  /* 0x0000000000017941 */ /* 0x001fea0003800000 */
.L_x_1833:
        /* <DEDUP_REMOVED lines=66> */
.L_x_1836:
[----:B0-----:R-:W-:Y:S05]  /*140b0*/  BSYNC B1 ;  /* 0x0000000000017941 */ /* 0x001fea0003800000 */
.L_x_1835:
        /* <DEDUP_REMOVED lines=66> */
.L_x_1838:
[----:B0-----:R-:W-:Y:S05]  /*144e0*/  BSYNC B1 ;  /* 0x0000000000017941 */ /* 0x001fea0003800000 */
.L_x_1837:
        /* <DEDUP_REMOVED lines=66> */
.L_x_1840:
[----:B0-----:R-:W-:Y:S05]  /*14910*/  BSYNC B1 ;  /* 0x0000000000017941 */ /* 0x001fea0003800000 */
.L_x_1839:
[----:B------:R-:W-:Y:S01]  /*14920*/  BSSY B1, `(.L_x_1841) ;  /* 0x0000040000017945 */ /* 0x000fe20003800000 */
[----:B------:R-:W-:Y:S05]  /*14930*/  @P1 BRA `(.L_x_1842) ;  /* 0x000003e000001947 */ /* 0x000fea0003800000 */
[----:B------:R-:W-:-:S05]  /*14940*/  MOV R18, c[0x0][0x1d4] ;  /* 0x0000750000127a02 */ /* 0x000fca0000000f00 */
[----:B-----5:R-:W-:-:S04]  /*14950*/  IMAD R0, R18, 0x3f, R0 ;  /* 0x0000003f12007824 */ /* 0x020fc800078e0200 */
[----:B------:R-:W-:-:S05]  /*14960*/  IMAD.SHL.U32 R244, R0, 0x4, RZ ;  /* 0x0000000400f47824 */ /* 0x000fca00078e00ff */
[----:B------:R-:W-:Y:S01]  /*14970*/  SHF.R.S32.HI R19, RZ, 0x1f, R244 ;  /* 0x0000001fff137819 */ /* 0x000fe200000114f4 */
[----:B------:R-:W-:Y:S01]  /*14980*/  STL [R1+0x30], R244 ;  /* 0x000030f401007387 */ /* 0x000fe20000100800 */
[----:B------:R-:W-:-:S03]  /*14990*/  IADD3 R0, P2, R17, R244, RZ ;  /* 0x000000f411007210 */ /* 0x000fc60007f5e0ff */
[----:B------:R0:W-:Y:S02]  /*149a0*/  STL [R1+0x38], R19 ;  /* 0x0000381301007387 */ /* 0x0001e40000100800 */
[----:B0-----:R-:W-:Y:S02]  /*149b0*/  IADD3.X R19, R3, R19, RZ, P2, !PT ;  /* 0x0000001303137210 */ /* 0x001fe400017fe4ff */
        /* <DEDUP_REMOVED lines=19> */
[----:B0-----:R-:W4:Y:S04]  /*14af0*/  LDL R7, [R1+0x48] ;  /* 0x0000480001077983 */ /* 0x001f280000100800 */
[----:B------:R-:W-:Y:S04]  /*14b00*/  STL [R1+0x7a4], R6 ;  /* 0x0007a40601007387 */ /* 0x000fe80000100800 */
[----:B------:R-:W-:Y:S04]  /*14b10*/  STL [R1+0x7a0], R5 ;  /* 0x0007a00501007387 */ /* 0x000fe80000100800 */
[----:B------:R0:W-:Y:S04]  /*14b20*/  STL [R1+0x79c], R4 ;  /* 0x00079c0401007387 */ /* 0x0001e80000100800 */
[----:B0-----:R-:W4:Y:S04]  /*14b30*/  LDL R4, [R1+0x4c] ;  /* 0x00004c0001047983 */ /* 0x001f280000100800 */
[----:B------:R0:W-:Y:S04]  /*14b40*/  STL [R1+0x798], R3 ;  /* 0x0007980301007387 */ /* 0x0001e80000100800 */
[----:B------:R-:W4:Y:S01]  /*14b50*/  LDL.LU R0, [R1+0x30] ;  /* 0x0000300001007983 */ /* 0x000f220000300800 */
[----:B--2---:R-:W-:Y:S01]  /*14b60*/  MOV R5, R14 ;  /* 0x0000000e00057202 */ /* 0x004fe20000000f00 */
[----:B0-----:R-:W-:Y:S01]  /*14b70*/  IMAD.MOV.U32 R3, RZ, RZ, R15 ;  /* 0x000000ffff037224 */ /* 0x001fe200078e000f */
[----:B------:R-:W-:Y:S01]  /*14b80*/  MOV R19, R13 ;  /* 0x0000000d00137202 */ /* 0x000fe20000000f00 */
[----:B------:R-:W-:Y:S01]  /*14b90*/  IMAD.MOV.U32 R6, RZ, RZ, R12 ;  /* 0x000000ffff067224 */ /* 0x000fe200078e000c */
[----:B------:R0:W5:Y:S04]  /*14ba0*/  LDL.LU.64 R14, [R1+0x7c0] ;  /* 0x0007c000010e7983 */ /* 0x0001680000300a00 */
[----:B------:R0:W5:Y:S04]  /*14bb0*/  LDL.LU.64 R12, [R1+0x7b8] ;  /* 0x0007b800010c7983 */ /* 0x0001680000300a00 */
[----:B------:R-:W2:Y:S01]  /*14bc0*/  LDL.LU R18, [R1+0x38] ;  /* 0x0000380001127983 */ /* 0x000ea20000300800 */
[----:B---3-5:R-:W-:-:S02]  /*14bd0*/  FADD.FTZ R244, R9, R244 ;  /* 0x000000f409f47221 */ /* 0x028fc40000010000 */
[----:B----4-:R-:W-:Y:S01]  /*14be0*/  FADD.FTZ R246, R7, R246 ;  /* 0x000000f607f67221 */ /* 0x010fe20000010000 */
[----:B------:R0:W5:Y:S01]  /*14bf0*/  LDL.LU R9, [R1+0x7b0] ;  /* 0x0007b00001097983 */ /* 0x0001620000300800 */
[----:B------:R-:W-:Y:S02]  /*14c00*/  FADD.FTZ R245, R8, R245 ;  /* 0x000000f508f57221 */ /* 0x000fe40000010000 */
[----:B------:R-:W-:Y:S01]  /*14c10*/  @P3 FMUL.FTZ R244, R244, R6 ;  /* 0x00000006f4f43220 */ /* 0x000fe20000410000 */
[----:B------:R0:W5:Y:S01]  /*14c20*/  LDL.LU R8, [R1+0x7ac] ;  /* 0x0007ac0001087983 */ /* 0x0001620000300800 */
[----:B------:R-:W-:-:S03]  /*14c30*/  @P3 FMUL.FTZ R246, R246, R5 ;  /* 0x00000005f6f63220 */ /* 0x000fc60000410000 */
        /* <DEDUP_REMOVED lines=8> */
[----:B------:R-:W-:Y:S02]  /*14cc0*/  SHF.R.S32.HI R19, RZ, 0x1f, R252 ;  /* 0x0000001fff137819 */ /* 0x000fe400000114fc */
[----:B------:R-:W-:-:S04]  /*14cd0*/  IADD3 R0, P2, R252, R0, RZ ;  /* 0x00000000fc007210 */ /* 0x000fc80007f5e0ff */
[----:B--2---:R-:W-:Y:S02]  /*14ce0*/  IADD3.X R19, R19, R18, RZ, P2, !PT ;  /* 0x0000001213137210 */ /* 0x004fe400017fe4ff */
[----:B------:R-:W-:-:S04]  /*14cf0*/  LEA R18, P2, R0, c[0x0][0x198], 0x2 ;  /* 0x0000660000127a11 */ /* 0x000fc800078410ff */
[----:B------:R-:W-:-:S05]  /*14d00*/  LEA.HI.X R19, R0, c[0x0][0x19c], R19, 0x2, P2 ;  /* 0x0000670000137a11 */ /* 0x000fca00010f1413 */
[----:B------:R0:W-:Y:S04]  /*14d10*/  STG.E.128 [R18.64], R244 ;  /* 0x000000f412007986 */ /* 0x0001e8000c101d24 */
.L_x_1842:
[----:B0-----:R-:W-:Y:S05]  /*14d20*/  BSYNC B1 ;  /* 0x0000000000017941 */ /* 0x001fea0003800000 */
.L_x_1841:
[----:B------:R-:W-:Y:S01]  /*14d30*/  BSSY B1, `(.L_x_1843) ;  /* 0x000023c000017945 */ /* 0x000fe20003800000 */
[----:B------:R-:W-:Y:S05]  /*14d40*/  @P1 BRA `(.L_x_1844) ;  /* 0x000023a000001947 */ /* 0x000fea0003800000 */
[----:B-----5:R0:W-:Y:S04]  /*14d50*/  STL [R1+0x80c], R191 ;  /* 0x00080cbf01007387 */ /* 0x0201e80000100800 */
[----:B0-----:R-:W3:Y:S04]  /*14d60*/  LDL R191, [R1+0x714] ;  /* 0x0007140001bf7983 */ /* 0x001ee80000100800 */
[----:B------:R0:W-:Y:S04]  /*14d70*/  STL [R1+0x808], R210 ;  /* 0x000808d201007387 */ /* 0x0001e80000100800 */
[----:B0-----:R-:W4:Y:S04]  /*14d80*/  LDL R210, [R1+0x710] ;  /* 0x0007100001d27983 */ /* 0x001f280000100800 */
[----:B------:R0:W-:Y:S04]  /*14d90*/  STL [R1+0x804], R195 ;  /* 0x000804c301007387 */ /* 0x0001e80000100800 */
[----:B0-2---:R-:W2:Y:S04]  /*14da0*/  LDL R195, [R1+0x724] ;  /* 0x0007240001c37983 */ /* 0x005ea80000100800 */
        /* <DEDUP_REMOVED lines=42> */
[----:B------:R-:W3:Y:S01]  /*15050*/  S2R R234, SR_CTAID.X ;  /* 0x0000000000ea7919 */ /* 0x000ee20000002500 */
[----:B------:R-:W-:-:S02]  /*15060*/  ISETP.NE.U32.AND P1, PT, RZ, c[0x0][0x218], PT ;  /* 0x00008600ff007a0c */ /* 0x000fc40003f25070 */
[----:B------:R-:W-:Y:S01]  /*15070*/  MOV R0, c[0x0][0x220] ;  /* 0x0000880000007a02 */ /* 0x000fe20000000f00 */
[----:B0-----:R-:W2:Y:S04]  /*15080*/  LDL R247, [R1+0x6f4] ;  /* 0x0006f40001f77983 */ /* 0x001ea80000100800 */
[----:B-1----:R-:W2:Y:S01]  /*15090*/  LDL R2, [R1+0x34] ;  /* 0x0000340001027983 */ /* 0x002ea20000100800 */
[----:B------:R-:W-:-:S03]  /*150a0*/  ISETP.NE.AND.EX P2, PT, RZ, c[0x0][0x21c], PT, P1 ;  /* 0x00008700ff007a0c */ /* 0x000fc60003f45310 */
[----:B------:R-:W4:Y:S04]  /*150b0*/  LDL R252, [R1+0x6f0] ;  /* 0x0006f00001fc7983 */ /* 0x000f280000100800 */
[----:B------:R-:W4:Y:S04]  /*150c0*/  LDL R243, [R1+0x6e4] ;  /* 0x0006e40001f37983 */ /* 0x000f280000100800 */
[----:B------:R-:W4:Y:S02]  /*150d0*/  LDL R246, [R1+0x6e0] ;  /* 0x0006e00001f67983 */ /* 0x000f240000100800 */
[----:B------:R-:W-:-:S02]  /*150e0*/  @P2 IMAD.MOV.U32 R18, RZ, RZ, 0x4 ;  /* 0x00000004ff122424 */ /* 0x000fc400078e00ff */
[----:B---3--:R-:W-:Y:S01]  /*150f0*/  @P2 IMAD R0, R234, R0, UR40 ;  /* 0x00000028ea002e24 */ /* 0x008fe2000f8e0200 */
[----:B------:R-:W3:Y:S04]  /*15100*/  LDL R239, [R1+0x6c4] ;  /* 0x0006c40001ef7983 */ /* 0x000ee80000100800 */
[----:B------:R-:W-:Y:S01]  /*15110*/  @P2 IADD3 R0, R0, -0x1, RZ ;  /* 0xffffffff00002810 */ /* 0x000fe20007ffe0ff */
[----:B------:R-:W3:Y:S04]  /*15120*/  LDL R235, [R1+0x6b4] ;  /* 0x0006b40001eb7983 */ /* 0x000ee80000100800 */
[----:B------:R-:W3:Y:S04]  /*15130*/  LDL R231, [R1+0x6a0] ;  /* 0x0006a00001e77983 */ /* 0x000ee80000100800 */
[----:B------:R-:W3:Y:S04]  /*15140*/  LDL R3, [R1+0x634] ;  /* 0x0006340001037983 */ /* 0x000ee80000100800 */
[----:B------:R-:W3:Y:S01]  /*15150*/  LDL R17, [R1+0x630] ;  /* 0x0006300001117983 */ /* 0x000ee20000100800 */
        /* <DEDUP_REMOVED lines=17> */
[----:B------:R-:W-:-:S03]  /*15270*/  FFMA.FTZ R18, R218, R248, R18 ;  /* 0x000000f8da127223 */ /* 0x000fc60000010012 */
[----:B------:R-:W3:Y:S01]  /*15280*/  LDL R191, [R1+0x704] ;  /* 0x0007040001bf7983 */ /* 0x000ee20000100800 */
[----:B------:R-:W-:-:S03]  /*15290*/  FFMA.FTZ R18, R214, R4, R18 ;  /* 0x00000004d6127223 */ /* 0x000fc60000010012 */
[----:B------:R-:W3:Y:S04]  /*152a0*/  LDL R242, [R1+0x6c0] ;  /* 0x0006c00001f27983 */ /* 0x000ee80000100800 */
[----:B------:R-:W3:Y:S04]  /*152b0*/  LDL R226, [R1+0x694] ;  /* 0x0006940001e27983 */ /* 0x000ee80000100800 */
[----:B------:R-:W3:Y:S04]  /*152c0*/  LDL R227, [R1+0x690] ;  /* 0x0006900001e37983 */ /* 0x000ee80000100800 */
[----:B------:R-:W3:Y:S04]  /*152d0*/  LDL R222, [R1+0x684] ;  /* 0x0006840001de7983 */ /* 0x000ee80000100800 */
[----:B------:R-:W3:Y:S04]  /*152e0*/  LDL R223, [R1+0x680] ;  /* 0x0006800001df7983 */ /* 0x000ee80000100800 */
[----:B------:R-:W3:Y:S01]  /*152f0*/  LDL R218, [R1+0x674] ;  /* 0x0006740001da7983 */ /* 0x000ee20000100800 */
[----:B----4-:R-:W-:-:S03]  /*15300*/  FFMA.FTZ R18, R210, R8, R18 ;  /* 0x00000008d2127223 */ /* 0x010fc60000010012 */
        /* <DEDUP_REMOVED lines=69> */
[----:B------:R-:W-:Y:S02]  /*15760*/  FFMA.FTZ R18, R199, R76, R18 ;  /* 0x0000004cc7127223 */ /* 0x000fe40000010012 */
[----:B------:R-:W-:Y:S01]  /*15770*/  FFMA.FTZ R0, R247, R81, R0 ;  /* 0x00000051f7007223 */ /* 0x000fe20000010000 */
[----:B------:R-:W3:Y:S01]  /*15780*/  LDL R199, [R1+0x530] ;  /* 0x0005300001c77983 */ /* 0x000ee20000100800 */
[----:B------:R-:W-:Y:S02]  /*15790*/  FFMA.FTZ R18, R252, R80, R18 ;  /* 0x00000050fc127223 */ /* 0x000fe40000010012 */
[----:B------:R-:W-:Y:S01]  /*157a0*/  FFMA.FTZ R0, R243, R85, R0 ;  /* 0x00000055f3007223 */ /* 0x000fe20000010000 */
[----:B------:R-:W3:Y:S01]  /*157b0*/  LDL R252, [R1+0x4c0] ;  /* 0x0004c00001fc7983 */ /* 0x000ee20000100800 */
[----:B------:R-:W-:-:S03]  /*157c0*/  FFMA.FTZ R18, R246, R84, R18 ;  /* 0x00000054f6127223 */ /* 0x000fc60000010012 */
[----:B------:R-:W3:Y:S04]  /*157d0*/  LDL R247, [R1+0x4c4] ;  /* 0x0004c40001f77983 */ /* 0x000ee80000100800 */
[----:B------:R-:W3:Y:S04]  /*157e0*/  LDL R246, [R1+0x4b0] ;  /* 0x0004b00001f67983 */ /* 0x000ee80000100800 */
[----:B------:R-:W3:Y:S01]  /*157f0*/  LDL R243, [R1+0x4b4] ;  /* 0x0004b40001f37983 */ /* 0x000ee20000100800 */
[----:B----4-:R-:W-:-:S03]  /*15800*/  FFMA.FTZ R0, R3, R89, R0 ;  /* 0x0000005903007223 */ /* 0x010fc60000010000 */
        /* <DEDUP_REMOVED lines=37> */
[----:B------:R-:W3:Y:S04]  /*15a60*/  LDL R227, [R1+0x470] ;  /* 0x0004700001e37983 */ /* 0x000ee80000100800 */
[----:B------:R-:W3:Y:S04]  /*15a70*/  LDL R199, [R1+0x4e0] ;  /* 0x0004e00001c77983 */ /* 0x000ee80000100800 */
[----:B------:R-:W3:Y:S04]  /*15a80*/  LDL R230, [R1+0x484] ;  /* 0x0004840001e67983 */ /* 0x000ee80000100800 */
[----:B------:R-:W3:Y:S04]  /*15a90*/  LDL R223, [R1+0x460] ;  /* 0x0004600001df7983 */ /* 0x000ee80000100800 */
[----:B------:R-:W3:Y:S01]  /*15aa0*/  LDL R226, [R1+0x474] ;  /* 0x0004740001e27983 */ /* 0x000ee20000100800 */
[----:B----4-:R-:W-:-:S03]  /*15ab0*/  FFMA.FTZ R0, R3, R137, R0 ;  /* 0x0000008903007223 */ /* 0x010fc60000010000 */
        /* <DEDUP_REMOVED lines=22> */
[----:B----4-:R-:W-:Y:S01]  /*15c20*/  FFMA.FTZ R0, R219, R185, R0 ;  /* 0x000000b9db007223 */ /* 0x010fe20000010000 */
        /* <DEDUP_REMOVED lines=332> */
.L_x_1844:
[----:B------:R-:W-:Y:S05]  /*170f0*/  BSYNC B1 ;  /* 0x0000000000017941 */ /* 0x000fea0003800000 */
.L_x_1843:
[----:B0----5:R-:W3:Y:S02]  /*17100*/  LDL.LU R0, [R1+0x34] ;  /* 0x0000340001007983 */ /* 0x021ee40000300800 */
[----:B---3--:R-:W-:-:S04]  /*17110*/  IADD3 R0, R0, 0x100, RZ ;  /* 0x0000010000007810 */ /* 0x008fc80007ffe0ff */
[----:B------:R-:W-:Y:S01]  /*17120*/  ISETP.GE.AND P0, PT, R0, UR6, PT ;  /* 0x0000000600007c0c */ /* 0x000fe2000bf06270 */
[----:B------:R0:W-:-:S12]  /*17130*/  STL [R1+0x34], R0 ;  /* 0x0000340001007387 */ /* 0x0001d80000100800 */
[----:B0-----:R-:W-:Y:S01]  /*17140*/  @P0 CALL.REL.NOINC `(.L_x_1714) ;  /* 0x0000001000000944 */ /* 0x001fe20003c00000 */
[----:B------:R-:W-:Y:S05]  /*17150*/  BRA `(.L_x_1845) ;  /* 0xfffec9e000007947 */ /* 0x000fea000383ffff */
.L_x_1714:
[----:B------:R-:W-:Y:S05]  /*17160*/  BSYNC B0 ;  /* 0x0000000000007941 */ /* 0x000fea0003800000 */
.L_x_1713:
[----:B------:R-:W3:Y:S01]  /*17170*/  LDL.LU R18, [R1+0x774] ;  /* 0x0007740001127983 */ /* 0x000ee20000300800 */
[----:B------:R-:W-:Y:S03]  /*17180*/  BSSY B0, `(.L_x_1846) ;  /* 0x0000092000007945 */ /* 0x000fe60003800000 */
[----:B---3--:R-:W0:Y:S02]  /*17190*/  SHFL.BFLY PT, R0, R18, 0x10, 0x1f ;  /* 0x0e001f0012007f89 */ /* 0x008e2400000e0000 */
[----:B0-----:R-:W-:Y:S02]  /*171a0*/  FMNMX.FTZ R0, R0, R18, !PT ;  /* 0x0000001200007209 */ /* 0x001fe40007810000 */
[----:B------:R-:W0:Y:S04]  /*171b0*/  S2R R18, SR_TID.X ;  /* 0x0000000000127919 */ /* 0x000e280000002100 */
[----:B------:R-:W3:Y:S01]  /*171c0*/  SHFL.BFLY PT, R3, R0, 0x8, 0x1f ;  /* 0x0d001f0000037f89 */ /* 0x000ee200000e0000 */
[----:B01----:R-:W-:-:S02]  /*171d0*/  SHF.R.S32.HI R8, RZ, 0x1f, R18 ;  /* 0x0000001fff087819 */ /* 0x003fc40000011412 */
[----:B---3--:R-:W-:Y:S01]  /*171e0*/  FMNMX.FTZ R3, R0, R3, !PT ;  /* 0x0000000300037209 */ /* 0x008fe20007810000 */
        /* <DEDUP_REMOVED lines=34> */
[----:B------:R-:W3:Y:S04]  /*17410*/  LDL R10, [R1+0x790] ;  /* 0x00079000010a7983 */ /* 0x000ee80000100800 */
        /* <DEDUP_REMOVED lines=9> */
[----:B---3--:R-:W-:Y:S02]  /*174b0*/  IADD3 R9, R10, 0x840, RZ ;  /* 0x000008400a097810 */ /* 0x008fe40007ffe0ff */
.L_x_1853:
[----:B------:R-:W-:Y:S01]  /*174c0*/  BSSY B2, `(.L_x_1850) ;  /* 0x000000b000027945 */ /* 0x000fe20003800000 */
[----:B0-----:R-:W-:Y:S05]  /*174d0*/  @!P0 BRA `(.L_x_1851) ;  /* 0x0000005000008947 */ /* 0x001fea0003800000 */
[----:B------:R-:W-:-:S06]  /*174e0*/  MOV R4, R11 ;  /* 0x0000000b00047202 */ /* 0x000fcc0000000f00 */
[----:B------:R-:W3:Y:S01]  /*174f0*/  LDG.E.U8 R4, [R4.64] ;  /* 0x0000002404047981 */ /* 0x000ee2000c1e1100 */
[----:B------:R-:W-:Y:S01]  /*17500*/  HFMA2.MMA R10, -RZ, RZ, 0, 0 ;  /* 0x00000000ff0a7435 */ /* 0x000fe200000001ff */
[----:B---3--:R-:W-:-:S13]  /*17510*/  ISETP.NE.AND P2, PT, R4, RZ, PT ;  /* 0x000000ff0400720c */ /* 0x008fda0003f45270 */
[----:B------:R-:W-:Y:S05]  /*17520*/  @P2 BRA `(.L_x_1852) ;  /* 0x0000004000002947 */ /* 0x000fea0003800000 */
.L_x_1851:
[----:B------:R-:W0:Y:S02]  /*17530*/  LDS R4, [R9] ;  /* 0x0000000009047984 */ /* 0x000e240000000800 */
[----:B01----:R-:W-:-:S04]  /*17540*/  FADD.FTZ R4, -R12, R4 ;  /* 0x000000040c047221 */ /* 0x003fc80000010100 */
[----:B------:R-:W-:-:S04]  /*17550*/  FMUL.FTZ R4, R4, 1.4426950216293334961 ;  /* 0x3fb8aa3b04047820 */ /* 0x000fc80000410000 */
[----:B------:R0:W1:Y:S03]  /*17560*/  MUFU.EX2 R10, R4 ;  /* 0x00000004000a7308 */ /* 0x0000660000000800 */
.L_x_1852:
[----:B------:R-:W-:Y:S05]  /*17570*/  BSYNC B2 ;  /* 0x0000000000027941 */ /* 0x000fea0003800000 */
.L_x_1850:
        /* <DEDUP_REMOVED lines=9> */
.L_x_1849:
[----:B------:R-:W-:Y:S05]  /*17610*/  BSYNC B1 ;  /* 0x0000000000017941 */ /* 0x000fea0003800000 */
.L_x_1848:
        /* <DEDUP_REMOVED lines=14> */
.L_x_1866:
[----:B------:R-:W-:Y:S01]  /*17700*/  BSSY B1, `(.L_x_1854) ;  /* 0x000000a000017945 */ /* 0x000fe20003800000 */
[----:B------:R-:W-:Y:S05]  /*17710*/  @!P0 BRA `(.L_x_1855) ;  /* 0x0000004000008947 */ /* 0x000fea0003800000 */
[----:B------:R-:W3:Y:S02]  /*17720*/  LDG.E.U8 R3, [R4.64] ;  /* 0x0000002404037981 */ /* 0x000ee4000c1e1100 */
[----:B---3--:R-:W-:-:S13]  /*17730*/  ISETP.NE.AND P2, PT, R3, RZ, PT ;  /* 0x000000ff0300720c */ /* 0x008fda0003f45270 */
[----:B------:R-:W-:Y:S01]  /*17740*/  @P2 MOV R3, RZ ;  /* 0x000000ff00032202 */ /* 0x000fe20000000f00 */
[----:B------:R-:W-:Y:S05]  /*17750*/  @P2 BRA `(.L_x_1856) ;  /* 0x0000004000002947 */ /* 0x000fea0003800000 */
.L_x_1855:
[----:B------:R-:W0:Y:S02]  /*17760*/  LDS R3, [R0+-0x800] ;  /* 0xfff8000000037984 */ /* 0x000e240000000800 */
[----:B01----:R-:W-:-:S04]  /*17770*/  FADD.FTZ R3, -R12, R3 ;  /* 0x000000030c037221 */ /* 0x003fc80000010100 */
[----:B------:R-:W-:-:S06]  /*17780*/  FMUL.FTZ R3, R3, 1.4426950216293334961 ;  /* 0x3fb8aa3b03037820 */ /* 0x000fcc0000410000 */
[----:B------:R-:W0:Y:S02]  /*17790*/  MUFU.EX2 R3, R3 ;  /* 0x0000000300037308 */ /* 0x000e240000000800 */
.L_x_1856:
[----:B------:R-:W-:Y:S05]  /*177a0*/  BSYNC B1 ;  /* 0x0000000000017941 */ /* 0x000fea0003800000 */
.L_x_1854:
[----:B0-----:R0:W-:Y:S01]  /*177b0*/  STS [R0+-0x800], R3 ;  /* 0xfff8000300007388 */ /* 0x0011e20000000800 */
[----:B------:R-:W-:Y:S01]  /*177c0*/  BSSY B1, `(.L_x_1857) ;  /* 0x000000b000017945 */ /* 0x000fe20003800000 */
[----:B------:R-:W-:Y:S01]  /*177d0*/  FADD.FTZ R6, R3, R6 ;  /* 0x0000000603067221 */ /* 0x000fe20000010000 */
[----:B------:R-:W-:Y:S05]  /*177e0*/  @!P0 BRA `(.L_x_1858) ;  /* 0x0000004000008947 */ /* 0x000fea0003800000 */
[----:B0-----:R-:W3:Y:S02]  /*177f0*/  LDG.E.U8 R3, [R4.64+0x100] ;  /* 0x0001002404037981 */ /* 0x001ee4000c1e1100 */
[----:B---3--:R-:W-:-:S13]  /*17800*/  ISETP.NE.AND P2, PT, R3, RZ, PT ;  /* 0x000000ff0300720c */ /* 0x008fda0003f45270 */
[----:B------:R-:W-:Y:S01]  /*17810*/  @P2 IMAD.MOV.U32 R3, RZ, RZ, RZ ;  /* 0x000000ffff032224 */ /* 0x000fe200078e00ff */
[----:B------:R-:W-:Y:S05]  /*17820*/  @P2 BRA `(.L_x_1859) ;  /* 0x0000004000002947 */ /* 0x000fea0003800000 */
.L_x_1858:
[----:B0-----:R-:W0:Y:S02]  /*17830*/  LDS R3, [R0+-0x400] ;  /* 0xfffc000000037984 */ /* 0x001e240000000800 */
[----:B01----:R-:W-:-:S04]  /*17840*/  FADD.FTZ R3, -R12, R3 ;  /* 0x000000030c037221 */ /* 0x003fc80000010100 */
[----:B------:R-:W-:-:S06]  /*17850*/  FMUL.FTZ R3, R3, 1.4426950216293334961 ;  /* 0x3fb8aa3b03037820 */ /* 0x000fcc0000410000 */
[----:B------:R-:W0:Y:S02]  /*17860*/  MUFU.EX2 R3, R3 ;  /* 0x0000000300037308 */ /* 0x000e240000000800 */
.L_x_1859:
[----:B------:R-:W-:Y:S05]  /*17870*/  BSYNC B1 ;  /* 0x0000000000017941 */ /* 0x000fea0003800000 */
.L_x_1857:
[----:B0-----:R0:W-:Y:S01]  /*17880*/  STS [R0+-0x400], R3 ;  /* 0xfffc000300007388 */ /* 0x0011e20000000800 */
[----:B------:R-:W-:Y:S01]  /*17890*/  BSSY B1, `(.L_x_1860) ;  /* 0x000000b000017945 */ /* 0x000fe20003800000 */
[----:B------:R-:W-:Y:S01]  /*178a0*/  FADD.FTZ R6, R6, R3 ;  /* 0x0000000306067221 */ /* 0x000fe20000010000 */
[----:B------:R-:W-:Y:S05]  /*178b0*/  @!P0 BRA `(.L_x_1861) ;  /* 0x0000004000008947 */ /* 0x000fea0003800000 */
[----:B0-----:R-:W3:Y:S02]  /*178c0*/  LDG.E.U8 R3, [R4.64+0x200] ;  /* 0x0002002404037981 */ /* 0x001ee4000c1e1100 */
[----:B---3--:R-:W-:Y:S01]  /*178d0*/  ISETP.NE.AND P2, PT, R3, RZ, PT ;  /* 0x000000ff0300720c */ /* 0x008fe20003f45270 */
[----:B------:R-:W-:-:S12]  /*178e0*/  HFMA2.MMA R3, -RZ, RZ, 0, 0 ;  /* 0x00000000ff037435 */ /* 0x000fd800000001ff */
[----:B------:R-:W-:Y:S05]  /*178f0*/  @P2 BRA `(.L_x_1862) ;  /* 0x0000004000002947 */ /* 0x000fea0003800000 */
.L_x_1861:
[----:B0-----:R-:W0:Y:S02]  /*17900*/  LDS R3, [R0] ;  /* 0x0000000000037984 */ /* 0x001e240000000800 */
[----:B01----:R-:W-:-:S04]  /*17910*/  FADD.FTZ R3, -R12, R3 ;  /* 0x000000030c037221 */ /* 0x003fc80000010100 */
[----:B------:R-:W-:-:S06]  /*17920*/  FMUL.FTZ R3, R3, 1.4426950216293334961 ;  /* 0x3fb8aa3b03037820 */ /* 0x000fcc0000410000 */
[----:B------:R-:W0:Y:S02]  /*17930*/  MUFU.EX2 R3, R3 ;  /* 0x0000000300037308 */ /* 0x000e240000000800 */
.L_x_1862:
[----:B------:R-:W-:Y:S05]  /*17940*/  BSYNC B1 ;  /* 0x0000000000017941 */ /* 0x000fea0003800000 */
.L_x_1860:
[----:B0-----:R0:W-:Y:S01]  /*17950*/  STS [R0], R3 ;  /* 0x0000000300007388 */ /* 0x0011e20000000800 */
[----:B------:R-:W-:Y:S01]  /*17960*/  BSSY B1, `(.L_x_1863) ;  /* 0x000000b000017945 */ /* 0x000fe20003800000 */
[----:B------:R-:W-:Y:S01]  /*17970*/  FADD.FTZ R6, R6, R3 ;  /* 0x0000000306067221 */ /* 0x000fe20000010000 */
[----:B------:R-:W-:Y:S05]  /*17980*/  @!P0 BRA `(.L_x_1864) ;  /* 0x0000004000008947 */ /* 0x000fea0003800000 */
[----:B0-----:R-:W3:Y:S02]  /*17990*/  LDG.E.U8 R3, [R4.64+0x300] ;  /* 0x0003002404037981 */ /* 0x001ee4000c1e1100 */
[----:B---3--:R-:W-:-:S13]  /*179a0*/  ISETP.NE.AND P2, PT, R3, RZ, PT ;  /* 0x000000ff0300720c */ /* 0x008fda0003f45270 */
[----:B------:R-:W-:Y:S01]  /*179b0*/  @P2 MOV R3, RZ ;  /* 0x000000ff00032202 */ /* 0x000fe20000000f00 */
[----:B------:R-:W-:Y:S05]  /*179c0*/  @P2 BRA `(.L_x_1865) ;  /* 0x0000004000002947 */ /* 0x000fea0003800000 */
.L_x_1864:
[----:B0-----:R-:W0:Y:S02]  /*179d0*/  LDS R3, [R0+0x400] ;  /* 0x0004000000037984 */ /* 0x001e240000000800 */
[----:B01----:R-:W-:-:S04]  /*179e0*/  FADD.FTZ R3, -R12, R3 ;  /* 0x000000030c037221 */ /* 0x003fc80000010100 */
[----:B------:R-:W-:-:S06]  /*179f0*/  FMUL.FTZ R3, R3, 1.4426950216293334961 ;  /* 0x3fb8aa3b03037820 */ /* 0x000fcc0000410000 */
[----:B------:R-:W0:Y:S02]  /*17a00*/  MUFU.EX2 R3, R3 ;  /* 0x0000000300037308 */ /* 0x000e240000000800 */
.L_x_1865:
[----:B------:R-:W-:Y:S05]  /*17a10*/  BSYNC B1 ;  /* 0x0000000000017941 */ /* 0x000fea0003800000 */
.L_x_1863:
        /* <DEDUP_REMOVED lines=8> */
.L_x_1847:
[----:B------:R-:W-:Y:S05]  /*17aa0*/  BSYNC B0 ;  /* 0x0000000000007941 */ /* 0x000fea0003800000 */
.L_x_1846:
        /* <DEDUP_REMOVED lines=31> */
[----:B---3--:R-:W3:Y:S01]  /*17ca0*/  LDC.U8 R14, c[0x0][0x26c] ;  /* 0x00009b00ff0e7b82 */ /* 0x008ee20000000000 */
[----:B------:R-:W4:Y:S01]  /*17cb0*/  S2R R13, SR_CTAID.Y ;  /* 0x00000000000d7919 */ /* 0x000f220000002600 */
[----:B------:R-:W-:Y:S01]  /*17cc0*/  BSSY B0, `(.L_x_1867) ;  /* 0x000004b000007945 */ /* 0x000fe20003800000 */
[----:B------:R-:W-:Y:S02]  /*17cd0*/  CS2R R4, SRZ ;  /* 0x0000000000047805 */ /* 0x000fe4000001ff00 */
[----:B------:R-:W4:Y:S01]  /*17ce0*/  S2R R17, SR_CTAID.X ;  /* 0x0000000000117919 */ /* 0x000f220000002500 */
[----:B---3--:R-:W-:-:S13]  /*17cf0*/  ISETP.NE.AND P0, PT, R14, RZ, PT ;  /* 0x000000ff0e00720c */ /* 0x008fda0003f05270 */
        /* <DEDUP_REMOVED lines=11> */
[----:B------:R0:W3:Y:S03]  /*17db0*/  MUFU.RCP R13, R6 ;  /* 0x00000006000d7308 */ /* 0x0000e60000001000 */
[----:B------:R-:W-:-:S02]  /*17dc0*/  LEA.HI R3, R0, 0x1, RZ, 0x18 ;  /* 0x0000000100037811 */ /* 0x000fc400078fc0ff */
[----:B------:R-:W-:Y:S02]  /*17dd0*/  ISETP.GE.U32.AND P1, PT, R0, 0x300, PT ;  /* 0x000003000000780c */ /* 0x000fe40003f26070 */
[----:B------:R-:W-:Y:S02]  /*17de0*/  LOP3.LUT P2, R7, R3, 0x3, RZ, 0xc0, !PT ;  /* 0x0000000303077812 */ /* 0x000fe4000784c0ff */
[----:B------:R-:W-:-:S11]  /*17df0*/  IADD3 R3, R11, UR4, RZ ;  /* 0x000000040b037c10 */ /* 0x000fd6000fffe0ff */
[----:B------:R-:W-:Y:S05]  /*17e00*/  @!P2 BRA `(.L_x_1870) ;  /* 0x000001300000a947 */ /* 0x000fea0003800000 */
[----:B0--3--:R-:W-:Y:S02]  /*17e10*/  IADD3 R11, P2, R3, R4, RZ ;  /* 0x00000004030b7210 */ /* 0x009fe40007f5e0ff */
[----:B------:R-:W-:Y:S02]  /*17e20*/  MOV R0, R7 ;  /* 0x0000000700007202 */ /* 0x000fe40000000f00 */
[----:B------:R-:W-:Y:S02]  /*17e30*/  LEA R10, P3, R11, c[0x0][0x260], 0x2 ;  /* 0x000098000b0a7a11 */ /* 0x000fe400078610ff */
[----:B------:R-:W-:Y:S02]  /*17e40*/  LEA.HI.X.SX32 R6, R3, R5, 0x1, P2 ;  /* 0x0000000503067211 */ /* 0x000fe400010f0eff */
[----:B------:R-:W-:Y:S02]  /*17e50*/  IADD3 R9, R15, 0x840, RZ ;  /* 0x000008400f097810 */ /* 0x000fe40007ffe0ff */
[----:B------:R-:W-:-:S04]  /*17e60*/  LEA.HI.X R11, R11, c[0x0][0x264], R6, 0x2, P3 ;  /* 0x000099000b0b7a11 */ /* 0x000fc800018f1406 */
.L_x_1871:
        /* <DEDUP_REMOVED lines=13> */
.L_x_1870:
[----:B0--3--:R-:W-:Y:S05]  /*17f40*/  BSYNC B1 ;  /* 0x0000000000017941 */ /* 0x009fea0003800000 */
.L_x_1869:
        /* <DEDUP_REMOVED lines=10> */
.L_x_1872:
[----:B------:R-:W0:Y:S01]  /*17ff0*/  LDS R4, [R0+-0x800] ;  /* 0xfff8000000047984 */ /* 0x000e220000000800 */
[----:B------:R-:W-:Y:S02]  /*18000*/  MOV R5, R11 ;  /* 0x0000000b00057202 */ /* 0x000fe40000000f00 */
[----:B------:R-:W-:Y:S01]  /*18010*/  IADD3 R3, R3, 0x400, RZ ;  /* 0x0000040003037810 */ /* 0x000fe20007ffe0ff */
[----:B------:R-:W1:Y:S03]  /*18020*/  LDS R6, [R0+-0x400] ;  /* 0xfffc000000067984 */ /* 0x000e660000000800 */
[----:B------:R-:W-:Y:S01]  /*18030*/  ISETP.GE.AND P0, PT, R3, UR40, PT ;  /* 0x0000002803007c0c */ /* 0x000fe2000bf06270 */
[----:B------:R-:W3:Y:S04]  /*18040*/  LDS R7, [R0] ;  /* 0x0000000000077984 */ /* 0x000ee80000000800 */
[----:B------:R-:W4:Y:S01]  /*18050*/  LDS R9, [R0+0x400] ;  /* 0x0004000000097984 */ /* 0x000f220000000800 */
[----:B0-----:R-:W-:-:S02]  /*18060*/  FMUL.FTZ R15, R4, R13 ;  /* 0x0000000d040f7220 */ /* 0x001fc40000410000 */
[----:B------:R-:W-:Y:S02]  /*18070*/  IMAD.MOV.U32 R4, RZ, RZ, R10 ;  /* 0x000000ffff047224 */ /* 0x000fe400078e000a */
[-C--:B-1----:R-:W-:Y:S01]  /*18080*/  FMUL.FTZ R17, R6, R13.reuse ;  /* 0x0000000d06117220 */ /* 0x082fe20000410000 */
[----:B------:R-:W-:Y:S02]  /*18090*/  STS [R0+-0x800], R15 ;  /* 0xfff8000f00007388 */ /* 0x000fe40000000800 */
[----:B------:R-:W-:Y:S01]  /*180a0*/  IADD3 R10, P1, R4, 0x1000, RZ ;  /* 0x00001000040a7810 */ /* 0x000fe20007f3e0ff */
[----:B---3--:R-:W-:Y:S01]  /*180b0*/  FMUL.FTZ R7, R7, R13 ;  /* 0x0000000d07077220 */ /* 0x008fe20000410000 */
        /* <DEDUP_REMOVED lines=11> */
.L_x_1868:
[----:B------:R-:W-:Y:S05]  /*18170*/  BSYNC B0 ;  /* 0x0000000000007941 */ /* 0x000fea0003800000 */
.L_x_1867:
[----:B---3--:R-:W3:Y:S01]  /*18180*/  LDL.LU R0, [R1+0x794] ;  /* 0x0007940001007983 */ /* 0x008ee20000300800 */
        /* <DEDUP_REMOVED lines=10> */
[----:B----4-:R-:W-:Y:S01]  /*18230*/  LEA.HI R3, R8, R5, RZ, 0x6 ;  /* 0x0000000508037211 */ /* 0x010fe200078f30ff */
[----:B0-----:R-:W-:-:S04]  /*18240*/  IMAD R6, R6, c[0x0][0x1d8], R7 ;  /* 0x0000760006067a24 */ /* 0x001fc800078e0207 */
[----:B------:R-:W-:Y:S02]  /*18250*/  IMAD.SHL.U32 R6, R6, 0x100, RZ ;  /* 0x0000010006067824 */ /* 0x000fe400078e00ff */
[----:B---3--:R-:W-:Y:S01]  /*18260*/  IMAD R4, R0, c[0x0][0x1d8], RZ ;  /* 0x0000760000047a24 */ /* 0x008fe200078e02ff */
[----:B------:R-:W-:Y:S02]  /*18270*/  LOP3.LUT R0, R3, 0xffffffc0, RZ, 0xc0, !PT ;  /* 0xffffffc003007812 */ /* 0x000fe400078ec0ff */
[----:B------:R-:W-:Y:S01]  /*18280*/  SHF.R.S32.HI R3, RZ, 0x6, R3 ;  /* 0x00000006ff037819 */ /* 0x000fe20000011403 */
[----:B-----5:R-:W-:Y:S02]  /*18290*/  IMAD R4, R4, c[0x0][0x1d0], R19 ;  /* 0x0000740004047a24 */ /* 0x020fe400078e0213 */
[----:B------:R-:W-:Y:S01]  /*182a0*/  IMAD.IADD R17, R5, 0x1, -R0 ;  /* 0x0000000105117824 */ /* 0x000fe200078e0a00 */
[----:B------:R-:W-:Y:S02]  /*182b0*/  ISETP.NE.AND P1, PT, R3, UR5, PT ;  /* 0x0000000503007c0c */ /* 0x000fe4000bf25270 */
[----:B------:R-:W-:-:S02]  /*182c0*/  SHF.L.U32 R5, R4, 0x8, RZ ;  /* 0x0000000804057819 */ /* 0x000fc400000006ff */
[----:B------:R-:W-:Y:S02]  /*182d0*/  ISETP.NE.OR P0, PT, RZ, c[0x0][0x1ec], P1 ;  /* 0x00007b00ff007a0c */ /* 0x000fe40000f05670 */
[----:B------:R-:W-:-:S05]  /*182e0*/  SHF.L.U32 R0, R17, 0x2, RZ ;  /* 0x0000000211007819 */ /* 0x000fca00000006ff */
[--C-:B------:R-:W-:Y:S02]  /*182f0*/  IMAD R13, R6, c[0x0][0x1d4], R0.reuse ;  /* 0x00007500060d7a24 */ /* 0x100fe400078e0200 */
[----:B------:R-:W-:Y:S01]  /*18300*/  IMAD R45, R5, c[0x0][0x1d4], R0 ;  /* 0x00007500052d7a24 */ /* 0x000fe200078e0200 */
[----:B------:R-:W-:Y:S01]  /*18310*/  CS2R R6, SRZ ;  /* 0x0000000000067805 */ /* 0x000fe2000001ff00 */
[----:B------:R-:W-:Y:S01]  /*18320*/  CS2R R4, SRZ ;  /* 0x0000000000047805 */ /* 0x000fe2000001ff00 */
[----:B------:R-:W-:Y:S02]  /*18330*/  SHF.R.S32.HI R12, RZ, 0x1f, R13 ;  /* 0x0000001fff0c7819 */ /* 0x000fe4000001140d */
[----:B------:R-:W-:Y:S01]  /*18340*/  SHF.R.S32.HI R47, RZ, 0x1f, R45 ;  /* 0x0000001fff2f7819 */ /* 0x000fe2000001142d */
[----:B------:R-:W-:Y:S05]  /*18350*/  @P0 BRA `(.L_x_1874) ;  /* 0x000000a000000947 */ /* 0x000fea0003800000 */
[----:B------:R-:W-:Y:S01]  /*18360*/  ISETP.NE.U32.AND P0, PT, RZ, c[0x0][0x190], PT ;  /* 0x00006400ff007a0c */ /* 0x000fe20003f05070 */
[----:B------:R-:W-:Y:S01]  /*18370*/  CS2R R6, SRZ ;  /* 0x0000000000067805 */ /* 0x000fe2000001ff00 */
[----:B------:R-:W-:-:S02]  /*18380*/  CS2R R4, SRZ ;  /* 0x0000000000047805 */ /* 0x000fc4000001ff00 */
[----:B------:R-:W-:-:S13]  /*18390*/  ISETP.NE.AND.EX P0, PT, RZ, c[0x0][0x194], PT, P0 ;  /* 0x00006500ff007a0c */ /* 0x000fda0003f05300 */
[----:B------:R-:W-:Y:S05]  /*183a0*/  @!P0 BRA `(.L_x_1875) ;  /* 0x0000004000008947 */ /* 0x000fea0003800000 */
[----:B------:R-:W-:Y:S01]  /*183b0*/  LEA R4, R19, R0, 0x8 ;  /* 0x0000000013047211 */ /* 0x000fe200078e40ff */
[----:B------:R-:W-:-:S04]  /*183c0*/  IMAD.MOV.U32 R5, RZ, RZ, 0x4 ;  /* 0x00000004ff057424 */ /* 0x000fc800078e00ff */
[----:B------:R-:W-:-:S06]  /*183d0*/  IMAD.WIDE R4, R4, R5, c[0x0][0x190] ;  /* 0x0000640004047625 */ /* 0x000fcc00078e0205 */
[----:B------:R-:W5:Y:S02]  /*183e0*/  LDG.E.128 R4, [R4.64] ;  /* 0x0000002404047981 */ /* 0x000f64000c1e1d00 */
.L_x_1875:
[----:B-----5:R0:W-:Y:S02]  /*183f0*/  STS.128 [R17.X16+0x440], R4 ;  /* 0x0004400411007388 */ /* 0x0201e4000000cc00 */
.L_x_1874:
[----:B------:R-:W-:Y:S05]  /*18400*/  BSYNC B0 ;  /* 0x0000000000007941 */ /* 0x000fea0003800000 */
.L_x_1873:
[----:B------:R-:W-:Y:S01]  /*18410*/  IADD3 R24, R3, UR4, RZ ;  /* 0x0000000403187c10 */ /* 0x000fe2000fffe0ff */
[----:B------:R-:W-:Y:S01]  /*18420*/  ULDC UR5, c[0x0][0x1d4] ;  /* 0x0000750000057ab9 */ /* 0x000fe20000000800 */
[----:B------:R-:W-:Y:S01]  /*18430*/  BAR.SYNC.DEFER_BLOCKING 0x0 ;  /* 0x0000000000007b1d */ /* 0x000fe20000010000 */
[----:B------:R-:W-:Y:S01]  /*18440*/  UISETP.LT.AND UP0, UPT, UR39, UR5, UPT ;  /* 0x000000052700728c */ /* 0x000fe2000bf01270 */
[----:B------:R-:W-:Y:S01]  /*18450*/  SHF.L.U32 R18, R24, 0x8, RZ ;  /* 0x0000000818127819 */ /* 0x000fe200000006ff */
[----:B------:R-:W-:Y:S02]  /*18460*/  IMAD.MOV.U32 R10, RZ, RZ, RZ ;  /* 0x000000ffff0a7224 */ /* 0x000fe400078e00ff */
[----:B------:R-:W-:Y:S01]  /*18470*/  USEL UR5, UR39, UR5, UP0 ;  /* 0x0000000527057287 */ /* 0x000fe20008000000 */
[----:B------:R-:W-:Y:S01]  /*18480*/  SHF.R.S32.HI R21, RZ, 0x1f, R18 ;  /* 0x0000001fff157819 */ /* 0x000fe20000011412 */
[----:B------:R-:W-:Y:S01]  /*18490*/  BSSY B0, `(.L_x_1876) ;  /* 0x0000081000007945 */ /* 0x000fe20003800000 */
[----:B------:R-:W-:-:S04]  /*184a0*/  IADD3 R8, P0, R13, R18, RZ ;  /* 0x000000120d087210 */ /* 0x000fc80007f1e0ff */
[----:B------:R-:W-:Y:S02]  /*184b0*/  IADD3.X R9, R12, R21, RZ, P0, !PT ;  /* 0x000000150c097210 */ /* 0x000fe400007fe4ff */
[----:B------:R-:W-:Y:S02]  /*184c0*/  ISETP.GE.AND P0, PT, R24, UR5, PT ;  /* 0x0000000518007c0c */ /* 0x000fe4000bf06270 */
[----:B------:R-:W-:-:S04]  /*184d0*/  LEA R14, P2, R8, c[0x0][0x1a0], 0x2 ;  /* 0x00006800080e7a11 */ /* 0x000fc800078410ff */
[----:B------:R-:W-:Y:S02]  /*184e0*/  LEA.HI.X R15, R8, c[0x0][0x1a4], R9, 0x2, P2 ;  /* 0x00006900080f7a11 */ /* 0x000fe400010f1409 */
[----:B------:R-:W-:-:S05]  /*184f0*/  CS2R R8, SRZ ;  /* 0x0000000000087805 */ /* 0x000fca000001ff00 */
[----:B------:R-:W-:Y:S05]  /*18500*/  @P0 BRA `(.L_x_1877) ;  /* 0x0000079000000947 */ /* 0x000fea0003800000 */
[----:B------:R-:W-:Y:S01]  /*18510*/  ULDC UR7, c[0x0][0x1d4] ;  /* 0x0000750000077ab9 */ /* 0x000fe20000000800 */
[----:B------:R-:W-:Y:S01]  /*18520*/  MOV R8, UR4 ;  /* 0x0000000400087c02 */ /* 0x000fe20008000f00 */
[----:B------:R-:W-:Y:S01]  /*18530*/  UIADD3 UR6, -UR40, URZ, URZ ;  /* 0x0000003f28067290 */ /* 0x000fe2000fffe13f */
[----:B------:R-:W-:Y:S01]  /*18540*/  IMAD R9, R16, c[0x0][0x1d8], R19 ;  /* 0x0000760010097a24 */ /* 0x000fe200078e0213 */
[----:B------:R-:W-:Y:S01]  /*18550*/  ULOP3.LUT UR7, URZ, UR7, URZ, 0x33, !UPT ;  /* 0x000000073f077292 */ /* 0x000fe2000f8e333f */
[----:B------:R-:W-:Y:S01]  /*18560*/  IADD3 R8, -R8, -0x2, -R3 ;  /* 0xfffffffe08087810 */ /* 0x000fe20007ffe903 */
[----:B------:R-:W-:Y:S01]  /*18570*/  HFMA2.MMA R23, -RZ, RZ, 0, 2.384185791015625e-07 ;  /* 0x00000004ff177435 */ /* 0x000fe200000001ff */
[----:B------:R-:W-:Y:S01]  /*18580*/  BSSY B1, `(.L_x_1878) ;  /* 0x0000024000017945 */ /* 0x000fe20003800000 */
[----:B------:R-:W-:Y:S01]  /*18590*/  UISETP.LT.AND UP0, UPT, UR7, UR6, UPT ;  /* 0x000000060700728c */ /* 0x000fe2000bf01270 */
[----:B------:R-:W-:Y:S01]  /*185a0*/  LEA R22, R9, R0, 0x8 ;  /* 0x0000000009167211 */ /* 0x000fe200078e40ff */
[----:B------:R-:W-:Y:S01]  /*185b0*/  IMAD.MOV.U32 R25, RZ, RZ, R24 ;  /* 0x000000ffff197224 */ /* 0x000fe200078e0018 */
[----:B------:R-:W-:Y:S01]  /*185c0*/  CS2R R10, SRZ ;  /* 0x00000000000a7805 */ /* 0x000fe2000001ff00 */
[----:B------:R-:W-:-:S04]  /*185d0*/  USEL UR6, UR7, UR6, !UP0 ;  /* 0x0000000607067287 */ /* 0x000fc8000c000000 */
[----:B------:R-:W-:Y:S02]  /*185e0*/  IMAD.WIDE R22, R22, R23, c[0x0][0x238] ;  /* 0x00008e0016167625 */ /* 0x000fe400078e0217 */
[----:B------:R-:W-:Y:S02]  /*185f0*/  IADD3 R19, R8, -UR6, RZ ;  /* 0x8000000608137c10 */ /* 0x000fe4000fffe0ff */
[----:B------:R-:W-:Y:S02]  /*18600*/  CS2R R8, SRZ ;  /* 0x0000000000087805 */ /* 0x000fe4000001ff00 */
[----:B------:R-:W-:-:S13]  /*18610*/  LOP3.LUT P0, RZ, R19, 0x4, RZ, 0xc0, !PT ;  /* 0x0000000413ff7812 */ /* 0x000fda000780c0ff */
[----:B------:R-:W-:Y:S05]  /*18620*/  @P0 BRA `(.L_x_1879) ;  /* 0x0000019000000947 */ /* 0x000fea0003800000 */
[----:B------:R-:W-:-:S04]  /*18630*/  IADD3 R18, P0, R45, R18, RZ ;  /* 0x000000122d127210 */ /* 0x000fc80007f1e0ff */
[----:B------:R-:W-:Y:S02]  /*18640*/  IADD3.X R21, R47, R21, RZ, P0, !PT ;  /* 0x000000152f157210 */ /* 0x000fe400007fe4ff */
[----:B------:R-:W-:-:S04]  /*18650*/  LEA R8, P0, R18, c[0x0][0x1a0], 0x2 ;  /* 0x0000680012087a11 */ /* 0x000fc800078010ff */
[----:B------:R-:W-:Y:S02]  /*18660*/  LEA.HI.X R9, R18, c[0x0][0x1a4], R21, 0x2, P0 ;  /* 0x0000690012097a11 */ /* 0x000fe400000f1415 */
[----:B------:R1:W3:Y:S04]  /*18670*/  LDS R18, [R3.X4+0x840] ;  /* 0x0008400003127984 */ /* 0x0002e80000004800 */
[----:B------:R-:W5:Y:S01]  /*18680*/  LDG.E.128 R8, [R8.64] ;  /* 0x0000002408087981 */ /* 0x000f62000c1e1d00 */
        /* <DEDUP_REMOVED lines=14> */
.L_x_1880:
[----:B-1-3-5:R-:W-:Y:S01]  /*18770*/  FFMA.FTZ R8, R18, R8, RZ ;  /* 0x0000000812087223 */ /* 0x02afe200000100ff */
[----:B------:R-:W-:Y:S01]  /*18780*/  IADD3 R25, R24, 0x4, RZ ;  /* 0x0000000418197810 */ /* 0x000fe20007ffe0ff */
[C---:B------:R-:W-:Y:S02]  /*18790*/  FFMA.FTZ R9, R18.reuse, R9, RZ ;  /* 0x0000000912097223 */ /* 0x040fe400000100ff */
[C---:B------:R-:W-:Y:S02]  /*187a0*/  FFMA.FTZ R10, R18.reuse, R10, RZ ;  /* 0x0000000a120a7223 */ /* 0x040fe400000100ff */
[----:B------:R-:W-:Y:S02]  /*187b0*/  FFMA.FTZ R11, R18, R11, RZ ;  /* 0x0000000b120b7223 */ /* 0x000fe400000100ff */
.L_x_1879:
[----:B------:R-:W-:Y:S05]  /*187c0*/  BSYNC B1 ;  /* 0x0000000000017941 */ /* 0x000fea0003800000 */
.L_x_1878:
[----:B------:R-:W-:-:S13]  /*187d0*/  LOP3.LUT P0, RZ, R19, 0xfffffffc, RZ, 0xc0, !PT ;  /* 0xfffffffc13ff7812 */ /* 0x000fda000780c0ff */
[----:B------:R-:W-:Y:S05]  /*187e0*/  @!P0 BRA `(.L_x_1877) ;  /* 0x000004b000008947 */ /* 0x000fea0003800000 */
[C---:B------:R-:W-:Y:S01]  /*187f0*/  IMAD.SHL.U32 R18, R25.reuse, 0x100, RZ ;  /* 0x0000010019127824 */ /* 0x040fe200078e00ff */
[----:B------:R-:W-:Y:S02]  /*18800*/  LEA R19, R25, 0x10, 0x2 ;  /* 0x0000001019137811 */ /* 0x000fe400078e10ff */
[----:B------:R-:W-:Y:S02]  /*18810*/  MOV R20, UR4 ;  /* 0x0000000400147c02 */ /* 0x000fe40008000f00 */
[----:B------:R-:W-:Y:S02]  /*18820*/  SHF.R.S32.HI R21, RZ, 0x1f, R18 ;  /* 0x0000001fff157819 */ /* 0x000fe40000011412 */
[-C--:B------:R-:W-:Y:S01]  /*18830*/  IADD3 R44, P2, R45, R18.reuse, RZ ;  /* 0x000000122d2c7210 */ /* 0x080fe20007f5e0ff */
[----:B------:R-:W-:Y:S01]  /*18840*/  IMAD R19, R20, -0x4, R19 ;  /* 0xfffffffc14137824 */ /* 0x000fe200078e0213 */
[----:B------:R-:W-:Y:S02]  /*18850*/  IADD3 R30, P3, R13, R18, RZ ;  /* 0x000000120d1e7210 */ /* 0x000fe40007f7e0ff */
[----:B------:R-:W-:-:S02]  /*18860*/  IADD3.X R31, R47, R21, RZ, P2, !PT ;  /* 0x000000152f1f7210 */ /* 0x000fc400017fe4ff */
[----:B------:R-:W-:Y:S01]  /*18870*/  LEA R29, P2, R44, c[0x0][0x1a0], 0x2 ;  /* 0x000068002c1d7a11 */ /* 0x000fe200078410ff */
[----:B------:R-:W-:Y:S01]  /*18880*/  IMAD.X R21, R12, 0x1, R21, P3 ;  /* 0x000000010c157824 */ /* 0x000fe200018e0615 */
[----:B------:R-:W-:Y:S02]  /*18890*/  LEA R27, P3, R30, c[0x0][0x1a0], 0x2 ;  /* 0x000068001e1b7a11 */ /* 0x000fe400078610ff */
[----:B------:R-:W-:Y:S02]  /*188a0*/  ISETP.NE.AND P0, PT, RZ, c[0x0][0x1ec], PT ;  /* 0x00007b00ff007a0c */ /* 0x000fe40003f05270 */
[----:B------:R-:W-:Y:S02]  /*188b0*/  LEA.HI.X R44, R44, c[0x0][0x1a4], R31, 0x2, P2 ;  /* 0x000069002c2c7a11 */ /* 0x000fe400010f141f */
[----:B------:R-:W-:Y:S02]  /*188c0*/  LEA.HI.X R30, R30, c[0x0][0x1a4], R21, 0x2, P3 ;  /* 0x000069001e1e7a11 */ /* 0x000fe400018f1415 */
[----:B------:R-:W-:-:S02]  /*188d0*/  IADD3 R28, R18, 0x400, RZ ;  /* 0x00000400121c7810 */ /* 0x000fc40007ffe0ff */
[----:B------:R-:W-:Y:S02]  /*188e0*/  IADD3 R26, R19, 0x840, RZ ;  /* 0x00000840131a7810 */ /* 0x000fe40007ffe0ff */
.L_x_1883:
[----:B------:R-:W-:Y:S02]  /*188f0*/  SHF.R.S32.HI R46, RZ, 0x1f, R28 ;  /* 0x0000001fff2e7819 */ /* 0x000fe4000001141c */
[----:B------:R-:W-:Y:S02]  /*18900*/  IADD3 R18, P2, R45, R28, RZ ;  /* 0x0000001c2d127210 */ /* 0x000fe40007f5e0ff */
[----:B------:R-:W-:Y:S02]  /*18910*/  ISETP.NE.AND P3, PT, R2, RZ, PT ;  /* 0x000000ff0200720c */ /* 0x000fe40003f65270 */
[----:B------:R-:W-:Y:S02]  /*18920*/  IADD3.X R19, R47, R46, RZ, P2, !PT ;  /* 0x0000002e2f137210 */ /* 0x000fe400017fe4ff */
[----:B------:R-:W-:-:S04]  /*18930*/  LEA R20, P2, R18, c[0x0][0x1a0], 0x2 ;  /* 0x0000680012147a11 */ /* 0x000fc800078410ff */
[----:B------:R-:W-:Y:S01]  /*18940*/  LEA.HI.X R21, R18, c[0x0][0x1a4], R19, 0x2, P2 ;  /* 0x0000690012157a11 */ /* 0x000fe200010f1413 */
[----:B------:R-:W-:Y:S01]  /*18950*/  IMAD.MOV.U32 R19, RZ, RZ, R44 ;  /* 0x000000ffff137224 */ /* 0x000fe200078e002c */
[----:B------:R-:W-:-:S05]  /*18960*/  MOV R18, R29 ;  /* 0x0000001d00127202 */ /* 0x000fca0000000f00 */
[----:B------:R1:W5:Y:S01]  /*18970*/  LDG.E.128 R32, [R18.64] ;  /* 0x0000002412207981 */ /* 0x000362000c1e1d00 */
[----:B------:R-:W-:Y:S05]  /*18980*/  @P0 BRA `(.L_x_1881) ;  /* 0x000000d000000947 */ /* 0x000fea0003800000 */
[----:B------:R-:W3:Y:S01]  /*18990*/  @P3 LDG.E.128 R40, [R22.64] ;  /* 0x0000002416283981 */ /* 0x000ee2000c1e1d00 */
[----:B-1----:R-:W-:Y:S02]  /*189a0*/  MOV R18, R27 ;  /* 0x0000001b00127202 */ /* 0x002fe40000000f00 */
[----:B------:R-:W-:Y:S01]  /*189b0*/  MOV R19, R30 ;  /* 0x0000001e00137202 */ /* 0x000fe20000000f00 */
[----:B------:R-:W1:Y:S02]  /*189c0*/  LDS.128 R36, [R17.X16+0x440] ;  /* 0x0004400011247984 */ /* 0x000e64000000cc00 */
[----:B-1---5:R-:W-:Y:S02]  /*189d0*/  FADD.FTZ R32, R32, R36 ;  /* 0x0000002420207221 */ /* 0x022fe40000010000 */
[----:B------:R-:W-:Y:S02]  /*189e0*/  FADD.FTZ R33, R33, R37 ;  /* 0x0000002521217221 */ /* 0x000fe40000010000 */
[----:B------:R-:W-:-:S02]  /*189f0*/  FADD.FTZ R34, R34, R38 ;  /* 0x0000002622227221 */ /* 0x000fc40000010000 */
[----:B------:R-:W-:Y:S02]  /*18a00*/  FADD.FTZ R35, R35, R39 ;  /* 0x0000002723237221 */ /* 0x000fe40000010000 */
[----:B---3--:R-:W-:Y:S02]  /*18a10*/  @P3 FMUL.FTZ R32, R32, R40 ;  /* 0x0000002820203220 */ /* 0x008fe40000410000 */
[----:B------:R-:W-:Y:S02]  /*18a20*/  @P3 FMUL.FTZ R33, R33, R41 ;  /* 0x0000002921213220 */ /* 0x000fe40000410000 */
[----:B------:R-:W-:Y:S02]  /*18a30*/  @P3 FMUL.FTZ R34, R34, R42 ;  /* 0x0000002a22223220 */ /* 0x000fe40000410000 */
[----:B------:R-:W-:-:S05]  /*18a40*/  @P3 FMUL.FTZ R35, R35, R43 ;  /* 0x0000002b23233220 */ /* 0x000fca0000410000 */
[----:B------:R1:W-:Y:S02]  /*18a50*/  STG.E.128 [R18.64], R32 ;  /* 0x0000002012007986 */ /* 0x0003e4000c101d24 */
.L_x_1881:
[----:B------:R3:W5:Y:S04]  /*18a60*/  LDG.E.128 R36, [R20.64] ;  /* 0x0000002414247981 */ /* 0x000768000c1e1d00 */
[----:B-1----:R-:W1:Y:S02]  /*18a70*/  LDS R18, [R26+-0x10] ;  /* 0xfffff0001a127984 */ /* 0x002e640000000800 */
[C---:B-1---5:R-:W-:Y:S02]  /*18a80*/  FFMA.FTZ R19, R18.reuse, R32, R8 ;  /* 0x0000002012137223 */ /* 0x062fe40000010008 */
[C---:B------:R-:W-:Y:S02]  /*18a90*/  FFMA.FTZ R40, R18.reuse, R33, R9 ;  /* 0x0000002112287223 */ /* 0x040fe40000010009 */
[----:B------:R-:W-:-:S02]  /*18aa0*/  FFMA.FTZ R31, R18, R34, R10 ;  /* 0x00000022121f7223 */ /* 0x000fc4000001000a */
[----:B------:R-:W-:Y:S01]  /*18ab0*/  FFMA.FTZ R18, R18, R35, R11 ;  /* 0x0000002312127223 */ /* 0x000fe2000001000b */
[----:B------:R-:W-:Y:S05]  /*18ac0*/  @P0 BRA `(.L_x_1882) ;  /* 0x000000f000000947 */ /* 0x000fea0003800000 */
[----:B---3--:R-:W3:Y:S01]  /*18ad0*/  @P3 LDG.E.128 R32, [R22.64] ;  /* 0x0000002416203981 */ /* 0x008ee2000c1e1d00 */
[----:B------:R-:W-:-:S03]  /*18ae0*/  IADD3 R9, P2, R13, R28, RZ ;  /* 0x0000001c0d097210 */ /* 0x000fc60007f5e0ff */
[----:B------:R-:W1:Y:S02]  /*18af0*/  LDS.128 R48, [R17.X16+0x440] ;  /* 0x0004400011307984 */ /* 0x000e64000000cc00 */
[----:B------:R-:W-:Y:S01]  /*18b00*/  IMAD.X R10, R12, 0x1, R46, P2 ;  /* 0x000000010c0a7824 */ /* 0x000fe200010e062e */
[----:B------:R-:W-:-:S04]  /*18b10*/  LEA R8, P2, R9, c[0x0][0x1a0], 0x2 ;  /* 0x0000680009087a11 */ /* 0x000fc800078410ff */
[----:B------:R-:W-:Y:S01]  /*18b20*/  LEA.HI.X R9, R9, c[0x0][0x1a4], R10, 0x2, P2 ;  /* 0x0000690009097a11 */ /* 0x000fe200010f140a */
[----:B-1----:R-:W-:Y:S02]  /*18b30*/  FADD.FTZ R36, R48, R36 ;  /* 0x0000002430247221 */ /* 0x002fe40000010000 */
        /* <DEDUP_REMOVED lines=8> */
.L_x_1882:
[----:B---3--:R3:W4:Y:S01]  /*18bc0*/  LDS R11, [R26] ;  /* 0x000000001a0b7984 */ /* 0x0087220000000800 */
[----:B------:R-:W-:Y:S02]  /*18bd0*/  IADD3 R25, R25, 0x8, RZ ;  /* 0x0000000819197810 */ /* 0x000fe40007ffe0ff */
[----:B------:R-:W-:Y:S02]  /*18be0*/  IADD3 R29, P3, R29, 0x2000, RZ ;  /* 0x000020001d1d7810 */ /* 0x000fe40007f7e0ff */
[----:B------:R-:W-:Y:S02]  /*18bf0*/  ISETP.GE.AND P2, PT, R25, UR5, PT ;  /* 0x0000000519007c0c */ /* 0x000fe4000bf46270 */
[----:B------:R-:W-:Y:S02]  /*18c00*/  IADD3 R27, P4, R27, 0x2000, RZ ;  /* 0x000020001b1b7810 */ /* 0x000fe40007f9e0ff */
[----:B------:R-:W-:Y:S02]  /*18c10*/  IADD3 R28, R28, 0x800, RZ ;  /* 0x000008001c1c7810 */ /* 0x000fe40007ffe0ff */
[----:B------:R-:W-:-:S02]  /*18c20*/  IADD3.X R44, RZ, R44, RZ, P3, !PT ;  /* 0x0000002cff2c7210 */ /* 0x000fc40001ffe4ff */
[----:B------:R-:W-:Y:S02]  /*18c30*/  IADD3.X R30, RZ, R30, RZ, P4, !PT ;  /* 0x0000001eff1e7210 */ /* 0x000fe400027fe4ff */
[----:B---3--:R-:W-:Y:S01]  /*18c40*/  IADD3 R26, R26, 0x20, RZ ;  /* 0x000000201a1a7810 */ /* 0x008fe20007ffe0ff */
[C---:B-1--4-:R-:W-:Y:S02]  /*18c50*/  FFMA.FTZ R8, R11.reuse, R36, R19 ;  /* 0x000000240b087223 */ /* 0x052fe40000010013 */
[C---:B------:R-:W-:Y:S02]  /*18c60*/  FFMA.FTZ R9, R11.reuse, R37, R40 ;  /* 0x000000250b097223 */ /* 0x040fe40000010028 */
[C---:B------:R-:W-:Y:S02]  /*18c70*/  FFMA.FTZ R10, R11.reuse, R38, R31 ;  /* 0x000000260b0a7223 */ /* 0x040fe4000001001f */
[----:B------:R-:W-:Y:S01]  /*18c80*/  FFMA.FTZ R11, R11, R39, R18 ;  /* 0x000000270b0b7223 */ /* 0x000fe20000010012 */
[----:B------:R-:W-:Y:S05]  /*18c90*/  @!P2 BRA `(.L_x_1883) ;  /* 0xfffffc500000a947 */ /* 0x000fea000383ffff */
.L_x_1877:
[----:B------:R-:W-:Y:S05]  /*18ca0*/  BSYNC B0 ;  /* 0x0000000000007941 */ /* 0x000fea0003800000 */
.L_x_1876:
[----:B------:R-:W-:Y:S01]  /*18cb0*/  ISETP.GE.AND P0, PT, R24, UR39, PT ;  /* 0x0000002718007c0c */ /* 0x000fe2000bf06270 */
[----:B------:R-:W-:-:S12]  /*18cc0*/  BSSY B0, `(.L_x_1884) ;  /* 0x00000ba000007945 */ /* 0x000fd80003800000 */
[----:B------:R-:W-:Y:S05]  /*18cd0*/  @P0 BRA `(.L_x_1885) ;  /* 0x00000b8000000947 */ /* 0x000fea0003800000 */
[----:B------:R-:W1:Y:S01]  /*18ce0*/  S2R R19, SR_CTAID.X ;  /* 0x0000000000137919 */ /* 0x000e620000002500 */
[----:B------:R-:W-:Y:S01]  /*18cf0*/  IMAD.U32 R18, RZ, RZ, UR40 ;  /* 0x00000028ff127e24 */ /* 0x000fe2000f8e00ff */
[----:B------:R-:W-:Y:S01]  /*18d00*/  HFMA2.MMA R20, -RZ, RZ, 0, 2.384185791015625e-07 ;  /* 0x00000004ff147435 */ /* 0x000fe200000001ff */
[----:B------:R-:W-:Y:S03]  /*18d10*/  BSSY B1, `(.L_x_1886) ;  /* 0x000003c000017945 */ /* 0x000fe60003800000 */
[----:B------:R-:W-:-:S04]  /*18d20*/  IADD3 R18, -R3, -0x2, R18 ;  /* 0xfffffffe03127810 */ /* 0x000fc80007ffe112 */
        /* <DEDUP_REMOVED lines=28> */
[----:B------:R-:W-:Y:S02]  /*18ef0*/  @!P0 IADD3 R18, R18, -R23, RZ ;  /* 0x8000001712128210 */ /* 0x000fe40007ffe0ff */
[----:B------:R1:W3:Y:S03]  /*18f00*/  LDS R23, [R3.X4+0x840] ;  /* 0x0008400003177984 */ /* 0x0002e60000004800 */
[----:B------:R-:W-:Y:S01]  /*18f10*/  @!P2 IMAD.MOV R18, RZ, RZ, -R18 ;  /* 0x000000ffff12a224 */ /* 0x000fe200078e0a12 */
[----:B------:R-:W-:-:S04]  /*18f20*/  @!P3 LOP3.LUT R18, RZ, c[0x0][0x1d4], RZ, 0x33, !PT ;  /* 0x00007500ff12ba12 */ /* 0x000fc800078e33ff */
        /* <DEDUP_REMOVED lines=8> */
[----:B-1-3--:R-:W-:Y:S01]  /*18fb0*/  ISETP.NE.AND P4, PT, R2, RZ, PT ;  /* 0x000000ff0200720c */ /* 0x00afe20003f85270 */
        /* <DEDUP_REMOVED lines=11> */
.L_x_1890:
[C---:B-1-3-5:R-:W-:Y:S02]  /*19070*/  FFMA.FTZ R8, R23.reuse, R28, R8 ;  /* 0x0000001c17087223 */ /* 0x06afe40000010008 */
[C---:B------:R-:W-:Y:S02]  /*19080*/  FFMA.FTZ R9, R23.reuse, R29, R9 ;  /* 0x0000001d17097223 */ /* 0x040fe40000010009 */
[C---:B------:R-:W-:Y:S02]  /*19090*/  FFMA.FTZ R10, R23.reuse, R30, R10 ;  /* 0x0000001e170a7223 */ /* 0x040fe4000001000a */
[----:B------:R-:W-:Y:S02]  /*190a0*/  FFMA.FTZ R11, R23, R31, R11 ;  /* 0x0000001f170b7223 */ /* 0x000fe4000001000b */
.L_x_1889:
[----:B------:R-:W-:Y:S05]  /*190b0*/  BSYNC B2 ;  /* 0x0000000000027941 */ /* 0x000fea0003800000 */
.L_x_1888:
[----:B------:R-:W-:Y:S02]  /*190c0*/  IADD3 R24, R24, 0x4, RZ ;  /* 0x0000000418187810 */ /* 0x000fe40007ffe0ff */
.L_x_1887:
[----:B------:R-:W-:Y:S05]  /*190d0*/  BSYNC B1 ;  /* 0x0000000000017941 */ /* 0x000fea0003800000 */
.L_x_1886:
[----:B------:R-:W-:-:S13]  /*190e0*/  LOP3.LUT P0, RZ, R22, 0xfffffffc, RZ, 0xc0, !PT ;  /* 0xfffffffc16ff7812 */ /* 0x000fda000780c0ff */
[----:B------:R-:W-:Y:S05]  /*190f0*/  @!P0 BRA `(.L_x_1885) ;  /* 0x0000076000008947 */ /* 0x000fea0003800000 */
[----:B------:R-:W-:Y:S01]  /*19100*/  USHF.L.U32 UR5, UR4, 0x2, URZ ;  /* 0x0000000204057899 */ /* 0x000fe2000800063f */
[----:B------:R-:W-:Y:S01]  /*19110*/  HFMA2.MMA R22, -RZ, RZ, 0, 0 ;  /* 0x00000000ff167435 */ /* 0x000fe200000001ff */
[----:B------:R-:W-:-:S04]  /*19120*/  LEA R40, R24, 0x400, 0x8 ;  /* 0x0000040018287811 */ /* 0x000fc800078e40ff */
[----:B------:R-:W-:-:S03]  /*19130*/  LEA R25, R24, -UR5, 0x2 ;  /* 0x8000000518197c11 */ /* 0x000fc6000f8e10ff */
.L_x_1897:
        /* <DEDUP_REMOVED lines=17> */
[----:B-1----:R-:W-:-:S05]  /*19250*/  IADD3 R14, RZ, -R15, RZ ;  /* 0x8000000fff0e7210 */ /* 0x002fca0007ffe0ff */
        /* <DEDUP_REMOVED lines=10> */
[----:B------:R-:W-:Y:S02]  /*19300*/  @!P0 IMAD.IADD R14, R14, 0x1, -R23 ;  /* 0x000000010e0e8824 */ /* 0x000fe400078e0a17 */
[----:B------:R1:W3:Y:S03]  /*19310*/  LDS R23, [R27+0x840] ;  /* 0x000840001b177984 */ /* 0x0002e60000000800 */
[----:B------:R-:W-:Y:S02]  /*19320*/  @!P2 IADD3 R14, -R14, RZ, RZ ;  /* 0x000000ff0e0ea210 */ /* 0x000fe40007ffe1ff */
        /* <DEDUP_REMOVED lines=21> */
.L_x_1893:
[C---:B-1-3-5:R-:W-:Y:S02]  /*19480*/  FFMA.FTZ R8, R23.reuse, R28, R8 ;  /* 0x0000001c17087223 */ /* 0x06afe40000010008 */
[C---:B------:R-:W-:Y:S02]  /*19490*/  FFMA.FTZ R9, R23.reuse, R29, R9 ;  /* 0x0000001d17097223 */ /* 0x040fe40000010009 */
[C---:B------:R-:W-:Y:S02]  /*194a0*/  FFMA.FTZ R10, R23.reuse, R30, R10 ;  /* 0x0000001e170a7223 */ /* 0x040fe4000001000a */
[----:B------:R-:W-:Y:S02]  /*194b0*/  FFMA.FTZ R11, R23, R31, R11 ;  /* 0x0000001f170b7223 */ /* 0x000fe4000001000b */
.L_x_1892:
[----:B------:R-:W-:Y:S05]  /*194c0*/  BSYNC B1 ;  /* 0x0000000000017941 */ /* 0x000fea0003800000 */
.L_x_1891:
        /* <DEDUP_REMOVED lines=14> */
[----:B------:R-:W-:-:S10]  /*195b0*/  HFMA2.MMA R14, -RZ, RZ, 0, 0 ;  /* 0x00000000ff0e7435 */ /* 0x000fd400000001ff */
        /* <DEDUP_REMOVED lines=9> */
[----:B------:R1:W3:Y:S03]  /*19650*/  LDS R23, [R27+0x850] ;  /* 0x000850001b177984 */ /* 0x0002e60000000800 */
        /* <DEDUP_REMOVED lines=22> */
.L_x_1896:
[C---:B-1-3-5:R-:W-:Y:S02]  /*197c0*/  FFMA.FTZ R8, R23.reuse, R28, R8 ;  /* 0x0000001c17087223 */ /* 0x06afe40000010008 */
[C---:B------:R-:W-:Y:S02]  /*197d0*/  FFMA.FTZ R9, R23.reuse, R29, R9 ;  /* 0x0000001d17097223 */ /* 0x040fe40000010009 */
[C---:B------:R-:W-:Y:S02]  /*197e0*/  FFMA.FTZ R10, R23.reuse, R30, R10 ;  /* 0x0000001e170a7223 */ /* 0x040fe4000001000a */
[----:B------:R-:W-:Y:S02]  /*197f0*/  FFMA.FTZ R11, R23, R31, R11 ;  /* 0x0000001f170b7223 */ /* 0x000fe4000001000b */
.L_x_1895:
[----:B------:R-:W-:Y:S05]  /*19800*/  BSYNC B1 ;  /* 0x0000000000017941 */ /* 0x000fea0003800000 */
.L_x_1894:
[----:B------:R-:W-:Y:S02]  /*19810*/  IADD3 R24, R24, 0x8, RZ ;  /* 0x0000000818187810 */ /* 0x000fe40007ffe0ff */
[----:B------:R-:W-:Y:S02]  /*19820*/  IADD3 R22, R22, 0x20, RZ ;  /* 0x0000002016167810 */ /* 0x000fe40007ffe0ff */
[----:B------:R-:W-:-:S02]  /*19830*/  ISETP.GE.AND P0, PT, R24, UR39, PT ;  /* 0x0000002718007c0c */ /* 0x000fc4000bf06270 */
[----:B------:R-:W-:-:S11]  /*19840*/  IADD3 R40, R40, 0x800, RZ ;  /* 0x0000080028287810 */ /* 0x000fd60007ffe0ff */
[----:B------:R-:W-:Y:S05]  /*19850*/  @!P0 BRA `(.L_x_1897) ;  /* 0xfffff8e000008947 */ /* 0x000fea000383ffff */
.L_x_1885:
[----:B------:R-:W-:Y:S05]  /*19860*/  BSYNC B0 ;  /* 0x0000000000007941 */ /* 0x000fea0003800000 */
.L_x_1884:
[----:B------:R-:W-:Y:S01]  /*19870*/  BSSY B0, `(.L_x_1898) ;  /* 0x0000028000007945 */ /* 0x000fe20003800000 */
[----:B------:R-:W-:Y:S05]  /*19880*/  @P1 BRA `(.L_x_1899) ;  /* 0x0000026000001947 */ /* 0x000fea0003800000 */
[----:B------:R-:W-:-:S06]  /*19890*/  USHF.L.U32 UR5, UR39, 0x8, URZ ;  /* 0x0000000827057899 */ /* 0x000fcc000800063f */
[----:B------:R-:W-:Y:S02]  /*198a0*/  IADD3 R15, P0, R13, UR5, RZ ;  /* 0x000000050d0f7c10 */ /* 0x000fe4000ff1e0ff */
[----:B0-----:R-:W-:-:S04]  /*198b0*/  MOV R17, UR5 ;  /* 0x0000000500117c02 */ /* 0x001fc80008000f00 */
[----:B------:R-:W-:Y:S02]  /*198c0*/  LEA.HI.X.SX32 R18, R17, R12, 0x1, P0 ;  /* 0x0000000c11127211 */ /* 0x000fe400000f0eff */
[----:B------:R-:W-:-:S04]  /*198d0*/  LEA R14, P0, R15, c[0x0][0x1a0], 0x2 ;  /* 0x000068000f0e7a11 */ /* 0x000fc800078010ff */
[----:B------:R-:W-:-:S05]  /*198e0*/  LEA.HI.X R15, R15, c[0x0][0x1a4], R18, 0x2, P0 ;  /* 0x000069000f0f7a11 */ /* 0x000fca00000f1412 */
[----:B------:R0:W5:Y:S01]  /*198f0*/  LDG.E.128 R20, [R14.64] ;  /* 0x000000240e147981 */ /* 0x000162000c1e1d00 */
[----:B------:R-:W-:Y:S01]  /*19900*/  UIADD3 UR5, UR39, -UR4, URZ ;  /* 0x8000000427057290 */ /* 0x000fe2000fffe03f */
[----:B------:R-:W-:-:S05]  /*19910*/  ISETP.NE.AND P0, PT, RZ, c[0x0][0x1ec], PT ;  /* 0x00007b00ff007a0c */ /* 0x000fca0003f05270 */
[----:B------:R-:W-:-:S06]  /*19920*/  IMAD.U32 R24, RZ, RZ, UR5 ;  /* 0x00000005ff187e24 */ /* 0x000fcc000f8e00ff */
[----:B------:R-:W1:Y:S02]  /*19930*/  LDS R24, [R24.X4+0x840] ;  /* 0x0008400018187984 */ /* 0x000e640000004800 */
[----:B------:R-:W-:Y:S05]  /*19940*/  @P0 BRA `(.L_x_1900) ;  /* 0x0000016000000947 */ /* 0x000fea0003800000 */
[----:B0-----:R-:W0:Y:S01]  /*19950*/  S2R R19, SR_CTAID.X ;  /* 0x0000000000137919 */ /* 0x001e220000002500 */
[----:B------:R-:W-:-:S13]  /*19960*/  ISETP.NE.AND P2, PT, R2, RZ, PT ;  /* 0x000000ff0200720c */ /* 0x000fda0003f45270 */
[----:B------:R-:W-:Y:S01]  /*19970*/  @P2 MOV R14, 0x4 ;  /* 0x00000004000e2802 */ /* 0x000fe20000000f00 */
[----:B0-----:R-:W-:-:S05]  /*19980*/  @P2 IMAD R15, R16, c[0x0][0x1d8], R19 ;  /* 0x00007600100f2a24 */ /* 0x001fca00078e0213 */
[----:B------:R-:W-:-:S05]  /*19990*/  @P2 LEA R15, R15, R0, 0x8 ;  /* 0x000000000f0f2211 */ /* 0x000fca00078e40ff */
[----:B------:R-:W-:-:S05]  /*199a0*/  @P2 IMAD.WIDE R14, R15, R14, c[0x0][0x238] ;  /* 0x00008e000f0e2625 */ /* 0x000fca00078e020e */
[----:B------:R-:W3:Y:S01]  /*199b0*/  @P2 LDG.E.128 R16, [R14.64] ;  /* 0x000000240e102981 */ /* 0x000ee2000c1e1d00 */
        /* <DEDUP_REMOVED lines=10> */
[----:B---3--:R-:W-:Y:S02]  /*19a60*/  @P2 FMUL.FTZ R20, R20, R16 ;  /* 0x0000001014142220 */ /* 0x008fe40000410000 */
[----:B------:R-:W-:Y:S02]  /*19a70*/  @P2 FMUL.FTZ R21, R21, R17 ;  /* 0x0000001115152220 */ /* 0x000fe40000410000 */
[----:B------:R-:W-:Y:S02]  /*19a80*/  @P2 FMUL.FTZ R22, R22, R18 ;  /* 0x0000001216162220 */ /* 0x000fe40000410000 */
[----:B------:R-:W-:-:S05]  /*19a90*/  @P2 FMUL.FTZ R23, R23, R19 ;  /* 0x0000001317172220 */ /* 0x000fca0000410000 */
[----:B------:R0:W-:Y:S02]  /*19aa0*/  STG.E.128 [R4.64], R20 ;  /* 0x0000001404007986 */ /* 0x0001e4000c101d24 */
.L_x_1900:
[C---:B01---5:R-:W-:Y:S02]  /*19ab0*/  FFMA.FTZ R8, R24.reuse, R20, R8 ;  /* 0x0000001418087223 */ /* 0x063fe40000010008 */
[C---:B------:R-:W-:Y:S02]  /*19ac0*/  FFMA.FTZ R9, R24.reuse, R21, R9 ;  /* 0x0000001518097223 */ /* 0x040fe40000010009 */
[C---:B------:R-:W-:Y:S02]  /*19ad0*/  FFMA.FTZ R10, R24.reuse, R22, R10 ;  /* 0x00000016180a7223 */ /* 0x040fe4000001000a */
[----:B------:R-:W-:Y:S02]  /*19ae0*/  FFMA.FTZ R11, R24, R23, R11 ;  /* 0x00000017180b7223 */ /* 0x000fe4000001000b */
.L_x_1899:
[----:B------:R-:W-:Y:S05]  /*19af0*/  BSYNC B0 ;  /* 0x0000000000007941 */ /* 0x000fea0003800000 */
.L_x_1898:
[----:B------:R-:W1:Y:S01]  /*19b00*/  S2R R12, SR_TID.X ;  /* 0x00000000000c7919 */ /* 0x000e620000002100 */
[----:B------:R-:W-:-:S03]  /*19b10*/  LEA R3, R3, R0, 0x8 ;  /* 0x0000000003037211 */ /* 0x000fc600078e40ff */
        /* <DEDUP_REMOVED lines=23> */
[----:B------:R-:W-:-:S02]  /*19c90*/  IMAD.MOV.U32 R2, RZ, RZ, c[0x0][0x258] ;  /* 0x00009600ff027624 */ /* 0x000fc400078e00ff */
[----:B-1----:R-:W-:Y:S01]  /*19ca0*/  @!P2 FADD.FTZ R8, R8, R4 ;  /* 0x000000040808a221 */ /* 0x002fe20000010000 */
[----:B------:R-:W0:Y:S01]  /*19cb0*/  S2R R12, SR_CTAID.Y ;  /* 0x00000000000c7919 */ /* 0x000e220000002600 */
[----:B------:R-:W-:Y:S01]  /*19cc0*/  @!P2 FADD.FTZ R9, R9, R5 ;  /* 0x000000050909a221 */ /* 0x000fe20000010000 */
[----:B------:R-:W-:Y:S01]  /*19cd0*/  ISETP.NE.AND P0, PT, R2, 0x2, PT ;  /* 0x000000020200780c */ /* 0x000fe20003f05270 */
[----:B------:R-:W-:Y:S02]  /*19ce0*/  @!P2 FADD.FTZ R10, R10, R6 ;  /* 0x000000060a0aa221 */ /* 0x000fe40000010000 */
[----:B------:R-:W-:-:S10]  /*19cf0*/  @!P2 FADD.FTZ R11, R11, R7 ;  /* 0x000000070b0ba221 */ /* 0x000fd40000010000 */
[----:B------:R-:W-:Y:S01]  /*19d00*/  @P0 MOV R3, 0x4 ;  /* 0x0000000400030802 */ /* 0x000fe20000000f00 */
[----:B0-----:R-:W-:-:S05]  /*19d10*/  IMAD R12, R12, c[0x0][0x1d8], R13 ;  /* 0x000076000c0c7a24 */ /* 0x001fca00078e020d */
[----:B------:R-:W-:-:S04]  /*19d20*/  SHF.L.U32 R12, R12, 0x8, RZ ;  /* 0x000000080c0c7819 */ /* 0x000fc800000006ff */
[----:B------:R-:W-:-:S05]  /*19d30*/  @P0 IADD3 R2, R12, R0, RZ ;  /* 0x000000000c020210 */ /* 0x000fca0007ffe0ff */
[----:B------:R-:W-:-:S05]  /*19d40*/  @P0 IMAD.WIDE R2, R2, R3, c[0x0][0x160] ;  /* 0x0000580002020625 */ /* 0x000fca00078e0203 */
[----:B------:R0:W-:Y:S01]  /*19d50*/  @P0 STG.E.128 [R2.64], R8 ;  /* 0x0000000802000986 */ /* 0x0001e2000c101d24 */
[----:B------:R-:W-:Y:S05]  /*19d60*/  @P0 EXIT ;  /* 0x000000000000094d */ /* 0x000fea0003800000 */
[----:B0-----:R-:W-:Y:S01]  /*19d70*/  IMAD.MOV.U32 R2, RZ, RZ, c[0x0][0x250] ;  /* 0x00009400ff027624 */ /* 0x001fe200078e00ff */
[----:B------:R-:W-:-:S05]  /*19d80*/  MOV R3, c[0x0][0x254] ;  /* 0x0000950000037a02 */ /* 0x000fca0000000f00 */
[----:B------:R-:W3:Y:S01]  /*19d90*/  LDG.E R2, [R2.64] ;  /* 0x0000002402027981 */ /* 0x000ee2000c1e1900 */
[----:B------:R-:W-:Y:S01]  /*19da0*/  IADD3 R6, R12, R0, RZ ;  /* 0x000000000c067210 */ /* 0x000fe20007ffe0ff */
[C---:B---3--:R-:W-:Y:S02]  /*19db0*/  FMUL.FTZ R8, R2.reuse, R8 ;  /* 0x0000000802087220 */ /* 0x048fe40000410000 */
[C---:B------:R-:W-:Y:S02]  /*19dc0*/  FMUL.FTZ R9, R2.reuse, R9 ;  /* 0x0000000902097220 */ /* 0x040fe40000410000 */
[C---:B------:R-:W-:Y:S02]  /*19dd0*/  FMUL.FTZ R10, R2.reuse, R10 ;  /* 0x0000000a020a7220 */ /* 0x040fe40000410000 */
[----:B------:R-:W0:Y:S01]  /*19de0*/  F2I.S8.NTZ R8, R8 ;  /* 0x0000000800087305 */ /* 0x000e220000202100 */
[----:B------:R-:W-:-:S07]  /*19df0*/  FMUL.FTZ R11, R2, R11 ;  /* 0x0000000b020b7220 */ /* 0x000fce0000410000 */
[----:B------:R-:W1:Y:S08]  /*19e00*/  F2I.S8.NTZ R9, R9 ;  /* 0x0000000900097305 */ /* 0x000e700000202100 */
[----:B------:R-:W3:Y:S01]  /*19e10*/  F2I.S8.NTZ R10, R10 ;  /* 0x0000000a000a7305 */ /* 0x000ee20000202100 */
[----:B0-----:R-:W-:-:S04]  /*19e20*/  PRMT R4, R8, 0x8880, RZ ;  /* 0x0000888008047816 */ /* 0x001fc800000000ff */
[----:B------:R-:W-:-:S03]  /*19e30*/  PRMT R2, R4, 0x7710, RZ ;  /* 0x0000771004027816 */ /* 0x000fc600000000ff */
[----:B------:R-:W0:Y:S01]  /*19e40*/  F2I.S8.NTZ R11, R11 ;  /* 0x0000000b000b7305 */ /* 0x000e220000202100 */
[----:B-1----:R-:W-:Y:S02]  /*19e50*/  PRMT R5, R9, 0x8880, RZ ;  /* 0x0000888009057816 */ /* 0x002fe400000000ff */
[----:B------:R-:W-:Y:S02]  /*19e60*/  LOP3.LUT R2, R2, 0xff, RZ, 0xc0, !PT ;  /* 0x000000ff02027812 */ /* 0x000fe400078ec0ff */
[----:B------:R-:W-:Y:S02]  /*19e70*/  PRMT R3, R5, 0x7710, RZ ;  /* 0x0000771005037816 */ /* 0x000fe400000000ff */
[----:B---3--:R-:W-:Y:S02]  /*19e80*/  PRMT R4, R10, 0x8880, RZ ;  /* 0x000088800a047816 */ /* 0x008fe400000000ff */
        /* <DEDUP_REMOVED lines=10> */
.L_x_1901:
        /* <DEDUP_REMOVED lines=13> */
.L_x_3200:


//--------------------- .text._ZN4mmha33masked_multihead_attention_kernelIfLi256ELi256ELi2ELi64ELi128ELb1ELb0EEEv26Multihead_attention_paramsIT_XT5_EE --------------------------
	.section	.text._ZN4mmha33masked_multihead_attention_kernelIfLi256ELi256ELi2ELi64ELi128ELb1ELb0EEEv26Multihead_attention_paramsIT_XT5_EE,"ax",@progbits
	.sectioninfo	@"SHI_REGISTERS=255"
	.align	128
        .global         _ZN4mmha33masked_multihead_attention_kernelIfLi256ELi256ELi2ELi64ELi128ELb1ELb0EEEv26Multihead_attention_paramsIT_XT5_EE
        .type           _ZN4mmha33masked_multihead_attention_kernelIfLi256ELi256ELi2ELi64ELi128ELb1ELb0EEEv26Multihead_attention_paramsIT_XT5_EE,@function
        .size           _ZN4mmha33masked_multihead_attention_kernelIfLi256ELi256ELi2ELi64ELi128ELb1ELb0EEEv26Multihead_attention_paramsIT_XT5_EE,(.L_x_3179 - _ZN4mmha33masked_multihead_attention_kernelIfLi256ELi256ELi2ELi64ELi128ELb1ELb0EEEv26Multihead_attention_paramsIT_XT5_EE)
        .other          _ZN4mmha33masked_multihead_attention_kernelIfLi256ELi256ELi2ELi64ELi128ELb1ELb0EEEv26Multihead_attention_paramsIT_XT5_EE,@"STO_CUDA_ENTRY STV_DEFAULT"
_ZN4mmha33masked_multihead_attention_kernelIfLi256ELi256ELi2ELi64ELi128ELb1ELb0EEEv26Multihead_attention_paramsIT_XT5_EE:
.text._ZN4mmha33masked_multihead_attention_kernelIfLi256ELi256ELi2ELi64ELi128ELb1ELb0EEEv26Multihead_attention_paramsIT_XT5_EE:
        /* <DEDUP_REMOVED lines=12> */
.L_x_1902:
        /* <DEDUP_REMOVED lines=129> */
.L_x_1904:
[----:B0-----:R-:W-:Y:S05]  /*08d0*/  BSYNC B0 ;  /* 0x0000000000007941 */ /* 0x001fea0003800000 */
.L_x_1903:
        /* <DEDUP_REMOVED lines=11> */
.L_x_1906:
[----:B------:R-:W-:Y:S05]  /*0990*/  BSYNC B0 ;  /* 0x0000000000007941 */ /* 0x000fea0003800000 */
.L_x_1905:
        /* <DEDUP_REMOVED lines=12> */
[----:B------:R-:W-:Y:S02]  /*0a60*/  IMAD R3, R18, c[0x0][0x1d8], RZ ;  /* 0x0000760012037a24 */ /* 0x000fe400078e02ff */
[----:B------:R-:W-:Y:S02]  /*0a70*/  FADD.FTZ R32, R36, R32 ;  /* 0x0000002024207221 */ /* 0x000fe40000010000 */
[----:B------:R-:W-:Y:S02]  /*0a80*/  FADD.FTZ R33, R37, R33 ;  /* 0x0000002125217221 */ /* 0x000fe40000010000 */
[----:B------:R-:W-:-:S02]  /*0a90*/  FADD.FTZ R34, R38, R34 ;  /* 0x0000002226227221 */ /* 0x000fc40000010000 */
[----:B------:R-:W-:Y:S02]  /*0aa0*/  FADD.FTZ R35, R39, R35 ;  /* 0x0000002327237221 */ /* 0x000fe40000010000 */
[----:B------:R-:W-:Y:S02]  /*0ab0*/  IMAD R114, R3, c[0x0][0x1d0], R250 ;  /* 0x0000740003727a24 */ /* 0x000fe400078e02fa */
        /* <DEDUP_REMOVED lines=57> */
.L_x_1909:
        /* <DEDUP_REMOVED lines=9> */
.L_x_1910:
        /* <DEDUP_REMOVED lines=54> */
.L_x_1914:
        /* <DEDUP_REMOVED lines=51> */
.L_x_1917:
[----:B0-----:R-:W-:Y:S05]  /*1570*/  BSYNC B2 ;  /* 0x0000000000027941 */ /* 0x001fea0003800000 */
.L_x_1916:
[----:B----4-:R0:W-:Y:S04]  /*1580*/  STS [R21], R24 ;  /* 0x0000001815007388 */ /* 0x0101e80000000800 */
[----:B---3--:R0:W-:Y:S04]  /*1590*/  STS [R21+0x4], R26 ;  /* 0x0000041a15007388 */ /* 0x0081e80000000800 */
[----:B--2---:R0:W-:Y:S04]  /*15a0*/  STS [R20], R25 ;  /* 0x0000001914007388 */ /* 0x0041e80000000800 */
[----:B-1----:R0:W-:Y:S02]  /*15b0*/  STS [R20+0x4], R27 ;  /* 0x0000041b14007388 */ /* 0x0021e40000000800 */
.L_x_1915:
[----:B------:R-:W-:Y:S05]  /*15c0*/  BSYNC B1 ;  /* 0x0000000000017941 */ /* 0x000fea0003800000 */
.L_x_1913:
[----:B-1----:R1:W-:Y:S04]  /*15d0*/  STS [R19], R32 ;  /* 0x0000002013007388 */ /* 0x0023e80000000800 */
[----:B--2---:R1:W-:Y:S04]  /*15e0*/  STS [R19+0x4], R34 ;  /* 0x0000042213007388 */ /* 0x0043e80000000800 */
[----:B---3--:R1:W-:Y:S04]  /*15f0*/  STS [R18], R33 ;  /* 0x0000002112007388 */ /* 0x0083e80000000800 */
[----:B----4-:R1:W-:Y:S02]  /*1600*/  STS [R18+0x4], R35 ;  /* 0x0000042312007388 */ /* 0x0103e40000000800 */
.L_x_1912:
[----:B------:R-:W-:Y:S05]  /*1610*/  BSYNC B0 ;  /* 0x0000000000007941 */ /* 0x000fea0003800000 */
.L_x_1911:
[----:B------:R-:W-:Y:S06]  /*1620*/  BAR.SYNC.DEFER_BLOCKING 0x0 ;  /* 0x0000000000007b1d */ /* 0x000fec0000010000 */
[----:B------:R-:W-:Y:S01]  /*1630*/  BSSY B0, `(.L_x_1918) ;  /* 0x0000005000007945 */ /* 0x000fe20003800000 */
[----:B------:R-:W-:Y:S05]  /*1640*/  @!P6 BRA `(.L_x_1919) ;  /* 0x000000300000e947 */ /* 0x000fea0003800000 */
[----:B------:R-:W-:Y:S01]  /*1650*/  ISETP.NE.AND P0, PT, RZ, c[0x0][0x1ec], PT ;  /* 0x00007b00ff007a0c */ /* 0x000fe20003f05270 */
[----:B01----:R0:W1:-:S12]  /*1660*/  LDS.128 R32, [R14] ;  /* 0x000000000e207984 */ /* 0x0030580000000c00 */
[----:B------:R0:W2:Y:S02]  /*1670*/  @!P0 LDS.128 R24, [R15] ;  /* 0x000000000f188984 */ /* 0x0000a40000000c00 */
.L_x_1919:
[----:B------:R-:W-:Y:S05]  /*1680*/  BSYNC B0 ;  /* 0x0000000000007941 */ /* 0x000fea0003800000 */
.L_x_1918:
[----:B------:R-:W-:Y:S06]  /*1690*/  BAR.SYNC.DEFER_BLOCKING 0x0 ;  /* 0x0000000000007b1d */ /* 0x000fec0000010000 */
[----:B------:R-:W-:Y:S05]  /*16a0*/  BRA `(.L_x_1908) ;  /* 0x000004c000007947 */ /* 0x000fea0003800000 */
.L_x_1907:
        /* <DEDUP_REMOVED lines=35> */
.L_x_1920:
        /* <DEDUP_REMOVED lines=40> */
.L_x_1921:
[----:B------:R-:W-:Y:S05]  /*1b60*/  BSYNC B0 ;  /* 0x0000000000007941 */ /* 0x000fea0003800000 */
.L_x_1908:
        /* <DEDUP_REMOVED lines=17> */
.L_x_1924:
[----:B------:R-:W-:Y:S02]  /*1c80*/  FFMA.FTZ R0, R35, R27, R0 ;  /* 0x0000001b23007223 */ /* 0x000fe40000010000 */
.L_x_1923:
[----:B------:R-:W-:Y:S05]  /*1c90*/  BSYNC B0 ;  /* 0x0000000000007941 */ /* 0x000fea0003800000 */
.L_x_1922:
        /* <DEDUP_REMOVED lines=43> */
.L_x_1927:
[----:B------:R1:W-:Y:S02]  /*1f50*/  STS [R6.X4+0x820], R251 ;  /* 0x000820fb06007388 */ /* 0x0003e40000004800 */
.L_x_1926:
[----:B------:R-:W-:Y:S05]  /*1f60*/  BSYNC B0 ;  /* 0x0000000000007941 */ /* 0x000fea0003800000 */
.L_x_1925:
        /* <DEDUP_REMOVED lines=148> */
[----:B0-----:R-:W-:Y:S04]  /*28b0*/  LDS.64 R14, [R0.X8+0x510] ;  /* 0x00051000000e7984 */ /* 0x001fe80000008a00 */
[----:B------:R-:W-:Y:S04]  /*28c0*/  LDS.64 R18, [R0.X8+0x520] ;  /* 0x0005200000127984 */ /* 0x000fe80000008a00 */
        /* <DEDUP_REMOVED lines=64> */
[----:B0-----:R2:W-:Y:S02]  /*2cd0*/  STL.64 [R1], R6 ;  /* 0x0000000601007387 */ /* 0x0015e40000100a00 */
.L_x_1928:
[----:B---34-:R-:W-:Y:S01]  /*2ce0*/  BSSY B0, `(.L_x_1929) ;  /* 0x0000922000007945 */ /* 0x018fe20003800000 */
[----:B-1----:R-:W-:Y:S01]  /*2cf0*/  IMAD.SHL.U32 R0, R0, 0x2, RZ ;  /* 0x0000000200007824 */ /* 0x002fe200078e00ff */
[----:B------:R-:W-:Y:S05]  /*2d00*/  @P0 BRA `(.L_x_1930) ;  /* 0x000091f000000947 */ /* 0x000fea0003800000 */
[----:B------:R-:W-:Y:S02]  /*2d10*/  IMAD.SHL.U32 R3, R114, 0x100, RZ ;  /* 0x0000010072037824 */ /* 0x000fe400078e00ff */
[----:B------:R-:W-:-:S02]  /*2d20*/  IMAD R4, R16, c[0x0][0x1d4], R0 ;  /* 0x0000750010047a24 */ /* 0x000fc400078e0200 */
[----:B------:R-:W-:-:S03]  /*2d30*/  IMAD R3, R3, c[0x0][0x1d4], R0 ;  /* 0x0000750003037a24 */ /* 0x000fc600078e0200 */
[----:B------:R-:W-:Y:S02]  /*2d40*/  SHF.R.S32.HI R252, RZ, 0x1f, R4 ;  /* 0x0000001ffffc7819 */ /* 0x000fe40000011404 */
[----:B--2---:R-:W-:Y:S02]  /*2d50*/  SHF.R.S32.HI R6, RZ, 0x1f, R3 ;  /* 0x0000001fff067819 */ /* 0x004fe40000011403 */
.L_x_2062:
[----:B------:R-:W-:Y:S01]  /*2d60*/  IABS R246, c[0x0][0x1d4] ;  /* 0x0000750000f67a13 */ /* 0x000fe20000000000 */
[----:B------:R-:W-:Y:S01]  /*2d70*/  IMAD.MOV.U32 R240, RZ, RZ, RZ ;  /* 0x000000fffff07224 */ /* 0x000fe200078e00ff */
[----:B------:R-:W1:Y:S02]  /*2d80*/  S2R R247, SR_CTAID.Y ;  /* 0x0000000000f77919 */ /* 0x000e640000002600 */
[----:B------:R-:W2:Y:S08]  /*2d90*/  I2F.RP R7, R246 ;  /* 0x000000f600077306 */ /* 0x000eb00000209400 */
[----:B--2---:R-:W2:Y:S02]  /*2da0*/  MUFU.RCP R7, R7 ;  /* 0x0000000700077308 */ /* 0x004ea40000001000 */
[----:B--2---:R-:W-:-:S06]  /*2db0*/  IADD3 R7, R7, 0xffffffe, RZ ;  /* 0x0ffffffe07077810 */ /* 0x004fcc0007ffe0ff */
[----:B------:R-:W2:Y:S02]  /*2dc0*/  F2I.FTZ.U32.TRUNC.NTZ R241, R7 ;  /* 0x0000000700f17305 */ /* 0x000ea4000021f000 */
[----:B--2---:R-:W-:-:S05]  /*2dd0*/  IADD3 R7, RZ, -R241, RZ ;  /* 0x800000f1ff077210 */ /* 0x004fca0007ffe0ff */
        /* <DEDUP_REMOVED lines=12> */
[----:B-1----:R-:W-:Y:S01]  /*2ea0*/  @P0 IMAD R240, R247, c[0x0][0x1d4], RZ ;  /* 0x00007500f7f00a24 */ /* 0x002fe200078e02ff */
[----:B------:R-:W-:-:S04]  /*2eb0*/  @P0 SHF.R.S32.HI R246, RZ, 0x1f, R5 ;  /* 0x0000001ffff60819 */ /* 0x000fc80000011405 */
[--C-:B------:R-:W-:Y:S02]  /*2ec0*/  @P0 SHF.R.S32.HI R241, RZ, 0x1f, R240.reuse ;  /* 0x0000001ffff10819 */ /* 0x100fe400000114f0 */
[----:B------:R-:W-:-:S04]  /*2ed0*/  @P0 IADD3 R240, P1, P2, R5, c[0x0][0x200], R240 ;  /* 0x0000800005f00a10 */ /* 0x000fc80007a3e0f0 */
[----:B------:R-:W-:-:S05]  /*2ee0*/  @P0 IADD3.X R241, R246, c[0x0][0x204], R241, P1, P2 ;  /* 0x00008100f6f10a10 */ /* 0x000fca0000fe44f1 */
[----:B------:R-:W2:Y:S01]  /*2ef0*/  @P0 LDG.E.U8 R240, [R240.64] ;  /* 0x00000024f0f00981 */ /* 0x000ea2000c1e1100 */
[C---:B------:R-:W-:Y:S01]  /*2f00*/  ISETP.GE.AND P1, PT, R5.reuse, UR40, PT ;  /* 0x0000002805007c0c */ /* 0x040fe2000bf26270 */
[----:B------:R-:W-:Y:S01]  /*2f10*/  BSSY B1, `(.L_x_1931) ;  /* 0x0000022000017945 */ /* 0x000fe20003800000 */
[----:B------:R-:W-:Y:S02]  /*2f20*/  ISETP.GE.AND P2, PT, R5, RZ, PT ;  /* 0x000000ff0500720c */ /* 0x000fe40003f46270 */
[----:B------:R-:W-:-:S11]  /*2f30*/  ISETP.NE.AND P3, PT, RZ, c[0x0][0x1d4], PT ;  /* 0x00007500ff007a0c */ /* 0x000fd60003f65270 */
[----:B------:R-:W-:Y:S02]  /*2f40*/  @!P2 IMAD.MOV R7, RZ, RZ, -R7 ;  /* 0x000000ffff07a224 */ /* 0x000fe400078e0a07 */
[----:B------:R-:W-:Y:S02]  /*2f50*/  @!P3 LOP3.LUT R7, RZ, c[0x0][0x1d4], RZ, 0x33, !PT ;  /* 0x00007500ff07ba12 */ /* 0x000fe400078e33ff */
[----:B--2---:R-:W-:Y:S01]  /*2f60*/  ISETP.NE.AND P0, PT, R240, RZ, P0 ;  /* 0x000000fff000720c */ /* 0x004fe20000705270 */
[----:B------:R-:W-:Y:S07]  /*2f70*/  @P1 BRA `(.L_x_1932) ;  /* 0x000001b000001947 */ /* 0x000fee0003800000 */
[----:B------:R-:W-:-:S04]  /*2f80*/  SHF.L.U32 R246, R7, 0x2, RZ ;  /* 0x0000000207f67819 */ /* 0x000fc800000006ff */
[----:B------:R-:W-:Y:S02]  /*2f90*/  SHF.R.S32.HI R247, RZ, 0x1f, R246 ;  /* 0x0000001ffff77819 */ /* 0x000fe400000114f6 */
[----:B------:R-:W-:-:S05]  /*2fa0*/  IADD3 R9, P2, R3, R246, RZ ;  /* 0x000000f603097210 */ /* 0x000fca0007f5e0ff */
[----:B------:R-:W-:Y:S01]  /*2fb0*/  IMAD.X R240, R6, 0x1, R247, P2 ;  /* 0x0000000106f07824 */ /* 0x000fe200010e06f7 */
[----:B------:R-:W-:-:S04]  /*2fc0*/  LEA R8, P2, R9, c[0x0][0x198], 0x2 ;  /* 0x0000660009087a11 */ /* 0x000fc800078410ff */
[----:B------:R-:W-:-:S06]  /*2fd0*/  LEA.HI.X R9, R9, c[0x0][0x19c], R240, 0x2, P2 ;  /* 0x0000670009097a11 */ /* 0x000fcc00010f14f0 */
[----:B------:R-:W5:Y:S01]  /*2fe0*/  LDG.E.64 R8, [R8.64] ;  /* 0x0000002408087981 */ /* 0x000f62000c1e1b00 */
[----:B------:R-:W-:-:S13]  /*2ff0*/  ISETP.NE.AND P2, PT, RZ, c[0x0][0x1ec], PT ;  /* 0x00007b00ff007a0c */ /* 0x000fda0003f45270 */
[----:B------:R-:W-:Y:S05]  /*3000*/  @P2 BRA `(.L_x_1932) ;  /* 0x0000012000002947 */ /* 0x000fea0003800000 */
[----:B------:R-:W-:-:S13]  /*3010*/  ISETP.NE.AND P4, PT, R2, RZ, PT ;  /* 0x000000ff0200720c */ /* 0x000fda0003f85270 */
[----:B------:R-:W-:Y:S01]  /*3020*/  @P4 IMAD R240, R17, c[0x0][0x1d8], R250 ;  /* 0x0000760011f04a24 */ /* 0x000fe200078e02fa */
[----:B------:R-:W-:Y:S01]  /*3030*/  @P4 MOV R241, 0x4 ;  /* 0x0000000400f14802 */ /* 0x000fe20000000f00 */
[----:B------:R-:W2:Y:S02]  /*3040*/  LDL R250, [R1+0x48] ;  /* 0x0000480001fa7983 */ /* 0x000ea40000100800 */
[----:B------:R-:W-:-:S04]  /*3050*/  @P4 IMAD R240, R240, 0x100, R0 ;  /* 0x00000100f0f04824 */ /* 0x000fc800078e0200 */
[----:B------:R-:W-:-:S06]  /*3060*/  @P4 IMAD.WIDE R240, R240, R241, c[0x0][0x230] ;  /* 0x00008c00f0f04625 */ /* 0x000fcc00078e02f1 */
[----:B------:R-:W3:Y:S01]  /*3070*/  @P4 LDG.E.64 R240, [R240.64] ;  /* 0x00000024f0f04981 */ /* 0x000ee2000c1e1b00 */
[----:B--2--5:R-:W-:Y:S01]  /*3080*/  FADD.FTZ R8, R250, R8 ;  /* 0x00000008fa087221 */ /* 0x024fe20000010000 */
[----:B------:R-:W-:Y:S02]  /*3090*/  IADD3 R246, P2, R4, R246, RZ ;  /* 0x000000f604f67210 */ /* 0x000fe40007f5e0ff */
[----:B------:R-:W1:Y:S01]  /*30a0*/  S2R R250, SR_CTAID.X ;  /* 0x0000000000fa7919 */ /* 0x000e620000002500 */
[----:B---3--:R-:W-:-:S03]  /*30b0*/  @P4 FMUL.FTZ R8, R8, R240 ;  /* 0x000000f008084220 */ /* 0x008fc60000410000 */
[----:B------:R-:W2:Y:S01]  /*30c0*/  LDL R240, [R1+0x4c] ;  /* 0x00004c0001f07983 */ /* 0x000ea20000100800 */
[----:B------:R-:W-:Y:S02]  /*30d0*/  IMAD.X R247, R252, 0x1, R247, P2 ;  /* 0x00000001fcf77824 */ /* 0x000fe400010e06f7 */
[----:B--2---:R-:W-:Y:S01]  /*30e0*/  FADD.FTZ R9, R240, R9 ;  /* 0x00000009f0097221 */ /* 0x004fe20000010000 */
[----:B------:R-:W-:-:S03]  /*30f0*/  LEA R240, P2, R246, c[0x0][0x198], 0x2 ;  /* 0x00006600f6f07a11 */ /* 0x000fc600078410ff */
[----:B------:R-:W-:Y:S01]  /*3100*/  @P4 FMUL.FTZ R9, R9, R241 ;  /* 0x000000f109094220 */ /* 0x000fe20000410000 */
[----:B------:R-:W-:-:S05]  /*3110*/  LEA.HI.X R241, R246, c[0x0][0x19c], R247, 0x2, P2 ;  /* 0x00006700f6f17a11 */ /* 0x000fca00010f14f7 */
[----:B------:R2:W-:Y:S04]  /*3120*/  STG.E.64 [R240.64], R8 ;  /* 0x00000008f0007986 */ /* 0x0005e8000c101b24 */
.L_x_1932:
[----:B-1----:R-:W-:Y:S05]  /*3130*/  BSYNC B1 ;  /* 0x0000000000017941 */ /* 0x002fea0003800000 */
.L_x_1931:
[----:B------:R-:W-:Y:S01]  /*3140*/  BSSY B1, `(.L_x_1933) ;  /* 0x000001f000017945 */ /* 0x000fe20003800000 */
[----:B------:R-:W-:Y:S05]  /*3150*/  @P1 BRA `(.L_x_1934) ;  /* 0x000001d000001947 */ /* 0x000fea0003800000 */
[----:B------:R-:W-:-:S05]  /*3160*/  IADD3 R246, R7, c[0x0][0x1d4], RZ ;  /* 0x0000750007f67a10 */ /* 0x000fca0007ffe0ff */
[----:B------:R-:W-:-:S05]  /*3170*/  IMAD.SHL.U32 R246, R246, 0x4, RZ ;  /* 0x00000004f6f67824 */ /* 0x000fca00078e00ff */
[----:B------:R-:W-:Y:S02]  /*3180*/  SHF.R.S32.HI R247, RZ, 0x1f, R246 ;  /* 0x0000001ffff77819 */ /* 0x000fe400000114f6 */
[----:B------:R-:W-:-:S04]  /*3190*/  IADD3 R115, P2, R3, R246, RZ ;  /* 0x000000f603737210 */ /* 0x000fc80007f5e0ff */
[----:B--2---:R-:W-:Y:S02]  /*31a0*/  IADD3.X R240, R6, R247, RZ, P2, !PT ;  /* 0x000000f706f07210 */ /* 0x004fe400017fe4ff */
[----:B------:R-:W-:-:S04]  /*31b0*/  LEA R114, P2, R115, c[0x0][0x198], 0x2 ;  /* 0x0000660073727a11 */ /* 0x000fc800078410ff */
[----:B------:R-:W-:-:S06]  /*31c0*/  LEA.HI.X R115, R115, c[0x0][0x19c], R240, 0x2, P2 ;  /* 0x0000670073737a11 */ /* 0x000fcc00010f14f0 */
[----:B------:R-:W5:Y:S01]  /*31d0*/  LDG.E.64 R114, [R114.64] ;  /* 0x0000002472727981 */ /* 0x000f62000c1e1b00 */
[----:B------:R-:W-:-:S13]  /*31e0*/  ISETP.NE.AND P2, PT, RZ, c[0x0][0x1ec], PT ;  /* 0x00007b00ff007a0c */ /* 0x000fda0003f45270 */
[----:B------:R-:W-:Y:S05]  /*31f0*/  @P2 BRA `(.L_x_1934) ;  /* 0x0000013000002947 */ /* 0x000fea0003800000 */
[----:B------:R-:W-:-:S13]  /*3200*/  ISETP.NE.AND P3, PT, R2, RZ, PT ;  /* 0x000000ff0200720c */ /* 0x000fda0003f65270 */
[----:B------:R-:W-:Y:S02]  /*3210*/  @P3 IMAD R240, R17, c[0x0][0x1d8], R250 ;  /* 0x0000760011f03a24 */ /* 0x000fe400078e02fa */
[----:B------:R-:W-:Y:S01]  /*3220*/  @P3 IMAD.MOV.U32 R241, RZ, RZ, 0x4 ;  /* 0x00000004fff13424 */ /* 0x000fe200078e00ff */
[----:B------:R-:W2:Y:S01]  /*3230*/  LDL R250, [R1+0x40] ;  /* 0x0000400001fa7983 */ /* 0x000ea20000100800 */
[----:B------:R-:W-:-:S05]  /*3240*/  @P3 IMAD R240, R240, 0x100, R0 ;  /* 0x00000100f0f03824 */ /* 0x000fca00078e0200 */
[----:B------:R-:W-:-:S05]  /*3250*/  @P3 IADD3 R240, R240, 0x4, RZ ;  /* 0x00000004f0f03810 */ /* 0x000fca0007ffe0ff */
[----:B------:R-:W-:-:S06]  /*3260*/  @P3 IMAD.WIDE R240, R240, R241, c[0x0][0x230] ;  /* 0x00008c00f0f03625 */ /* 0x000fcc00078e02f1 */
[----:B------:R-:W3:Y:S01]  /*3270*/  @P3 LDG.E.64 R240, [R240.64] ;  /* 0x00000024f0f03981 */ /* 0x000ee2000c1e1b00 */
[----:B--2--5:R-:W-:Y:S01]  /*3280*/  FADD.FTZ R114, R250, R114 ;  /* 0x00000072fa727221 */ /* 0x024fe20000010000 */
[----:B------:R-:W-:Y:S02]  /*3290*/  IADD3 R246, P2, R4, R246, RZ ;  /* 0x000000f604f67210 */ /* 0x000fe40007f5e0ff */
[----:B------:R-:W1:Y:S01]  /*32a0*/  S2R R250, SR_CTAID.X ;  /* 0x0000000000fa7919 */ /* 0x000e620000002500 */
[----:B---3--:R-:W-:-:S03]  /*32b0*/  @P3 FMUL.FTZ R114, R114, R240 ;  /* 0x000000f072723220 */ /* 0x008fc60000410000 */
[----:B------:R-:W2:Y:S01]  /*32c0*/  LDL R240, [R1+0x44] ;  /* 0x0000440001f07983 */ /* 0x000ea20000100800 */
[----:B------:R-:W-:Y:S01]  /*32d0*/  IADD3.X R247, R252, R247, RZ, P2, !PT ;  /* 0x000000f7fcf77210 */ /* 0x000fe200017fe4ff */
[----:B--2---:R-:W-:Y:S01]  /*32e0*/  FADD.FTZ R115, R240, R115 ;  /* 0x00000073f0737221 */ /* 0x004fe20000010000 */
[----:B------:R-:W-:-:S03]  /*32f0*/  LEA R240, P2, R246, c[0x0][0x198], 0x2 ;  /* 0x00006600f6f07a11 */ /* 0x000fc600078410ff */
[----:B------:R-:W-:Y:S01]  /*3300*/  @P3 FMUL.FTZ R115, R115, R241 ;  /* 0x000000f173733220 */ /* 0x000fe20000410000 */
[----:B------:R-:W-:-:S05]  /*3310*/  LEA.HI.X R241, R246, c[0x0][0x19c], R247, 0x2, P2 ;  /* 0x00006700f6f17a11 */ /* 0x000fca00010f14f7 */
[----:B------:R2:W-:Y:S04]  /*3320*/  STG.E.64 [R240.64], R114 ;  /* 0x00000072f0007986 */ /* 0x0005e8000c101b24 */
.L_x_1934:
[----:B-1----:R-:W-:Y:S05]  /*3330*/  BSYNC B1 ;  /* 0x0000000000017941 */ /* 0x002fea0003800000 */
.L_x_1933:
[----:B------:R-:W-:Y:S01]  /*3340*/  BSSY B1, `(.L_x_1935) ;  /* 0x0000020000017945 */ /* 0x000fe20003800000 */
[----:B------:R-:W-:Y:S05]  /*3350*/  @P1 BRA `(.L_x_1936) ;  /* 0x000001e000001947 */ /* 0x000fea0003800000 */
[----:B------:R-:W-:-:S04]  /*3360*/  IMAD.MOV.U32 R246, RZ, RZ, 0x2 ;  /* 0x00000002fff67424 */ /* 0x000fc800078e00ff */
[----:B------:R-:W-:-:S04]  /*3370*/  IMAD R246, R246, c[0x0][0x1d4], R7 ;  /* 0x00007500f6f67a24 */ /* 0x000fc800078e0207 */
        /* <DEDUP_REMOVED lines=28> */
.L_x_1936:
[----:B-1----:R-:W-:Y:S05]  /*3540*/  BSYNC B1 ;  /* 0x0000000000017941 */ /* 0x002fea0003800000 */
.L_x_1935:
[----:B------:R-:W-:Y:S01]  /*3550*/  BSSY B1, `(.L_x_1937) ;  /* 0x0000020000017945 */ /* 0x000fe20003800000 */
[----:B------:R-:W-:Y:S05]  /*3560*/  @P1 BRA `(.L_x_1938) ;  /* 0x000001e000001947 */ /* 0x000fea0003800000 */
[----:B------:R-:W-:-:S04]  /*3570*/  IMAD.MOV.U32 R246, RZ, RZ, c[0x0][0x1d4] ;  /* 0x00007500fff67624 */ /* 0x000fc800078e00ff */
[----:B------:R-:W-:-:S04]  /*3580*/  IMAD R246, R246, 0x3, R7 ;  /* 0x00000003f6f67824 */ /* 0x000fc800078e0207 */
        /* <DEDUP_REMOVED lines=28> */
.L_x_1938:
[----:B-1----:R-:W-:Y:S05]  /*3750*/  BSYNC B1 ;  /* 0x0000000000017941 */ /* 0x002fea0003800000 */
.L_x_1937:
[----:B------:R-:W-:Y:S01]  /*3760*/  BSSY B1, `(.L_x_1939) ;  /* 0x0000020000017945 */ /* 0x000fe20003800000 */
[----:B------:R-:W-:Y:S05]  /*3770*/  @P1 BRA `(.L_x_1940) ;  /* 0x000001e000001947 */ /* 0x000fea0003800000 */
[----:B------:R-:W-:-:S04]  /*3780*/  IMAD.MOV.U32 R246, RZ, RZ, c[0x0][0x1d4] ;  /* 0x00007500fff67624 */ /* 0x000fc800078e00ff */
[----:B------:R-:W-:-:S05]  /*3790*/  IMAD R246, R246, 0x4, R7 ;  /* 0x00000004f6f67824 */ /* 0x000fca00078e0207 */
[----:B------:R-:W-:-:S04]  /*37a0*/  SHF.L.U32 R246, R246, 0x2, RZ ;  /* 0x00000002f6f67819 */ /* 0x000fc800000006ff */
[----:B------:R-:W-:Y:S02]  /*37b0*/  SHF.R.S32.HI R247, RZ, 0x1f, R246 ;  /* 0x0000001ffff77819 */ /* 0x000fe400000114f6 */
[----:B------:R-:W-:-:S05]  /*37c0*/  IADD3 R121, P2, R3, R246, RZ ;  /* 0x000000f603797210 */ /* 0x000fca0007f5e0ff */
[----:B--2---:R-:W-:Y:S01]  /*37d0*/  IMAD.X R240, R6, 0x1, R247, P2 ;  /* 0x0000000106f07824 */ /* 0x004fe200010e06f7 */
        /* <DEDUP_REMOVED lines=24> */
.L_x_1940:
[----:B-1----:R-:W-:Y:S05]  /*3960*/  BSYNC B1 ;  /* 0x0000000000017941 */ /* 0x002fea0003800000 */
.L_x_1939:
        /* <DEDUP_REMOVED lines=32> */
.L_x_1942:
[----:B-1----:R-:W-:Y:S05]  /*3b70*/  BSYNC B1 ;  /* 0x0000000000017941 */ /* 0x002fea0003800000 */
.L_x_1941:
        /* <DEDUP_REMOVED lines=32> */
.L_x_1944:
[----:B-1----:R-:W-:Y:S05]  /*3d80*/  BSYNC B1 ;  /* 0x0000000000017941 */ /* 0x002fea0003800000 */
.L_x_1943:
        /* <DEDUP_REMOVED lines=32> */
.L_x_1946:
[----:B-1----:R-:W-:Y:S05]  /*3f90*/  BSYNC B1 ;  /* 0x0000000000017941 */ /* 0x002fea0003800000 */
.L_x_1945:
[----:B------:R-:W-:Y:S01]  /*3fa0*/  BSSY B1, `(.L_x_1947) ;  /* 0x0000020000017945 */ /* 0x000fe20003800000 */
[----:B------:R-:W-:Y:S05]  /*3fb0*/  @P1 BRA `(.L_x_1948) ;  /* 0x000001e000001947 */ /* 0x000fea0003800000 */
[----:B------:R-:W-:-:S05]  /*3fc0*/  IMAD.MOV.U32 R246, RZ, RZ, c[0x0][0x1d4] ;  /* 0x00007500fff67624 */ /* 0x000fca00078e00ff */
[----:B------:R-:W-:-:S05]  /*3fd0*/  LEA R246, R246, R7, 0x3 ;  /* 0x00000007f6f67211 */ /* 0x000fca00078e18ff */
[----:B------:R-:W-:-:S05]  /*3fe0*/  IMAD.SHL.U32 R246, R246, 0x4, RZ ;  /* 0x00000004f6f67824 */ /* 0x000fca00078e00ff */
        /* <DEDUP_REMOVED lines=11> */
[----:B------:R-:W2:Y:S02]  /*40a0*/  LDL R250, [R1+0x8] ;  /* 0x0000080001fa7983 */ /* 0x000ea40000100800 */
[----:B------:R-:W-:-:S04]  /*40b0*/  @P3 LEA R240, R240, R0, 0x8 ;  /* 0x00000000f0f03211 */ /* 0x000fc800078e40ff */
        /* <DEDUP_REMOVED lines=14> */
.L_x_1948:
[----:B-1----:R-:W-:Y:S05]  /*41a0*/  BSYNC B1 ;  /* 0x0000000000017941 */ /* 0x002fea0003800000 */
.L_x_1947:
[----:B------:R-:W-:Y:S01]  /*41b0*/  BSSY B1, `(.L_x_1949) ;  /* 0x0000020000017945 */ /* 0x000fe20003800000 */
[----:B------:R-:W-:Y:S05]  /*41c0*/  @P1 BRA `(.L_x_1950) ;  /* 0x000001e000001947 */ /* 0x000fea0003800000 */
[----:B------:R-:W-:-:S05]  /*41d0*/  MOV R246, c[0x0][0x1d4] ;  /* 0x0000750000f67a02 */ /* 0x000fca0000000f00 */
[----:B------:R-:W-:-:S04]  /*41e0*/  IMAD R246, R246, 0x9, R7 ;  /* 0x00000009f6f67824 */ /* 0x000fc800078e0207 */
        /* <DEDUP_REMOVED lines=12> */
[----:B------:R-:W2:Y:S02]  /*42b0*/  LDL R250, [R1] ;  /* 0x0000000001fa7983 */ /* 0x000ea40000100800 */
        /* <DEDUP_REMOVED lines=15> */
.L_x_1950:
[----:B-1----:R-:W-:Y:S05]  /*43b0*/  BSYNC B1 ;  /* 0x0000000000017941 */ /* 0x002fea0003800000 */
.L_x_1949:
        /* <DEDUP_REMOVED lines=20> */
[----:B------:R-:W-:Y:S01]  /*4500*/  IADD3 R246, P2, R4, R246, RZ ;  /* 0x000000f604f67210 */ /* 0x000fe20007f5e0ff */
[----:B-----5:R-:W-:Y:S02]  /*4510*/  FADD.FTZ R132, R248, R132 ;  /* 0x00000084f8847221 */ /* 0x020fe40000010000 */
[----:B------:R-:W-:Y:S02]  /*4520*/  FADD.FTZ R133, R249, R133 ;  /* 0x00000085f9857221 */ /* 0x000fe40000010000 */
[----:B------:R-:W-:Y:S02]  /*4530*/  IMAD.X R247, R252, 0x1, R247, P2 ;  /* 0x00000001fcf77824 */ /* 0x000fe400010e06f7 */
[----:B--2---:R-:W-:Y:S01]  /*4540*/  @P3 FMUL.FTZ R132, R132, R240 ;  /* 0x000000f084843220 */ /* 0x004fe20000410000 */
[----:B------:R-:W-:Y:S01]  /*4550*/  LEA R240, P2, R246, c[0x0][0x198], 0x2 ;  /* 0x00006600f6f07a11 */ /* 0x000fe200078410ff */
[----:B------:R-:W-:-:S03]  /*4560*/  @P3 FMUL.FTZ R133, R133, R241 ;  /* 0x000000f185853220 */ /* 0x000fc60000410000 */
[----:B------:R-:W-:-:S05]  /*4570*/  LEA.HI.X R241, R246, c[0x0][0x19c], R247, 0x2, P2 ;  /* 0x00006700f6f17a11 */ /* 0x000fca00010f14f7 */
[----:B------:R1:W-:Y:S04]  /*4580*/  STG.E.64 [R240.64], R132 ;  /* 0x00000084f0007986 */ /* 0x0003e8000c101b24 */
.L_x_1952:
[----:B------:R-:W-:Y:S05]  /*4590*/  BSYNC B1 ;  /* 0x0000000000017941 */ /* 0x000fea0003800000 */
.L_x_1951:
[----:B------:R-:W-:Y:S01]  /*45a0*/  BSSY B1, `(.L_x_1953) ;  /* 0x000001d000017945 */ /* 0x000fe20003800000 */
[----:B------:R-:W-:Y:S05]  /*45b0*/  @P1 BRA `(.L_x_1954) ;  /* 0x000001b000001947 */ /* 0x000fea0003800000 */
[----:B------:R-:W-:-:S05]  /*45c0*/  MOV R246, c[0x0][0x1d4] ;  /* 0x0000750000f67a02 */ /* 0x000fca0000000f00 */
[----:B------:R-:W-:-:S04]  /*45d0*/  IMAD R246, R246, 0xb, R7 ;  /* 0x0000000bf6f67824 */ /* 0x000fc800078e0207 */
[----:B------:R-:W-:-:S05]  /*45e0*/  IMAD.SHL.U32 R246, R246, 0x4, RZ ;  /* 0x00000004f6f67824 */ /* 0x000fca00078e00ff */
[----:B------:R-:W-:Y:S02]  /*45f0*/  SHF.R.S32.HI R247, RZ, 0x1f, R246 ;  /* 0x0000001ffff77819 */ /* 0x000fe400000114f6 */
[----:B------:R-:W-:-:S05]  /*4600*/  IADD3 R135, P2, R3, R246, RZ ;  /* 0x000000f603877210 */ /* 0x000fca0007f5e0ff */
[----:B-12---:R-:W-:Y:S01]  /*4610*/  IMAD.X R240, R6, 0x1, R247, P2 ;  /* 0x0000000106f07824 */ /* 0x006fe200010e06f7 */
        /* <DEDUP_REMOVED lines=21> */
.L_x_1954:
[----:B------:R-:W-:Y:S05]  /*4770*/  BSYNC B1 ;  /* 0x0000000000017941 */ /* 0x000fea0003800000 */
.L_x_1953:
        /* <DEDUP_REMOVED lines=29> */
.L_x_1956:
[----:B------:R-:W-:Y:S05]  /*4950*/  BSYNC B1 ;  /* 0x0000000000017941 */ /* 0x000fea0003800000 */
.L_x_1955:
        /* <DEDUP_REMOVED lines=29> */
.L_x_1958:
[----:B------:R-:W-:Y:S05]  /*4b30*/  BSYNC B1 ;  /* 0x0000000000017941 */ /* 0x000fea0003800000 */
.L_x_1957:
        /* <DEDUP_REMOVED lines=29> */
.L_x_1960:
[----:B------:R-:W-:Y:S05]  /*4d10*/  BSYNC B1 ;  /* 0x0000000000017941 */ /* 0x000fea0003800000 */
.L_x_1959:
        /* <DEDUP_REMOVED lines=29> */
.L_x_1962:
[----:B------:R-:W-:Y:S05]  /*4ef0*/  BSYNC B1 ;  /* 0x0000000000017941 */ /* 0x000fea0003800000 */
.L_x_1961:
[----:B------:R-:W-:Y:S01]  /*4f00*/  BSSY B1, `(.L_x_1963) ;  /* 0x000001d000017945 */ /* 0x000fe20003800000 */
[----:B------:R-:W-:Y:S05]  /*4f10*/  @P1 BRA `(.L_x_1964) ;  /* 0x000001b000001947 */ /* 0x000fea0003800000 */
[----:B------:R-:W-:-:S05]  /*4f20*/  MOV R246, c[0x0][0x1d4] ;  /* 0x0000750000f67a02 */ /* 0x000fca0000000f00 */
[----:B------:R-:W-:-:S04]  /*4f30*/  IMAD R246, R246, 0x10, R7 ;  /* 0x00000010f6f67824 */ /* 0x000fc800078e0207 */
[----:B------:R-:W-:-:S05]  /*4f40*/  IMAD.SHL.U32 R246, R246, 0x4, RZ ;  /* 0x00000004f6f67824 */ /* 0x000fca00078e00ff */
[----:B------:R-:W-:Y:S02]  /*4f50*/  SHF.R.S32.HI R247, RZ, 0x1f, R246 ;  /* 0x0000001ffff77819 */ /* 0x000fe400000114f6 */
[----:B------:R-:W-:-:S04]  /*4f60*/  IADD3 R145, P2, R3, R246, RZ ;  /* 0x000000f603917210 */ /* 0x000fc80007f5e0ff */
[----:B-12---:R-:W-:Y:S02]  /*4f70*/  IADD3.X R240, R6, R247, RZ, P2, !PT ;  /* 0x000000f706f07210 */ /* 0x006fe400017fe4ff */
        /* <DEDUP_REMOVED lines=12> */
[----:B-----5:R-:W-:Y:S01]  /*5040*/  FADD.FTZ R144, R18, R144 ;  /* 0x0000009012907221 */ /* 0x020fe20000010000 */
[----:B------:R-:W-:Y:S01]  /*5050*/  IADD3 R246, P2, R4, R246, RZ ;  /* 0x000000f604f67210 */ /* 0x000fe20007f5e0ff */
[----:B------:R-:W-:-:S03]  /*5060*/  FADD.FTZ R145, R19, R145 ;  /* 0x0000009113917221 */ /* 0x000fc60000010000 */
[----:B------:R-:W-:Y:S01]  /*5070*/  IADD3.X R247, R252, R247, RZ, P2, !PT ;  /* 0x000000f7fcf77210 */ /* 0x000fe200017fe4ff */
[----:B--2---:R-:W-:Y:S01]  /*5080*/  @P3 FMUL.FTZ R144, R144, R240 ;  /* 0x000000f090903220 */ /* 0x004fe20000410000 */
[----:B------:R-:W-:Y:S01]  /*5090*/  LEA R240, P2, R246, c[0x0][0x198], 0x2 ;  /* 0x00006600f6f07a11 */ /* 0x000fe200078410ff */
[----:B------:R-:W-:-:S03]  /*50a0*/  @P3 FMUL.FTZ R145, R145, R241 ;  /* 0x000000f191913220 */ /* 0x000fc60000410000 */
[----:B------:R-:W-:-:S05]  /*50b0*/  LEA.HI.X R241, R246, c[0x0][0x19c], R247, 0x2, P2 ;  /* 0x00006700f6f17a11 */ /* 0x000fca00010f14f7 */
[----:B------:R1:W-:Y:S04]  /*50c0*/  STG.E.64 [R240.64], R144 ;  /* 0x00000090f0007986 */ /* 0x0003e8000c101b24 */
.L_x_1964:
[----:B------:R-:W-:Y:S05]  /*50d0*/  BSYNC B1 ;  /* 0x0000000000017941 */ /* 0x000fea0003800000 */
.L_x_1963:
[----:B------:R-:W-:Y:S01]  /*50e0*/  BSSY B1, `(.L_x_1965) ;  /* 0x000001d000017945 */ /* 0x000fe20003800000 */
[----:B------:R-:W-:Y:S05]  /*50f0*/  @P1 BRA `(.L_x_1966) ;  /* 0x000001b000001947 */ /* 0x000fea0003800000 */
[----:B------:R-:W-:-:S04]  /*5100*/  IMAD.MOV.U32 R246, RZ, RZ, c[0x0][0x1d4] ;  /* 0x00007500fff67624 */ /* 0x000fc800078e00ff */
        /* <DEDUP_REMOVED lines=26> */
.L_x_1966:
[----:B------:R-:W-:Y:S05]  /*52b0*/  BSYNC B1 ;  /* 0x0000000000017941 */ /* 0x000fea0003800000 */
.L_x_1965:
        /* <DEDUP_REMOVED lines=29> */
.L_x_1968:
[----:B------:R-:W-:Y:S05]  /*5490*/  BSYNC B1 ;  /* 0x0000000000017941 */ /* 0x000fea0003800000 */
.L_x_1967:
        /* <DEDUP_REMOVED lines=29> */
.L_x_1970:
[----:B------:R-:W-:Y:S05]  /*5670*/  BSYNC B1 ;  /* 0x0000000000017941 */ /* 0x000fea0003800000 */
.L_x_1969:
        /* <DEDUP_REMOVED lines=29> */
.L_x_1972:
[----:B------:R-:W-:Y:S05]  /*5850*/  BSYNC B1 ;  /* 0x0000000000017941 */ /* 0x000fea0003800000 */
.L_x_1971:
        /* <DEDUP_REMOVED lines=29> */
.L_x_1974:
[----:B------:R-:W-:Y:S05]  /*5a30*/  BSYNC B1 ;  /* 0x0000000000017941 */ /* 0x000fea0003800000 */
.L_x_1973:
        /* <DEDUP_REMOVED lines=29> */
.L_x_1976:
[----:B------:R-:W-:Y:S05]  /*5c10*/  BSYNC B1 ;  /* 0x0000000000017941 */ /* 0x000fea0003800000 */
.L_x_1975:
        /* <DEDUP_REMOVED lines=29> */
.L_x_1978:
[----:B------:R-:W-:Y:S05]  /*5df0*/  BSYNC B1 ;  /* 0x0000000000017941 */ /* 0x000fea0003800000 */
.L_x_1977:
        /* <DEDUP_REMOVED lines=29> */
.L_x_1980:
[----:B------:R-:W-:Y:S05]  /*5fd0*/  BSYNC B1 ;  /* 0x0000000000017941 */ /* 0x000fea0003800000 */
.L_x_1979:
        /* <DEDUP_REMOVED lines=29> */
.L_x_1982:
[----:B------:R-:W-:Y:S05]  /*61b0*/  BSYNC B1 ;  /* 0x0000000000017941 */ /* 0x000fea0003800000 */
.L_x_1981:
        /* <DEDUP_REMOVED lines=29> */
.L_x_1984:
[----:B------:R-:W-:Y:S05]  /*6390*/  BSYNC B1 ;  /* 0x0000000000017941 */ /* 0x000fea0003800000 */
.L_x_1983:
        /* <DEDUP_REMOVED lines=29> */
.L_x_1986:
[----:B------:R-:W-:Y:S05]  /*6570*/  BSYNC B1 ;  /* 0x0000000000017941 */ /* 0x000fea0003800000 */
.L_x_1985:
        /* <DEDUP_REMOVED lines=29> */
.L_x_1988:
[----:B------:R-:W-:Y:S05]  /*6750*/  BSYNC B1 ;  /* 0x0000000000017941 */ /* 0x000fea0003800000 */
.L_x_1987:
        /* <DEDUP_REMOVED lines=29> */
.L_x_1990:
[----:B------:R-:W-:Y:S05]  /*6930*/  BSYNC B1 ;  /* 0x0000000000017941 */ /* 0x000fea0003800000 */
.L_x_1989:
        /* <DEDUP_REMOVED lines=29> */
.L_x_1992:
[----:B------:R-:W-:Y:S05]  /*6b10*/  BSYNC B1 ;  /* 0x0000000000017941 */ /* 0x000fea0003800000 */
.L_x_1991:
        /* <DEDUP_REMOVED lines=29> */
.L_x_1994:
[----:B------:R-:W-:Y:S05]  /*6cf0*/  BSYNC B1 ;  /* 0x0000000000017941 */ /* 0x000fea0003800000 */
.L_x_1993:
[----:B------:R-:W-:Y:S01]  /*6d00*/  BSSY B1, `(.L_x_1995) ;  /* 0x000001d000017945 */ /* 0x000fe20003800000 */
[----:B------:R-:W-:Y:S05]  /*6d10*/  @P1 BRA `(.L_x_1996) ;  /* 0x000001b000001947 */ /* 0x000fea0003800000 */
[----:B------:R-:W-:-:S04]  /*6d20*/  IMAD.MOV.U32 R246, RZ, RZ, c[0x0][0x1d4] ;  /* 0x00007500fff67624 */ /* 0x000fc800078e00ff */
[----:B------:R-:W-:-:S05]  /*6d30*/  IMAD R246, R246, 0x20, R7 ;  /* 0x00000020f6f67824 */ /* 0x000fca00078e0207 */
[----:B------:R-:W-:-:S04]  /*6d40*/  SHF.L.U32 R246, R246, 0x2, RZ ;  /* 0x00000002f6f67819 */ /* 0x000fc800000006ff */
        /* <DEDUP_REMOVED lines=24> */
.L_x_1996:
[----:B------:R-:W-:Y:S05]  /*6ed0*/  BSYNC B1 ;  /* 0x0000000000017941 */ /* 0x000fea0003800000 */
.L_x_1995:
        /* <DEDUP_REMOVED lines=29> */
.L_x_1998:
[----:B------:R-:W-:Y:S05]  /*70b0*/  BSYNC B1 ;  /* 0x0000000000017941 */ /* 0x000fea0003800000 */
.L_x_1997:
        /* <DEDUP_REMOVED lines=29> */
.L_x_2000:
[----:B------:R-:W-:Y:S05]  /*7290*/  BSYNC B1 ;  /* 0x0000000000017941 */ /* 0x000fea0003800000 */
.L_x_1999:
        /* <DEDUP_REMOVED lines=29> */
.L_x_2002:
[----:B------:R-:W-:Y:S05]  /*7470*/  BSYNC B1 ;  /* 0x0000000000017941 */ /* 0x000fea0003800000 */
.L_x_2001:
        /* <DEDUP_REMOVED lines=29> */
.L_x_2004:
[----:B------:R-:W-:Y:S05]  /*7650*/  BSYNC B1 ;  /* 0x0000000000017941 */ /* 0x000fea0003800000 */
.L_x_2003:
        /* <DEDUP_REMOVED lines=29> */
.L_x_2006:
[----:B------:R-:W-:Y:S05]  /*7830*/  BSYNC B1 ;  /* 0x0000000000017941 */ /* 0x000fea0003800000 */
.L_x_2005:
        /* <DEDUP_REMOVED lines=29> */
.L_x_2008:
[----:B------:R-:W-:Y:S05]  /*7a10*/  BSYNC B1 ;  /* 0x0000000000017941 */ /* 0x000fea0003800000 */
.L_x_2007:
        /* <DEDUP_REMOVED lines=29> */
.L_x_2010:
[----:B------:R-:W-:Y:S05]  /*7bf0*/  BSYNC B1 ;  /* 0x0000000000017941 */ /* 0x000fea0003800000 */
.L_x_2009:
        /* <DEDUP_REMOVED lines=29> */
.L_x_2012:
[----:B------:R-:W-:Y:S05]  /*7dd0*/  BSYNC B1 ;  /* 0x0000000000017941 */ /* 0x000fea0003800000 */
.L_x_2011:
        /* <DEDUP_REMOVED lines=29> */
.L_x_2014:
[----:B------:R-:W-:Y:S05]  /*7fb0*/  BSYNC B1 ;  /* 0x0000000000017941 */ /* 0x000fea0003800000 */
.L_x_2013:
        /* <DEDUP_REMOVED lines=29> */
.L_x_2016:
[----:B------:R-:W-:Y:S05]  /*8190*/  BSYNC B1 ;  /* 0x0000000000017941 */ /* 0x000fea0003800000 */
.L_x_2015:
        /* <DEDUP_REMOVED lines=29> */
.L_x_2018:
[----:B------:R-:W-:Y:S05]  /*8370*/  BSYNC B1 ;  /* 0x0000000000017941 */ /* 0x000fea0003800000 */
.L_x_2017:
        /* <DEDUP_REMOVED lines=29> */
.L_x_2020:
[----:B------:R-:W-:Y:S05]  /*8550*/  BSYNC B1 ;  /* 0x0000000000017941 */ /* 0x000fea0003800000 */
.L_x_2019:
        /* <DEDUP_REMOVED lines=29> */
.L_x_2022:
[----:B------:R-:W-:Y:S05]  /*8730*/  BSYNC B1 ;  /* 0x0000000000017941 */ /* 0x000fea0003800000 */
.L_x_2021:
        /* <DEDUP_REMOVED lines=29> */
.L_x_2024:
[----:B------:R-:W-:Y:S05]  /*8910*/  BSYNC B1 ;  /* 0x0000000000017941 */ /* 0x000fea0003800000 */
.L_x_2023:
        /* <DEDUP_REMOVED lines=29> */
.L_x_2026:
[----:B------:R-:W-:Y:S05]  /*8af0*/  BSYNC B1 ;  /* 0x0000000000017941 */ /* 0x000fea0003800000 */
.L_x_2025:
        /* <DEDUP_REMOVED lines=29> */
.L_x_2028:
[----:B------:R-:W-:Y:S05]  /*8cd0*/  BSYNC B1 ;  /* 0x0000000000017941 */ /* 0x000fea0003800000 */
.L_x_2027:
        /* <DEDUP_REMOVED lines=29> */
.L_x_2030:
[----:B------:R-:W-:Y:S05]  /*8eb0*/  BSYNC B1 ;  /* 0x0000000000017941 */ /* 0x000fea0003800000 */
.L_x_2029:
        /* <DEDUP_REMOVED lines=29> */
.L_x_2032:
[----:B------:R-:W-:Y:S05]  /*9090*/  BSYNC B1 ;  /* 0x0000000000017941 */ /* 0x000fea0003800000 */
.L_x_2031:
        /* <DEDUP_REMOVED lines=29> */
.L_x_2034:
[----:B------:R-:W-:Y:S05]  /*9270*/  BSYNC B1 ;  /* 0x0000000000017941 */ /* 0x000fea0003800000 */
.L_x_2033:
        /* <DEDUP_REMOVED lines=29> */
.L_x_2036:
[----:B------:R-:W-:Y:S05]  /*9450*/  BSYNC B1 ;  /* 0x0000000000017941 */ /* 0x000fea0003800000 */
.L_x_2035:
        /* <DEDUP_REMOVED lines=29> */
.L_x_2038:
[----:B------:R-:W-:Y:S05]  /*9630*/  BSYNC B1 ;  /* 0x0000000000017941 */ /* 0x000fea0003800000 */
.L_x_2037:
        /* <DEDUP_REMOVED lines=29> */
.L_x_2040:
[----:B------:R-:W-:Y:S05]  /*9810*/  BSYNC B1 ;  /* 0x0000000000017941 */ /* 0x000fea0003800000 */
.L_x_2039:
        /* <DEDUP_REMOVED lines=29> */
.L_x_2042:
[----:B------:R-:W-:Y:S05]  /*99f0*/  BSYNC B1 ;  /* 0x0000000000017941 */ /* 0x000fea0003800000 */
.L_x_2041:
        /* <DEDUP_REMOVED lines=29> */
.L_x_2044:
[----:B------:R-:W-:Y:S05]  /*9bd0*/  BSYNC B1 ;  /* 0x0000000000017941 */ /* 0x000fea0003800000 */
.L_x_2043:
        /* <DEDUP_REMOVED lines=29> */
.L_x_2046:
[----:B------:R-:W-:Y:S05]  /*9db0*/  BSYNC B1 ;  /* 0x0000000000017941 */ /* 0x000fea0003800000 */
.L_x_2045:
        /* <DEDUP_REMOVED lines=29> */
.L_x_2048:
[----:B------:R-:W-:Y:S05]  /*9f90*/  BSYNC B1 ;  /* 0x0000000000017941 */ /* 0x000fea0003800000 */
.L_x_2047:
        /* <DEDUP_REMOVED lines=29> */
.L_x_2050:
[----:B------:R-:W-:Y:S05]  /*a170*/  BSYNC B1 ;  /* 0x0000000000017941 */ /* 0x000fea0003800000 */
.L_x_2049:
        /* <DEDUP_REMOVED lines=29> */
.L_x_2052:
[----:B------:R-:W-:Y:S05]  /*a350*/  BSYNC B1 ;  /* 0x0000000000017941 */ /* 0x000fea0003800000 */
.L_x_2051:
        /* <DEDUP_REMOVED lines=29> */
.L_x_2054:
[----:B------:R-:W-:Y:S05]  /*a530*/  BSYNC B1 ;  /* 0x0000000000017941 */ /* 0x000fea0003800000 */
.L_x_2053:
        /* <DEDUP_REMOVED lines=29> */
.L_x_2056:
[----:B------:R-:W-:Y:S05]  /*a710*/  BSYNC B1 ;  /* 0x0000000000017941 */ /* 0x000fea0003800000 */
.L_x_2055:
        /* <DEDUP_REMOVED lines=29> */
.L_x_2058:
[----:B------:R-:W-:Y:S05]  /*a8f0*/  BSYNC B1 ;  /* 0x0000000000017941 */ /* 0x000fea0003800000 */
.L_x_2057:
[----:B-12---:R-:W2:Y:S04]  /*a900*/  LDL R240, [R1+0x240] ;  /* 0x0002400001f07983 */ /* 0x006ea80000100800 */
[----:B------:R-:W3:Y:S04]  /*a910*/  LDL R7, [R1+0x244] ;  /* 0x0002440001077983 */ /* 0x000ee80000100800 */
[----:B------:R-:W4:Y:S04]  /*a920*/  LDL R250, [R1+0x200] ;  /* 0x0002000001fa7983 */ /* 0x000f280000100800 */
[----:B------:R-:W4:Y:S04]  /*a930*/  LDL R247, [R1+0x204] ;  /* 0x0002040001f77983 */ /* 0x000f280000100800 */
[----:B------:R-:W4:Y:S04]  /*a940*/  LDL R246, [R1+0x1f8] ;  /* 0x0001f80001f67983 */ /* 0x000f280000100800 */
[----:B------:R-:W4:Y:S04]  /*a950*/  LDL R241, [R1+0x1fc] ;  /* 0x0001fc0001f17983 */ /* 0x000f280000100800 */
[----:B------:R1:W-:Y:S04]  /*a960*/  STL [R1+0x2c0], R29 ;  /* 0x0002c01d01007387 */ /* 0x0003e80000100800 */
[----:B-1----:R-:W4:Y:S04]  /*a970*/  LDL R29, [R1+0x20c] ;  /* 0x00020c00011d7983 */ /* 0x002f280000100800 */
        /* <DEDUP_REMOVED lines=37> */
[----:B------:R1:W-:Y:S04]  /*abd0*/  STL [R1+0x264], R3 ;  /* 0x0002640301007387 */ /* 0x0003e80000100800 */
[----:B------:R1:W-:Y:S04]  /*abe0*/  STL [R1+0x260], R2 ;  /* 0x0002600201007387 */ /* 0x0003e80000100800 */
[----:B------:R2:W-:Y:S04]  /*abf0*/  STL [R1+0x25c], R0 ;  /* 0x00025c0001007387 */ /* 0x0005e80000100800 */
[----:B0-----:R-:W4:Y:S04]  /*ac00*/  LDL R4, [R1+0x1f0] ;  /* 0x0001f00001047983 */ /* 0x001f280000100800 */
[----:B-1----:R-:W4:Y:S04]  /*ac10*/  LDL R3, [R1+0x1f4] ;  /* 0x0001f40001037983 */ /* 0x002f280000100800 */
[----:B------:R-:W4:Y:S01]  /*ac20*/  LDL R2, [R1+0x1b0] ;  /* 0x0001b00001027983 */ /* 0x000f220000100800 */
[----:B--2--5:R-:W-:-:S03]  /*ac30*/  FMUL.FTZ R240, R240, R114 ;  /* 0x00000072f0f07220 */ /* 0x024fc60000410000 */
[----:B------:R-:W2:Y:S01]  /*ac40*/  LDL R0, [R1+0x1b4] ;  /* 0x0001b40001007983 */ /* 0x000ea20000100800 */
[----:B---3--:R-:W-:-:S03]  /*ac50*/  FMUL.FTZ R7, R7, R115 ;  /* 0x0000007307077220 */ /* 0x008fc60000410000 */
[----:B------:R-:W3:Y:S04]  /*ac60*/  LDL R13, [R1+0x190] ;  /* 0x00019000010d7983 */ /* 0x000ee80000100800 */
[----:B------:R-:W2:Y:S04]  /*ac70*/  LDL R12, [R1+0x194] ;  /* 0x00019400010c7983 */ /* 0x000ea80000100800 */
[----:B------:R-:W2:Y:S04]  /*ac80*/  LDL R11, [R1+0x188] ;  /* 0x00018800010b7983 */ /* 0x000ea80000100800 */
[----:B------:R-:W2:Y:S04]  /*ac90*/  LDL R10, [R1+0x18c] ;  /* 0x00018c00010a7983 */ /* 0x000ea80000100800 */
        /* <DEDUP_REMOVED lines=26> */
[----:B------:R-:W-:-:S03]  /*ae40*/  FFMA.FTZ R240, R28, R128, R240 ;  /* 0x000000801cf07223 */ /* 0x000fc600000100f0 */
[----:B------:R-:W3:Y:S01]  /*ae50*/  LDL R28, [R1+0x1ec] ;  /* 0x0001ec00011c7983 */ /* 0x000ee20000100800 */
[----:B------:R-:W-:Y:S02]  /*ae60*/  FFMA.FTZ R240, R250, R130, R240 ;  /* 0x00000082faf07223 */ /* 0x000fe400000100f0 */
[----:B------:R-:W-:Y:S01]  /*ae70*/  FFMA.FTZ R7, R247, R131, R7 ;  /* 0x00000083f7077223 */ /* 0x000fe20000010007 */
        /* <DEDUP_REMOVED lines=16> */
[----:B--2---:R-:W-:-:S03]  /*af80*/  FFMA.FTZ R240, R29, R136, R240 ;  /* 0x000000881df07223 */ /* 0x004fc600000100f0 */
[----:B------:R0:W5:Y:S01]  /*af90*/  LDL.LU R29, [R1+0x2c0] ;  /* 0x0002c000011d7983 */ /* 0x0001620000300800 */
[----:B---3--:R-:W-:-:S03]  /*afa0*/  FFMA.FTZ R7, R28, R137, R7 ;  /* 0x000000891c077223 */ /* 0x008fc60000010007 */
[----:B------:R0:W5:Y:S01]  /*afb0*/  LDL.LU R28, [R1+0x2bc] ;  /* 0x0002bc00011c7983 */ /* 0x0001620000300800 */
[----:B----4-:R-:W-:-:S03]  /*afc0*/  FFMA.FTZ R240, R250, R138, R240 ;  /* 0x0000008afaf07223 */ /* 0x010fc600000100f0 */
        /* <DEDUP_REMOVED lines=25> */
[----:B------:R-:W3:Y:S01]  /*b160*/  LDL R0, [R1+0x174] ;  /* 0x0001740001007983 */ /* 0x000ee20000100800 */
        /* <DEDUP_REMOVED lines=169> */
[----:B------:R-:W-:-:S03]  /*bc00*/  FFMA.FTZ R7, R241, R237, R7 ;  /* 0x000000edf1077223 */ /* 0x000fc60000010007 */
[----:B------:R-:W1:Y:S01]  /*bc10*/  S2R R241, SR_TID.X ;  /* 0x0000000000f17919 */ /* 0x000e620000002100 */
[----:B------:R-:W-:-:S03]  /*bc20*/  FFMA.FTZ R240, R250, R236, R240 ;  /* 0x000000ecfaf07223 */ /* 0x000fc600000100f0 */
[----:B------:R-:W2:Y:S01]  /*bc30*/  S2R R250, SR_CTAID.X ;  /* 0x0000000000fa7919 */ /* 0x000ea20000002500 */
[----:B------:R-:W-:Y:S02]  /*bc40*/  FFMA.FTZ R240, R247, R238, R240 ;  /* 0x000000eef7f07223 */ /* 0x000fe400000100f0 */
[----:B------:R-:W-:Y:S01]  /*bc50*/  FFMA.FTZ R7, R246, R239, R7 ;  /* 0x000000eff6077223 */ /* 0x000fe20000010007 */
[----:B-1----:R-:W-:-:S03]  /*bc60*/  LOP3.LUT R247, R241, 0x1, RZ, 0xc0, !PT ;  /* 0x00000001f1f77812 */ /* 0x002fc600078ec0ff */
[----:B------:R-:W-:Y:S01]  /*bc70*/  FADD.FTZ R7, R240, R7 ;  /* 0x00000007f0077221 */ /* 0x000fe20000010000 */
[----:B------:R-:W-:Y:S05]  /*bc80*/  BRA.DIV ~URZ, `(.L_x_2059) ;  /* 0x00002eb27f007947 */ /* 0x000fea000b800000 */
[----:B0-2---:R0:W1:Y:S02]  /*bc90*/  SHFL.BFLY PT, R246, R7, 0x1, 0x1f ;  /* 0x0c201f0007f67f89 */ /* 0x00506400000e0000 */
.L_x_2120:
        /* <DEDUP_REMOVED lines=8> */
[----:B------:R-:W-:Y:S01]  /*bd20*/  @P2 IMAD R240, R250, R240, UR39 ;  /* 0x00000027faf02e24 */ /* 0x000fe2000f8e02f0 */
[----:B------:R-:W-:-:S04]  /*bd30*/  @P2 MOV R241, 0x4 ;  /* 0x0000000400f12802 */ /* 0x000fc80000000f00 */
[----:B------:R-:W-:-:S05]  /*bd40*/  @P2 IADD3 R240, R240, -0x1, RZ ;  /* 0xfffffffff0f02810 */ /* 0x000fca0007ffe0ff */
[----:B-----5:R-:W-:-:S04]  /*bd50*/  @P2 IMAD R240, R240, c[0x0][0x220], R5 ;  /* 0x00008800f0f02a24 */ /* 0x020fc800078e0205 */
[----:B------:R-:W-:-:S06]  /*bd60*/  @P2 IMAD.WIDE R240, R240, R241, c[0x0][0x218] ;  /* 0x00008600f0f02625 */ /* 0x000fcc00078e02f1 */
[----:B------:R-:W3:Y:S01]  /*bd70*/  @P2 LDG.E R240, [R240.64] ;  /* 0x00000024f0f02981 */ /* 0x000ee2000c1e1900 */
[----:B------:R-:W-:Y:S01]  /*bd80*/  ISETP.NE.U32.AND P1, PT, RZ, c[0x0][0x228], PT ;  /* 0x00008a00ff007a0c */ /* 0x000fe20003f25070 */
[----:B------:R-:W-:Y:S02]  /*bd90*/  IMAD.MOV.U32 R246, RZ, RZ, c[0x0][0x1e8] ;  /* 0x00007a00fff67624 */ /* 0x000fe400078e00ff */
[----:B------:R-:W-:Y:S01]  /*bda0*/  FMUL.FTZ R7, R7, c[0x0][0x1f0] ;  /* 0x00007c0007077a20 */ /* 0x000fe20000410000 */
[----:B------:R-:W-:Y:S02]  /*bdb0*/  ISETP.NE.AND.EX P1, PT, RZ, c[0x0][0x22c], PT, P1 ;  /* 0x00008b00ff007a0c */ /* 0x000fe40003f25310 */
[----:B------:R-:W-:Y:S01]  /*bdc0*/  IADD3 R246, R246, c[0x0][0x210], RZ ;  /* 0x00008400f6f67a10 */ /* 0x000fe20007ffe0ff */
[----:B---3--:R-:W-:-:S10]  /*bdd0*/  @P2 FADD.FTZ R7, R7, R240 ;  /* 0x000000f007072221 */ /* 0x008fd40000010000 */
[----:B------:R-:W-:Y:S02]  /*bde0*/  @P1 ISETP.GE.AND P2, PT, R5, R246, PT ;  /* 0x000000f60500120c */ /* 0x000fe40003f46270 */
[----:B------:R-:W-:Y:S02]  /*bdf0*/  MOV R246, UR39 ;  /* 0x0000002700f67c02 */ /* 0x000fe40008000f00 */
        /* <DEDUP_REMOVED lines=11> */
.L_x_2061:
[----:B------:R-:W-:Y:S05]  /*beb0*/  BSYNC B1 ;  /* 0x0000000000017941 */ /* 0x000fea0003800000 */
.L_x_2060:
[----:B-----5:R-:W-:-:S04]  /*bec0*/  IADD3 R5, R5, 0x40, RZ ;  /* 0x0000004005057810 */ /* 0x020fc80007ffe0ff */
[----:B------:R-:W-:-:S13]  /*bed0*/  ISETP.GE.AND P0, PT, R5, UR5, PT ;  /* 0x0000000505007c0c */ /* 0x000fda000bf06270 */
[----:B0-----:R-:W-:Y:S01]  /*bee0*/  @P0 CALL.REL.NOINC `(.L_x_1930) ;  /* 0x0000001000000944 */ /* 0x001fe20003c00000 */
[----:B------:R-:W-:Y:S05]  /*bef0*/  BRA `(.L_x_2062) ;  /* 0xffff6e6000007947 */ /* 0x000fea000383ffff */
.L_x_1930:
[----:B------:R-:W-:Y:S05]  /*bf00*/  BSYNC B0 ;  /* 0x0000000000007941 */ /* 0x000fea0003800000 */
.L_x_1929:
[----:B------:R-:W-:Y:S05]  /*bf10*/  BRA.DIV ~URZ, `(.L_x_2063) ;  /* 0x00002c727f007947 */ /* 0x000fea000b800000 */
[----:B------:R1:W3:Y:S02]  /*bf20*/  SHFL.BFLY PT, R246, R251, 0x10, 0x1f ;  /* 0x0e001f00fbf67f89 */ /* 0x0002e400000e0000 */
.L_x_2121:
[----:B-1-3--:R-:W-:Y:S01]  /*bf30*/  FMNMX.FTZ R251, R246, R251, !PT ;  /* 0x000000fbf6fb7209 */ /* 0x00afe20007810000 */
[----:B------:R-:W-:Y:S05]  /*bf40*/  BRA.DIV ~URZ, `(.L_x_2064) ;  /* 0x00002ca27f007947 */ /* 0x000fea000b800000 */
[----:B------:R-:W1:Y:S02]  /*bf50*/  SHFL.BFLY PT, R0, R251, 0x8, 0x1f ;  /* 0x0d001f00fb007f89 */ /* 0x000e6400000e0000 */
[----:B-1----:R-:W-:-:S05]  /*bf60*/  FMNMX.FTZ R0, R251, R0, !PT ;  /* 0x00000000fb007209 */ /* 0x002fca0007810000 */
[----:B------:R-:W1:Y:S02]  /*bf70*/  SHFL.BFLY PT, R3, R0, 0x4, 0x1f ;  /* 0x0c801f0000037f89 */ /* 0x000e6400000e0000 */
[----:B-12---:R-:W-:-:S05]  /*bf80*/  FMNMX.FTZ R7, R0, R3, !PT ;  /* 0x0000000300077209 */ /* 0x006fca0007810000 */
[----:B------:R1:W2:Y:S02]  /*bf90*/  SHFL.BFLY PT, R246, R7, 0x2, 0x1f ;  /* 0x0c401f0007f67f89 */ /* 0x0002a400000e0000 */
.L_x_2122:
        /* <DEDUP_REMOVED lines=12> */
[----:B-1----:R-:W-:Y:S01]  /*c060*/  IMAD.MOV.U32 R7, RZ, RZ, RZ ;  /* 0x000000ffff077224 */ /* 0x002fe200078e00ff */
[----:B--2---:R-:W-:Y:S02]  /*c070*/  MOV R3, 0xff7fffff ;  /* 0xff7fffff00037802 */ /* 0x004fe40000000f00 */
[----:B------:R-:W-:Y:S01]  /*c080*/  IADD3 R9, R8, UR6, RZ ;  /* 0x0000000608097c10 */ /* 0x000fe2000fffe0ff */
[----:B------:R-:W-:Y:S03]  /*c090*/  BSSY B0, `(.L_x_2065) ;  /* 0x000007d000007945 */ /* 0x000fe60003800000 */
[----:B------:R-:W-:-:S05]  /*c0a0*/  ISETP.GE.AND P1, PT, R9, UR39, PT ;  /* 0x0000002709007c0c */ /* 0x000fca000bf26270 */
        /* <DEDUP_REMOVED lines=9> */
[----:B------:R-:W-:Y:S02]  /*c140*/  HFMA2.MMA R7, -RZ, RZ, 0, 0 ;  /* 0x00000000ff077435 */ /* 0x000fe400000001ff */
        /* <DEDUP_REMOVED lines=15> */
[----:B------:R-:W-:Y:S02]  /*c240*/  IADD3.X R5, R8, c[0x0][0x204], R5, P2, P3 ;  /* 0x0000810008057a10 */ /* 0x000fe400017e6405 */
[----:B------:R-:W-:Y:S02]  /*c250*/  MOV R8, R9 ;  /* 0x0000000900087202 */ /* 0x000fe40000000f00 */
[----:B---3--:R-:W-:Y:S02]  /*c260*/  IADD3 R10, R10, 0x820, RZ ;  /* 0x000008200a0a7810 */ /* 0x008fe40007ffe0ff */
.L_x_2072:
[----:B------:R-:W-:Y:S01]  /*c270*/  BSSY B2, `(.L_x_2069) ;  /* 0x000000b000027945 */ /* 0x000fe20003800000 */
[----:B-1----:R-:W-:Y:S05]  /*c280*/  @!P0 BRA `(.L_x_2070) ;  /* 0x0000005000008947 */ /* 0x002fea0003800000 */
[----:B------:R-:W-:-:S06]  /*c290*/  IMAD.MOV.U32 R4, RZ, RZ, R12 ;  /* 0x000000ffff047224 */ /* 0x000fcc00078e000c */
[----:B------:R-:W3:Y:S01]  /*c2a0*/  LDG.E.U8 R4, [R4.64] ;  /* 0x0000002404047981 */ /* 0x000ee2000c1e1100 */
[----:B------:R-:W-:Y:S02]  /*c2b0*/  MOV R11, RZ ;  /* 0x000000ff000b7202 */ /* 0x000fe40000000f00 */
[----:B---3--:R-:W-:-:S13]  /*c2c0*/  ISETP.NE.AND P2, PT, R4, RZ, PT ;  /* 0x000000ff0400720c */ /* 0x008fda0003f45270 */
[----:B------:R-:W-:Y:S05]  /*c2d0*/  @P2 BRA `(.L_x_2071) ;  /* 0x0000004000002947 */ /* 0x000fea0003800000 */
.L_x_2070:
[----:B------:R-:W1:Y:S02]  /*c2e0*/  LDS R4, [R10] ;  /* 0x000000000a047984 */ /* 0x000e640000000800 */
[----:B-12---:R-:W-:-:S04]  /*c2f0*/  FADD.FTZ R4, -R13, R4 ;  /* 0x000000040d047221 */ /* 0x006fc80000010100 */
[----:B------:R-:W-:-:S04]  /*c300*/  FMUL.FTZ R4, R4, 1.4426950216293334961 ;  /* 0x3fb8aa3b04047820 */ /* 0x000fc80000410000 */
[----:B------:R1:W2:Y:S03]  /*c310*/  MUFU.EX2 R11, R4 ;  /* 0x00000004000b7308 */ /* 0x0002a60000000800 */
.L_x_2071:
[----:B------:R-:W-:Y:S05]  /*c320*/  BSYNC B2 ;  /* 0x0000000000027941 */ /* 0x000fea0003800000 */
.L_x_2069:
        /* <DEDUP_REMOVED lines=9> */
.L_x_2068:
[----:B------:R-:W-:Y:S05]  /*c3c0*/  BSYNC B1 ;  /* 0x0000000000017941 */ /* 0x000fea0003800000 */
.L_x_2067:
        /* <DEDUP_REMOVED lines=14> */
.L_x_2085:
[----:B------:R-:W-:Y:S01]  /*c4b0*/  BSSY B1, `(.L_x_2073) ;  /* 0x000000b000017945 */ /* 0x000fe20003800000 */
[----:B------:R-:W-:Y:S01]  /*c4c0*/  IMAD.MOV.U32 R4, RZ, RZ, R10 ;  /* 0x000000ffff047224 */ /* 0x000fe200078e000a */
[----:B------:R-:W-:Y:S05]  /*c4d0*/  @!P0 BRA `(.L_x_2074) ;  /* 0x0000004000008947 */ /* 0x000fea0003800000 */
[----:B------:R-:W3:Y:S02]  /*c4e0*/  LDG.E.U8 R6, [R4.64] ;  /* 0x0000002404067981 */ /* 0x000ee4000c1e1100 */
[----:B---3--:R-:W-:-:S13]  /*c4f0*/  ISETP.NE.AND P2, PT, R6, RZ, PT ;  /* 0x000000ff0600720c */ /* 0x008fda0003f45270 */
[----:B------:R-:W-:Y:S01]  /*c500*/  @P2 MOV R6, RZ ;  /* 0x000000ff00062202 */ /* 0x000fe20000000f00 */
[----:B------:R-:W-:Y:S05]  /*c510*/  @P2 BRA `(.L_x_2075) ;  /* 0x0000004000002947 */ /* 0x000fea0003800000 */
.L_x_2074:
[----:B------:R-:W1:Y:S02]  /*c520*/  LDS R6, [R3+-0x400] ;  /* 0xfffc000003067984 */ /* 0x000e640000000800 */
[----:B-12---:R-:W-:-:S04]  /*c530*/  FADD.FTZ R6, -R13, R6 ;  /* 0x000000060d067221 */ /* 0x006fc80000010100 */
[----:B------:R-:W-:-:S06]  /*c540*/  FMUL.FTZ R6, R6, 1.4426950216293334961 ;  /* 0x3fb8aa3b06067820 */ /* 0x000fcc0000410000 */
[----:B------:R-:W1:Y:S02]  /*c550*/  MUFU.EX2 R6, R6 ;  /* 0x0000000600067308 */ /* 0x000e640000000800 */
.L_x_2075:
[----:B------:R-:W-:Y:S05]  /*c560*/  BSYNC B1 ;  /* 0x0000000000017941 */ /* 0x000fea0003800000 */
.L_x_2073:
        /* <DEDUP_REMOVED lines=8> */
.L_x_2077:
[----:B-1----:R-:W1:Y:S02]  /*c5f0*/  LDS R6, [R3+-0x200] ;  /* 0xfffe000003067984 */ /* 0x002e640000000800 */
[----:B-12---:R-:W-:-:S04]  /*c600*/  FADD.FTZ R6, -R13, R6 ;  /* 0x000000060d067221 */ /* 0x006fc80000010100 */
[----:B------:R-:W-:-:S06]  /*c610*/  FMUL.FTZ R6, R6, 1.4426950216293334961 ;  /* 0x3fb8aa3b06067820 */ /* 0x000fcc0000410000 */
[----:B------:R-:W1:Y:S02]  /*c620*/  MUFU.EX2 R6, R6 ;  /* 0x0000000600067308 */ /* 0x000e640000000800 */
.L_x_2078:
[----:B------:R-:W-:Y:S05]  /*c630*/  BSYNC B1 ;  /* 0x0000000000017941 */ /* 0x000fea0003800000 */
.L_x_2076:
[----:B-1----:R1:W-:Y:S01]  /*c640*/  STS [R3+-0x200], R6 ;  /* 0xfffe000603007388 */ /* 0x0023e20000000800 */
[----:B------:R-:W-:Y:S01]  /*c650*/  BSSY B1, `(.L_x_2079) ;  /* 0x000000b000017945 */ /* 0x000fe20003800000 */
[----:B------:R-:W-:Y:S01]  /*c660*/  FADD.FTZ R7, R7, R6 ;  /* 0x0000000607077221 */ /* 0x000fe20000010000 */
[----:B------:R-:W-:Y:S05]  /*c670*/  @!P0 BRA `(.L_x_2080) ;  /* 0x0000004000008947 */ /* 0x000fea0003800000 */
[----:B-1----:R-:W3:Y:S02]  /*c680*/  LDG.E.U8 R6, [R4.64+0x100] ;  /* 0x0001002404067981 */ /* 0x002ee4000c1e1100 */
[----:B---3--:R-:W-:Y:S01]  /*c690*/  ISETP.NE.AND P2, PT, R6, RZ, PT ;  /* 0x000000ff0600720c */ /* 0x008fe20003f45270 */
[----:B------:R-:W-:-:S12]  /*c6a0*/  HFMA2.MMA R6, -RZ, RZ, 0, 0 ;  /* 0x00000000ff067435 */ /* 0x000fd800000001ff */
[----:B------:R-:W-:Y:S05]  /*c6b0*/  @P2 BRA `(.L_x_2081) ;  /* 0x0000004000002947 */ /* 0x000fea0003800000 */
.L_x_2080:
[----:B-1----:R-:W1:Y:S02]  /*c6c0*/  LDS R6, [R3] ;  /* 0x0000000003067984 */ /* 0x002e640000000800 */
[----:B-12---:R-:W-:-:S04]  /*c6d0*/  FADD.FTZ R6, -R13, R6 ;  /* 0x000000060d067221 */ /* 0x006fc80000010100 */
[----:B------:R-:W-:-:S06]  /*c6e0*/  FMUL.FTZ R6, R6, 1.4426950216293334961 ;  /* 0x3fb8aa3b06067820 */ /* 0x000fcc0000410000 */
[----:B------:R-:W1:Y:S02]  /*c6f0*/  MUFU.EX2 R6, R6 ;  /* 0x0000000600067308 */ /* 0x000e640000000800 */
.L_x_2081:
[----:B------:R-:W-:Y:S05]  /*c700*/  BSYNC B1 ;  /* 0x0000000000017941 */ /* 0x000fea0003800000 */
.L_x_2079:
        /* <DEDUP_REMOVED lines=8> */
.L_x_2083:
[----:B-1----:R-:W1:Y:S02]  /*c790*/  LDS R6, [R3+0x200] ;  /* 0x0002000003067984 */ /* 0x002e640000000800 */
[----:B-12---:R-:W-:-:S04]  /*c7a0*/  FADD.FTZ R6, -R13, R6 ;  /* 0x000000060d067221 */ /* 0x006fc80000010100 */
[----:B------:R-:W-:-:S06]  /*c7b0*/  FMUL.FTZ R6, R6, 1.4426950216293334961 ;  /* 0x3fb8aa3b06067820 */ /* 0x000fcc0000410000 */
[----:B------:R-:W1:Y:S02]  /*c7c0*/  MUFU.EX2 R6, R6 ;  /* 0x0000000600067308 */ /* 0x000e640000000800 */
.L_x_2084:
[----:B------:R-:W-:Y:S05]  /*c7d0*/  BSYNC B1 ;  /* 0x0000000000017941 */ /* 0x000fea0003800000 */
.L_x_2082:
        /* <DEDUP_REMOVED lines=8> */
.L_x_2066:
[----:B------:R-:W-:Y:S05]  /*c860*/  BSYNC B0 ;  /* 0x0000000000007941 */ /* 0x000fea0003800000 */
.L_x_2065:
        /* <DEDUP_REMOVED lines=33> */
[----:B------:R-:W-:Y:S01]  /*ca80*/  @P0 MOV R3, c[0x0][0x268] ;  /* 0x00009a0000030a02 */ /* 0x000fe20000000f00 */
[----:B0---4-:R-:W-:-:S04]  /*ca90*/  @P0 IMAD R4, R15, c[0x0][0x1d8], R250 ;  /* 0x000076000f040a24 */ /* 0x011fc800078e02fa */
[----:B------:R-:W-:Y:S02]  /*caa0*/  @P0 IMAD R3, R4, R3, c[0x0][0x1ec] ;  /* 0x00007b0004030624 */ /* 0x000fe400078e0203 */
[----:B------:R-:W-:Y:S02]  /*cab0*/  CS2R R4, SRZ ;  /* 0x0000000000047805 */ /* 0x000fe4000001ff00 */
[----:B------:R-:W-:-:S04]  /*cac0*/  @P0 IMAD R3, R3, c[0x0][0x1d4], RZ ;  /* 0x0000750003030a24 */ /* 0x000fc800078e02ff */
[--C-:B------:R-:W-:Y:S01]  /*cad0*/  @P0 IMAD.MOV.U32 R4, RZ, RZ, R3.reuse ;  /* 0x000000ffff040224 */ /* 0x100fe200078e0003 */
[----:B------:R-:W-:Y:S01]  /*cae0*/  @P0 SHF.R.S32.HI R5, RZ, 0x1f, R3 ;  /* 0x0000001fff050819 */ /* 0x000fe20000011403 */
        /* <DEDUP_REMOVED lines=10> */
[----:B01----:R-:W-:Y:S02]  /*cb90*/  IADD3 R11, P2, R9, R4, RZ ;  /* 0x00000004090b7210 */ /* 0x003fe40007f5e0ff */
[----:B------:R-:W-:Y:S02]  /*cba0*/  MOV R3, R7 ;  /* 0x0000000700037202 */ /* 0x000fe40000000f00 */
[----:B------:R-:W-:Y:S02]  /*cbb0*/  LEA R10, P3, R11, c[0x0][0x260], 0x2 ;  /* 0x000098000b0a7a11 */ /* 0x000fe400078610ff */
[----:B------:R-:W-:Y:S02]  /*cbc0*/  LEA.HI.X.SX32 R6, R9, R5, 0x1, P2 ;  /* 0x0000000509067211 */ /* 0x000fe400010f0eff */
[----:B------:R-:W-:Y:S02]  /*cbd0*/  IADD3 R8, R14, 0x820, RZ ;  /* 0x000008200e087810 */ /* 0x000fe40007ffe0ff */
[----:B------:R-:W-:-:S03]  /*cbe0*/  LEA.HI.X R11, R11, c[0x0][0x264], R6, 0x2, P3 ;  /* 0x000099000b0b7a11 */ /* 0x000fc600018f1406 */
.L_x_2090:
[----:B-1----:R-:W0:Y:S01]  /*cbf0*/  LDS R6, [R8] ;  /* 0x0000000008067984 */ /* 0x002e220000000800 */
[----:B------:R-:W-:-:S02]  /*cc00*/  @P0 MOV R7, R11 ;  /* 0x0000000b00070202 */ /* 0x000fc40000000f00 */
[----:B------:R-:W-:Y:S02]  /*cc10*/  IADD3 R3, R3, -0x1, RZ ;  /* 0xffffffff03037810 */ /* 0x000fe40007ffe0ff */
[----:B------:R-:W-:Y:S02]  /*cc20*/  IADD3 R9, R9, 0x80, RZ ;  /* 0x0000008009097810 */ /* 0x000fe40007ffe0ff */
[----:B------:R-:W-:Y:S01]  /*cc30*/  ISETP.NE.AND P3, PT, R3, RZ, PT ;  /* 0x000000ff0300720c */ /* 0x000fe20003f65270 */
[----:B0-----:R-:W-:Y:S02]  /*cc40*/  FMUL.FTZ R15, R6, R13 ;  /* 0x0000000d060f7220 */ /* 0x001fe40000410000 */
[----:B------:R-:W-:Y:S01]  /*cc50*/  @P0 IMAD.MOV.U32 R6, RZ, RZ, R10 ;  /* 0x000000ffff060224 */ /* 0x000fe200078e000a */
[----:B------:R-:W-:Y:S02]  /*cc60*/  IADD3 R10, P2, R10, 0x200, RZ ;  /* 0x000002000a0a7810 */ /* 0x000fe40007f5e0ff */
[----:B------:R0:W-:Y:S03]  /*cc70*/  STS [R8], R15 ;  /* 0x0000000f08007388 */ /* 0x0001e60000000800 */
[----:B------:R-:W-:Y:S01]  /*cc80*/  IMAD.X R11, RZ, RZ, R11, P2 ;  /* 0x000000ffff0b7224 */ /* 0x000fe200010e060b */
[----:B------:R1:W-:Y:S01]  /*cc90*/  @P0 STG.E [R6.64], R15 ;  /* 0x0000000f06000986 */ /* 0x0003e2000c101924 */
[----:B0-----:R-:W-:-:S02]  /*cca0*/  IADD3 R8, R8, 0x200, RZ ;  /* 0x0000020008087810 */ /* 0x001fc40007ffe0ff */
[----:B------:R-:W-:Y:S05]  /*ccb0*/  @P3 BRA `(.L_x_2090) ;  /* 0xffffff3000003947 */ /* 0x000fea000383ffff */
.L_x_2089:
[----:B01----:R-:W-:Y:S05]  /*ccc0*/  BSYNC B1 ;  /* 0x0000000000017941 */ /* 0x003fea0003800000 */
.L_x_2088:
[----:B------:R-:W-:Y:S05]  /*ccd0*/  @!P1 BRA `(.L_x_2087) ;  /* 0x0000021000009947 */ /* 0x000fea0003800000 */
[C---:B------:R-:W-:Y:S02]  /*cce0*/  LEA R3, R9.reuse, 0x400, 0x2 ;  /* 0x0000040009037811 */ /* 0x040fe400078e10ff */
[----:B------:R-:W-:Y:S02]  /*ccf0*/  MOV R6, UR6 ;  /* 0x0000000600067c02 */ /* 0x000fe40008000f00 */
[C---:B------:R-:W-:Y:S02]  /*cd00*/  IADD3 R11, P0, R9.reuse, R4, RZ ;  /* 0x00000004090b7210 */ /* 0x040fe40007f1e0ff */
[----:B------:R-:W-:Y:S01]  /*cd10*/  ISETP.NE.AND P2, PT, R12, RZ, PT ;  /* 0x000000ff0c00720c */ /* 0x000fe20003f45270 */
[----:B------:R-:W-:Y:S01]  /*cd20*/  IMAD R3, R6, -0x4, R3 ;  /* 0xfffffffc06037824 */ /* 0x000fe200078e0203 */
[----:B------:R-:W-:Y:S02]  /*cd30*/  LEA.HI.X.SX32 R4, R9, R5, 0x1, P0 ;  /* 0x0000000509047211 */ /* 0x000fe400000f0eff */
[----:B------:R-:W-:-:S02]  /*cd40*/  LEA R10, P0, R11, c[0x0][0x260], 0x2 ;  /* 0x000098000b0a7a11 */ /* 0x000fc400078010ff */
[----:B------:R-:W-:Y:S02]  /*cd50*/  IADD3 R3, R3, 0x820, RZ ;  /* 0x0000082003037810 */ /* 0x000fe40007ffe0ff */
[----:B------:R-:W-:-:S03]  /*cd60*/  LEA.HI.X R11, R11, c[0x0][0x264], R4, 0x2, P0 ;  /* 0x000099000b0b7a11 */ /* 0x000fc600000f1404 */
.L_x_2091:
[----:B------:R-:W0:Y:S01]  /*cd70*/  LDS R4, [R3+-0x400] ;  /* 0xfffc000003047984 */ /* 0x000e220000000800 */
[----:B------:R-:W-:Y:S02]  /*cd80*/  MOV R5, R11 ;  /* 0x0000000b00057202 */ /* 0x000fe40000000f00 */
[----:B------:R-:W-:Y:S01]  /*cd90*/  IADD3 R9, R9, 0x200, RZ ;  /* 0x0000020009097810 */ /* 0x000fe20007ffe0ff */
[----:B------:R-:W1:Y:S03]  /*cda0*/  LDS R6, [R3+-0x200] ;  /* 0xfffe000003067984 */ /* 0x000e660000000800 */
[----:B------:R-:W-:Y:S01]  /*cdb0*/  ISETP.GE.AND P0, PT, R9, UR39, PT ;  /* 0x0000002709007c0c */ /* 0x000fe2000bf06270 */
[----:B------:R-:W2:Y:S04]  /*cdc0*/  LDS R7, [R3] ;  /* 0x0000000003077984 */ /* 0x000ea80000000800 */
[----:B------:R-:W3:Y:S01]  /*cdd0*/  LDS R8, [R3+0x200] ;  /* 0x0002000003087984 */ /* 0x000ee20000000800 */
[----:B0-----:R-:W-:-:S02]  /*cde0*/  FMUL.FTZ R12, R4, R13 ;  /* 0x0000000d040c7220 */ /* 0x001fc40000410000 */
[----:B------:R-:W-:Y:S02]  /*cdf0*/  IMAD.MOV.U32 R4, RZ, RZ, R10 ;  /* 0x000000ffff047224 */ /* 0x000fe400078e000a */
[-C--:B-1----:R-:W-:Y:S01]  /*ce00*/  FMUL.FTZ R6, R6, R13.reuse ;  /* 0x0000000d06067220 */ /* 0x082fe20000410000 */
[----:B------:R-:W-:Y:S02]  /*ce10*/  STS [R3+-0x400], R12 ;  /* 0xfffc000c03007388 */ /* 0x000fe40000000800 */
[----:B------:R-:W-:Y:S01]  /*ce20*/  IADD3 R10, P1, R4, 0x800, RZ ;  /* 0x00000800040a7810 */ /* 0x000fe20007f3e0ff */
[-C--:B--2---:R-:W-:Y:S01]  /*ce30*/  FMUL.FTZ R7, R7, R13.reuse ;  /* 0x0000000d07077220 */ /* 0x084fe20000410000 */
[----:B------:R-:W-:Y:S01]  /*ce40*/  @P2 STG.E [R4.64], R12 ;  /* 0x0000000c04002986 */ /* 0x000fe2000c101924 */
[----:B---3--:R-:W-:-:S03]  /*ce50*/  FMUL.FTZ R8, R8, R13 ;  /* 0x0000000d08087220 */ /* 0x008fc60000410000 */
[----:B------:R-:W-:Y:S01]  /*ce60*/  @P2 STG.E [R4.64+0x200], R6 ;  /* 0x0002000604002986 */ /* 0x000fe2000c101924 */
[----:B------:R-:W-:-:S03]  /*ce70*/  IMAD.X R11, RZ, RZ, R5, P1 ;  /* 0x000000ffff0b7224 */ /* 0x000fc600008e0605 */
[----:B------:R-:W-:Y:S04]  /*ce80*/  @P2 STG.E [R4.64+0x400], R7 ;  /* 0x0004000704002986 */ /* 0x000fe8000c101924 */
[----:B------:R-:W-:Y:S04]  /*ce90*/  @P2 STG.E [R4.64+0x600], R8 ;  /* 0x0006000804002986 */ /* 0x000fe8000c101924 */
[----:B------:R-:W-:Y:S04]  /*cea0*/  STS [R3+-0x200], R6 ;  /* 0xfffe000603007388 */ /* 0x000fe80000000800 */
[----:B------:R-:W-:Y:S04]  /*ceb0*/  STS [R3], R7 ;  /* 0x0000000703007388 */ /* 0x000fe80000000800 */
[----:B------:R0:W-:Y:S02]  /*cec0*/  STS [R3+0x200], R8 ;  /* 0x0002000803007388 */ /* 0x0001e40000000800 */
[----:B0-----:R-:W-:Y:S01]  /*ced0*/  IADD3 R3, R3, 0x800, RZ ;  /* 0x0000080003037810 */ /* 0x001fe20007ffe0ff */
[----:B------:R-:W-:Y:S05]  /*cee0*/  @!P0 BRA `(.L_x_2091) ;  /* 0xfffffe8000008947 */ /* 0x000fea000383ffff */
.L_x_2087:
[----:B------:R-:W-:Y:S05]  /*cef0*/  BSYNC B0 ;  /* 0x0000000000007941 */ /* 0x000fea0003800000 */
.L_x_2086:
[----:B------:R-:W3:Y:S01]  /*cf00*/  LDL.LU R3, [R1+0x258] ;  /* 0x0002580001037983 */ /* 0x000ee20000300800 */
[----:B------:R-:W-:Y:S01]  /*cf10*/  ULEA.HI UR4, UR40, UR40, URZ, 0x1 ;  /* 0x0000002828047291 */ /* 0x000fe2000f8f083f */
[----:B------:R-:W-:Y:S01]  /*cf20*/  BSSY B0, `(.L_x_2092) ;  /* 0x0000020000007945 */ /* 0x000fe20003800000 */
[----:B------:R-:W-:Y:S01]  /*cf30*/  IMAD.MOV.U32 R11, RZ, RZ, RZ ;  /* 0x000000ffff0b7224 */ /* 0x000fe200078e00ff */
[----:B-1----:R-:W1:Y:S01]  /*cf40*/  S2R R6, SR_TID.X ;  /* 0x0000000000067919 */ /* 0x002e620000002100 */
[----:B------:R-:W-:-:S04]  /*cf50*/  ULOP3.LUT UR4, UR4, 0xfffffffe, URZ, 0xc0, !UPT ;  /* 0xfffffffe04047892 */ /* 0x000fc8000f8ec03f */
[----:B------:R-:W-:Y:S01]  /*cf60*/  UIADD3 UR4, UR40, -UR4, URZ ;  /* 0x8000000428047290 */ /* 0x000fe2000fffe03f */
[----:B-1----:R-:W-:Y:S01]  /*cf70*/  LEA.HI R0, R0, R6, RZ, 0x6 ;  /* 0x0000000600007211 */ /* 0x002fe200078f30ff */
[----:B---3--:R-:W-:-:S03]  /*cf80*/  IMAD R5, R3, c[0x0][0x1d8], RZ ;  /* 0x0000760003057a24 */ /* 0x008fc600078e02ff */
[----:B------:R-:W-:Y:S02]  /*cf90*/  LOP3.LUT R3, R0, 0xffffffc0, RZ, 0xc0, !PT ;  /* 0xffffffc000037812 */ /* 0x000fe400078ec0ff */
[----:B------:R-:W-:Y:S01]  /*cfa0*/  SHF.R.S32.HI R0, RZ, 0x6, R0 ;  /* 0x00000006ff007819 */ /* 0x000fe20000011400 */
[----:B0-----:R-:W-:Y:S01]  /*cfb0*/  IMAD R4, R5, c[0x0][0x1d0], R250 ;  /* 0x0000740005047a24 */ /* 0x001fe200078e02fa */
[----:B------:R-:W-:Y:S02]  /*cfc0*/  IADD3 R24, -R3, R6, RZ ;  /* 0x0000000603187210 */ /* 0x000fe40007ffe1ff */
[----:B------:R-:W-:Y:S01]  /*cfd0*/  ISETP.NE.AND P1, PT, R0, UR4, PT ;  /* 0x0000000400007c0c */ /* 0x000fe2000bf25270 */
[----:B------:R-:W-:Y:S01]  /*cfe0*/  CS2R R6, SRZ ;  /* 0x0000000000067805 */ /* 0x000fe2000001ff00 */
[----:B------:R-:W-:Y:S01]  /*cff0*/  SHF.L.U32 R4, R4, 0x8, RZ ;  /* 0x0000000804047819 */ /* 0x000fe200000006ff */
[----:B------:R-:W-:Y:S01]  /*d000*/  IMAD.SHL.U32 R3, R24, 0x4, RZ ;  /* 0x0000000418037824 */ /* 0x000fe200078e00ff */
[----:B------:R-:W-:-:S03]  /*d010*/  ISETP.NE.OR P0, PT, RZ, c[0x0][0x1ec], P1 ;  /* 0x00007b00ff007a0c */ /* 0x000fc60000f05670 */
[--C-:B--2---:R-:W-:Y:S02]  /*d020*/  IMAD R13, R16, c[0x0][0x1d4], R3.reuse ;  /* 0x00007500100d7a24 */ /* 0x104fe400078e0203 */
[----:B------:R-:W-:Y:S02]  /*d030*/  IMAD R45, R4, c[0x0][0x1d4], R3 ;  /* 0x00007500042d7a24 */ /* 0x000fe400078e0203 */
[----:B------:R-:W-:Y:S01]  /*d040*/  CS2R R4, SRZ ;  /* 0x0000000000047805 */ /* 0x000fe2000001ff00 */
[----:B------:R-:W-:Y:S02]  /*d050*/  SHF.R.S32.HI R12, RZ, 0x1f, R13 ;  /* 0x0000001fff0c7819 */ /* 0x000fe4000001140d */
[----:B------:R-:W-:-:S03]  /*d060*/  SHF.R.S32.HI R47, RZ, 0x1f, R45 ;  /* 0x0000001fff2f7819 */ /* 0x000fc6000001142d */
        /* <DEDUP_REMOVED lines=10> */
.L_x_2094:
[----:B-----5:R0:W-:Y:S02]  /*d110*/  STS.128 [R24.X16+0x420], R4 ;  /* 0x0004200418007388 */ /* 0x0201e4000000cc00 */
.L_x_2093:
[----:B------:R-:W-:Y:S05]  /*d120*/  BSYNC B0 ;  /* 0x0000000000007941 */ /* 0x000fea0003800000 */
.L_x_2092:
[----:B------:R-:W-:Y:S01]  /*d130*/  IADD3 R25, R0, UR6, RZ ;  /* 0x0000000600197c10 */ /* 0x000fe2000fffe0ff */
[----:B------:R-:W-:Y:S01]  /*d140*/  ULDC UR4, c[0x0][0x1d4] ;  /* 0x0000750000047ab9 */ /* 0x000fe20000000800 */
[----:B------:R-:W-:Y:S01]  /*d150*/  BAR.SYNC.DEFER_BLOCKING 0x0 ;  /* 0x0000000000007b1d */ /* 0x000fe20000010000 */
[----:B------:R-:W-:Y:S01]  /*d160*/  UISETP.LT.AND UP0, UPT, UR40, UR4, UPT ;  /* 0x000000042800728c */ /* 0x000fe2000bf01270 */
[----:B------:R-:W-:Y:S01]  /*d170*/  SHF.L.U32 R18, R25, 0x8, RZ ;  /* 0x0000000819127819 */ /* 0x000fe200000006ff */
[----:B------:R-:W-:Y:S02]  /*d180*/  HFMA2.MMA R10, -RZ, RZ, 0, 0 ;  /* 0x00000000ff0a7435 */ /* 0x000fe400000001ff */
[----:B------:R-:W-:Y:S01]  /*d190*/  USEL UR4, UR40, UR4, UP0 ;  /* 0x0000000428047287 */ /* 0x000fe20008000000 */
[----:B------:R-:W-:Y:S01]  /*d1a0*/  SHF.R.S32.HI R21, RZ, 0x1f, R18 ;  /* 0x0000001fff157819 */ /* 0x000fe20000011412 */
[----:B------:R-:W-:Y:S01]  /*d1b0*/  BSSY B0, `(.L_x_2095) ;  /* 0x0000081000007945 */ /* 0x000fe20003800000 */
[----:B------:R-:W-:-:S04]  /*d1c0*/  IADD3 R8, P0, R13, R18, RZ ;  /* 0x000000120d087210 */ /* 0x000fc80007f1e0ff */
[----:B------:R-:W-:Y:S01]  /*d1d0*/  LEA R14, P2, R8, c[0x0][0x1a0], 0x2 ;  /* 0x00006800080e7a11 */ /* 0x000fe200078410ff */
[----:B------:R-:W-:Y:S01]  /*d1e0*/  IMAD.X R9, R12, 0x1, R21, P0 ;  /* 0x000000010c097824 */ /* 0x000fe200000e0615 */
[----:B------:R-:W-:-:S04]  /*d1f0*/  ISETP.GE.AND P0, PT, R25, UR4, PT ;  /* 0x0000000419007c0c */ /* 0x000fc8000bf06270 */
[----:B------:R-:W-:Y:S02]  /*d200*/  LEA.HI.X R15, R8, c[0x0][0x1a4], R9, 0x2, P2 ;  /* 0x00006900080f7a11 */ /* 0x000fe400010f1409 */
[----:B------:R-:W-:-:S07]  /*d210*/  CS2R R8, SRZ ;  /* 0x0000000000087805 */ /* 0x000fce000001ff00 */
        /* <DEDUP_REMOVED lines=11> */
[----:B------:R-:W-:Y:S01]  /*d2d0*/  IMAD.MOV.U32 R26, RZ, RZ, R25 ;  /* 0x000000ffff1a7224 */ /* 0x000fe200078e0019 */
[----:B------:R-:W-:Y:S01]  /*d2e0*/  CS2R R10, SRZ ;  /* 0x00000000000a7805 */ /* 0x000fe2000001ff00 */
[----:B------:R-:W-:-:S02]  /*d2f0*/  USEL UR5, UR7, UR5, !UP0 ;  /* 0x0000000507057287 */ /* 0x000fc4000c000000 */
[----:B------:R-:W-:-:S04]  /*d300*/  IMAD.WIDE R22, R22, R23, c[0x0][0x238] ;  /* 0x00008e0016167625 */ /* 0x000fc800078e0217 */
[----:B------:R-:W-:Y:S02]  /*d310*/  IADD3 R19, R8, -UR5, RZ ;  /* 0x8000000508137c10 */ /* 0x000fe4000fffe0ff */
[----:B------:R-:W-:Y:S02]  /*d320*/  CS2R R8, SRZ ;  /* 0x0000000000087805 */ /* 0x000fe4000001ff00 */
[----:B------:R-:W-:-:S13]  /*d330*/  LOP3.LUT P0, RZ, R19, 0x2, RZ, 0xc0, !PT ;  /* 0x0000000213ff7812 */ /* 0x000fda000780c0ff */
[----:B------:R-:W-:Y:S05]  /*d340*/  @P0 BRA `(.L_x_2098) ;  /* 0x0000019000000947 */ /* 0x000fea0003800000 */
[----:B------:R-:W-:-:S05]  /*d350*/  IADD3 R18, P0, R45, R18, RZ ;  /* 0x000000122d127210 */ /* 0x000fca0007f1e0ff */
[----:B------:R-:W-:Y:S01]  /*d360*/  IMAD.X R21, R47, 0x1, R21, P0 ;  /* 0x000000012f157824 */ /* 0x000fe200000e0615 */
[----:B------:R-:W-:-:S04]  /*d370*/  LEA R8, P0, R18, c[0x0][0x1a0], 0x2 ;  /* 0x0000680012087a11 */ /* 0x000fc800078010ff */
[----:B------:R-:W-:Y:S02]  /*d380*/  LEA.HI.X R9, R18, c[0x0][0x1a4], R21, 0x2, P0 ;  /* 0x0000690012097a11 */ /* 0x000fe400000f1415 */
[----:B------:R1:W2:Y:S04]  /*d390*/  LDS R18, [R0.X4+0x820] ;  /* 0x0008200000127984 */ /* 0x0002a80000004800 */
[----:B------:R-:W5:Y:S01]  /*d3a0*/  LDG.E.128 R8, [R8.64] ;  /* 0x0000002408087981 */ /* 0x000f62000c1e1d00 */
        /* <DEDUP_REMOVED lines=14> */
.L_x_2099:
[C---:B-12--5:R-:W-:Y:S01]  /*d490*/  FFMA.FTZ R8, R18.reuse, R8, RZ ;  /* 0x0000000812087223 */ /* 0x066fe200000100ff */
[----:B------:R-:W-:Y:S01]  /*d4a0*/  IADD3 R26, R25, 0x2, RZ ;  /* 0x00000002191a7810 */ /* 0x000fe20007ffe0ff */
[C---:B------:R-:W-:Y:S02]  /*d4b0*/  FFMA.FTZ R9, R18.reuse, R9, RZ ;  /* 0x0000000912097223 */ /* 0x040fe400000100ff */
[C---:B------:R-:W-:Y:S02]  /*d4c0*/  FFMA.FTZ R10, R18.reuse, R10, RZ ;  /* 0x0000000a120a7223 */ /* 0x040fe400000100ff */
[----:B------:R-:W-:Y:S02]  /*d4d0*/  FFMA.FTZ R11, R18, R11, RZ ;  /* 0x0000000b120b7223 */ /* 0x000fe400000100ff */
.L_x_2098:
[----:B------:R-:W-:Y:S05]  /*d4e0*/  BSYNC B1 ;  /* 0x0000000000017941 */ /* 0x000fea0003800000 */
.L_x_2097:
[----:B------:R-:W-:-:S13]  /*d4f0*/  LOP3.LUT P0, RZ, R19, 0xfffffffe, RZ, 0xc0, !PT ;  /* 0xfffffffe13ff7812 */ /* 0x000fda000780c0ff */
[----:B------:R-:W-:Y:S05]  /*d500*/  @!P0 BRA `(.L_x_2096) ;  /* 0x000004b000008947 */ /* 0x000fea0003800000 */
[C---:B------:R-:W-:Y:S01]  /*d510*/  SHF.L.U32 R18, R26.reuse, 0x8, RZ ;  /* 0x000000081a127819 */ /* 0x040fe200000006ff */
[----:B------:R-:W-:Y:S01]  /*d520*/  IMAD.U32 R20, RZ, RZ, UR6 ;  /* 0x00000006ff147e24 */ /* 0x000fe2000f8e00ff */
[----:B------:R-:W-:Y:S02]  /*d530*/  LEA R19, R26, 0x8, 0x2 ;  /* 0x000000081a137811 */ /* 0x000fe400078e10ff */
        /* <DEDUP_REMOVED lines=8> */
[----:B------:R-:W-:Y:S02]  /*d5c0*/  LEA.HI.X R44, R44, c[0x0][0x1a4], R27, 0x2, P2 ;  /* 0x000069002c2c7a11 */ /* 0x000fe400010f141b */
[----:B------:R-:W-:Y:S02]  /*d5d0*/  ISETP.NE.AND P0, PT, RZ, c[0x0][0x1ec], PT ;  /* 0x00007b00ff007a0c */ /* 0x000fe40003f05270 */
[----:B------:R-:W-:Y:S02]  /*d5e0*/  LEA.HI.X R30, R30, c[0x0][0x1a4], R21, 0x2, P3 ;  /* 0x000069001e1e7a11 */ /* 0x000fe400018f1415 */
[----:B------:R-:W-:-:S02]  /*d5f0*/  IADD3 R28, R18, 0x200, RZ ;  /* 0x00000200121c7810 */ /* 0x000fc40007ffe0ff */
[----:B------:R-:W-:Y:S02]  /*d600*/  IADD3 R27, R19, 0x820, RZ ;  /* 0x00000820131b7810 */ /* 0x000fe40007ffe0ff */
.L_x_2102:
        /* <DEDUP_REMOVED lines=10> */
[----:B------:R-:W2:Y:S01]  /*d6b0*/  @P3 LDG.E.128 R40, [R22.64] ;  /* 0x0000002416283981 */ /* 0x000ea2000c1e1d00 */
[----:B-1----:R-:W-:Y:S01]  /*d6c0*/  IMAD.MOV.U32 R18, RZ, RZ, R29 ;  /* 0x000000ffff127224 */ /* 0x002fe200078e001d */
[----:B------:R-:W-:Y:S02]  /*d6d0*/  MOV R19, R30 ;  /* 0x0000001e00137202 */ /* 0x000fe40000000f00 */
[----:B------:R-:W1:Y:S02]  /*d6e0*/  LDS.128 R36, [R24.X16+0x420] ;  /* 0x0004200018247984 */ /* 0x000e64000000cc00 */
[----:B-1---5:R-:W-:Y:S02]  /*d6f0*/  FADD.FTZ R32, R32, R36 ;  /* 0x0000002420207221 */ /* 0x022fe40000010000 */
        /* <DEDUP_REMOVED lines=8> */
.L_x_2100:
[----:B------:R2:W5:Y:S04]  /*d780*/  LDG.E.128 R36, [R20.64] ;  /* 0x0000002414247981 */ /* 0x000568000c1e1d00 */
[----:B-1----:R-:W1:Y:S02]  /*d790*/  LDS R18, [R27+-0x8] ;  /* 0xfffff8001b127984 */ /* 0x002e640000000800 */
[C---:B-1---5:R-:W-:Y:S02]  /*d7a0*/  FFMA.FTZ R19, R18.reuse, R32, R8 ;  /* 0x0000002012137223 */ /* 0x062fe40000010008 */
[C---:B------:R-:W-:Y:S02]  /*d7b0*/  FFMA.FTZ R40, R18.reuse, R33, R9 ;  /* 0x0000002112287223 */ /* 0x040fe40000010009 */
[----:B------:R-:W-:-:S02]  /*d7c0*/  FFMA.FTZ R41, R18, R34, R10 ;  /* 0x0000002212297223 */ /* 0x000fc4000001000a */
[----:B------:R-:W-:Y:S01]  /*d7d0*/  FFMA.FTZ R18, R18, R35, R11 ;  /* 0x0000002312127223 */ /* 0x000fe2000001000b */
[----:B------:R-:W-:Y:S05]  /*d7e0*/  @P0 BRA `(.L_x_2101) ;  /* 0x000000f000000947 */ /* 0x000fea0003800000 */
[----:B--2---:R-:W2:Y:S01]  /*d7f0*/  @P3 LDG.E.128 R32, [R22.64] ;  /* 0x0000002416203981 */ /* 0x004ea2000c1e1d00 */
        /* <DEDUP_REMOVED lines=14> */
.L_x_2101:
[----:B--2---:R2:W3:Y:S01]  /*d8e0*/  LDS R11, [R27] ;  /* 0x000000001b0b7984 */ /* 0x0044e20000000800 */
[----:B------:R-:W-:Y:S02]  /*d8f0*/  IADD3 R26, R26, 0x4, RZ ;  /* 0x000000041a1a7810 */ /* 0x000fe40007ffe0ff */
[----:B------:R-:W-:Y:S02]  /*d900*/  IADD3 R29, P4, R29, 0x1000, RZ ;  /* 0x000010001d1d7810 */ /* 0x000fe40007f9e0ff */
[----:B------:R-:W-:Y:S02]  /*d910*/  ISETP.GE.AND P2, PT, R26, UR4, PT ;  /* 0x000000041a007c0c */ /* 0x000fe4000bf46270 */
[----:B------:R-:W-:Y:S01]  /*d920*/  IADD3 R31, P3, R31, 0x1000, RZ ;  /* 0x000010001f1f7810 */ /* 0x000fe20007f7e0ff */
[----:B------:R-:W-:Y:S01]  /*d930*/  IMAD.X R30, RZ, RZ, R30, P4 ;  /* 0x000000ffff1e7224 */ /* 0x000fe200020e061e */
[----:B------:R-:W-:Y:S02]  /*d940*/  IADD3 R28, R28, 0x400, RZ ;  /* 0x000004001c1c7810 */ /* 0x000fe40007ffe0ff */
[----:B------:R-:W-:-:S02]  /*d950*/  IADD3.X R44, RZ, R44, RZ, P3, !PT ;  /* 0x0000002cff2c7210 */ /* 0x000fc40001ffe4ff */
[----:B--2---:R-:W-:Y:S01]  /*d960*/  IADD3 R27, R27, 0x10, RZ ;  /* 0x000000101b1b7810 */ /* 0x004fe20007ffe0ff */
[C---:B-1-3--:R-:W-:Y:S02]  /*d970*/  FFMA.FTZ R8, R11.reuse, R36, R19 ;  /* 0x000000240b087223 */ /* 0x04afe40000010013 */
[C---:B------:R-:W-:Y:S02]  /*d980*/  FFMA.FTZ R9, R11.reuse, R37, R40 ;  /* 0x000000250b097223 */ /* 0x040fe40000010028 */
[C---:B------:R-:W-:Y:S02]  /*d990*/  FFMA.FTZ R10, R11.reuse, R38, R41 ;  /* 0x000000260b0a7223 */ /* 0x040fe40000010029 */
[----:B------:R-:W-:Y:S01]  /*d9a0*/  FFMA.FTZ R11, R11, R39, R18 ;  /* 0x000000270b0b7223 */ /* 0x000fe20000010012 */
[----:B------:R-:W-:Y:S05]  /*d9b0*/  @!P2 BRA `(.L_x_2102) ;  /* 0xfffffc500000a947 */ /* 0x000fea000383ffff */
.L_x_2096:
[----:B------:R-:W-:Y:S05]  /*d9c0*/  BSYNC B0 ;  /* 0x0000000000007941 */ /* 0x000fea0003800000 */
.L_x_2095:
[----:B------:R-:W-:Y:S01]  /*d9d0*/  ISETP.GE.AND P0, PT, R25, UR40, PT ;  /* 0x0000002819007c0c */ /* 0x000fe2000bf06270 */
[----:B------:R-:W-:-:S12]  /*d9e0*/  BSSY B0, `(.L_x_2103) ;  /* 0x00000b9000007945 */ /* 0x000fd80003800000 */
[----:B------:R-:W-:Y:S05]  /*d9f0*/  @P0 BRA `(.L_x_2104) ;  /* 0x00000b7000000947 */ /* 0x000fea0003800000 */
[----:B------:R-:W-:Y:S01]  /*da00*/  MOV R19, UR39 ;  /* 0x0000002700137c02 */ /* 0x000fe20008000f00 */
[----:B------:R-:W-:Y:S01]  /*da10*/  IMAD R20, R17, c[0x0][0x1d8], R250 ;  /* 0x0000760011147a24 */ /* 0x000fe200078e02fa */
[----:B------:R-:W-:Y:S01]  /*da20*/  BSSY B1, `(.L_x_2105) ;  /* 0x000003c000017945 */ /* 0x000fe20003800000 */
[----:B------:R-:W-:Y:S01]  /*da30*/  IMAD.MOV.U32 R21, RZ, RZ, 0x4 ;  /* 0x00000004ff157424 */ /* 0x000fe200078e00ff */
[----:B------:R-:W-:Y:S02]  /*da40*/  IADD3 R18, -R0, -0x2, R19 ;  /* 0xfffffffe00127810 */ /* 0x000fe40007ffe113 */
[----:B------:R-:W-:Y:S02]  /*da50*/  LEA R20, R20, R3, 0x8 ;  /* 0x0000000314147211 */ /* 0x000fe400078e40ff */
[----:B------:R-:W-:-:S03]  /*da60*/  IADD3 R22, R18, -UR6, RZ ;  /* 0x8000000612167c10 */ /* 0x000fc6000fffe0ff */
[----:B------:R-:W-:Y:S01]  /*da70*/  IMAD.WIDE R20, R20, R21, c[0x0][0x238] ;  /* 0x00008e0014147625 */ /* 0x000fe200078e0215 */
[----:B------:R-:W-:-:S13]  /*da80*/  LOP3.LUT P0, RZ, R22, 0x2, RZ, 0xc0, !PT ;  /* 0x0000000216ff7812 */ /* 0x000fda000780c0ff */
        /* <DEDUP_REMOVED lines=23> */
[----:B------:R-:W-:Y:S02]  /*dc00*/  @!P0 IADD3 R18, R18, -R23, RZ ;  /* 0x8000001712128210 */ /* 0x000fe40007ffe0ff */
[----:B------:R1:W2:Y:S03]  /*dc10*/  LDS R23, [R0.X4+0x820] ;  /* 0x0008200000177984 */ /* 0x0002a60000004800 */
        /* <DEDUP_REMOVED lines=22> */
.L_x_2109:
[C---:B-12--5:R-:W-:Y:S02]  /*dd80*/  FFMA.FTZ R8, R23.reuse, R28, R8 ;  /* 0x0000001c17087223 */ /* 0x066fe40000010008 */
[C---:B------:R-:W-:Y:S02]  /*dd90*/  FFMA.FTZ R9, R23.reuse, R29, R9 ;  /* 0x0000001d17097223 */ /* 0x040fe40000010009 */
[C---:B------:R-:W-:Y:S02]  /*dda0*/  FFMA.FTZ R10, R23.reuse, R30, R10 ;  /* 0x0000001e170a7223 */ /* 0x040fe4000001000a */
[----:B------:R-:W-:Y:S02]  /*ddb0*/  FFMA.FTZ R11, R23, R31, R11 ;  /* 0x0000001f170b7223 */ /* 0x000fe4000001000b */
.L_x_2108:
[----:B------:R-:W-:Y:S05]  /*ddc0*/  BSYNC B2 ;  /* 0x0000000000027941 */ /* 0x000fea0003800000 */
.L_x_2107:
[----:B------:R-:W-:Y:S02]  /*ddd0*/  IADD3 R25, R25, 0x2, RZ ;  /* 0x0000000219197810 */ /* 0x000fe40007ffe0ff */
.L_x_2106:
[----:B------:R-:W-:Y:S05]  /*dde0*/  BSYNC B1 ;  /* 0x0000000000017941 */ /* 0x000fea0003800000 */
.L_x_2105:
[----:B------:R-:W-:-:S13]  /*ddf0*/  LOP3.LUT P0, RZ, R22, 0xfffffffe, RZ, 0xc0, !PT ;  /* 0xfffffffe16ff7812 */ /* 0x000fda000780c0ff */
[----:B------:R-:W-:Y:S05]  /*de00*/  @!P0 BRA `(.L_x_2104) ;  /* 0x0000076000008947 */ /* 0x000fea0003800000 */
[----:B------:R-:W-:Y:S01]  /*de10*/  USHF.L.U32 UR4, UR6, 0x2, URZ ;  /* 0x0000000206047899 */ /* 0x000fe2000800063f */
[----:B------:R-:W-:Y:S01]  /*de20*/  LEA R41, R25, 0x200, 0x8 ;  /* 0x0000020019297811 */ /* 0x000fe200078e40ff */
[----:B------:R-:W-:-:S04]  /*de30*/  IMAD.MOV.U32 R22, RZ, RZ, RZ ;  /* 0x000000ffff167224 */ /* 0x000fc800078e00ff */
[----:B------:R-:W-:Y:S02]  /*de40*/  LEA R27, R25, -UR4, 0x2 ;  /* 0x80000004191b7c11 */ /* 0x000fe4000f8e10ff */
.L_x_2116:
        /* <DEDUP_REMOVED lines=29> */
[----:B------:R1:W2:Y:S03]  /*e020*/  LDS R23, [R40+0x820] ;  /* 0x0008200028177984 */ /* 0x0002a60000000800 */
        /* <DEDUP_REMOVED lines=22> */
.L_x_2112:
[C---:B-12--5:R-:W-:Y:S02]  /*e190*/  FFMA.FTZ R8, R23.reuse, R28, R8 ;  /* 0x0000001c17087223 */ /* 0x066fe40000010008 */
[C---:B------:R-:W-:Y:S02]  /*e1a0*/  FFMA.FTZ R9, R23.reuse, R29, R9 ;  /* 0x0000001d17097223 */ /* 0x040fe40000010009 */
[C---:B------:R-:W-:Y:S02]  /*e1b0*/  FFMA.FTZ R10, R23.reuse, R30, R10 ;  /* 0x0000001e170a7223 */ /* 0x040fe4000001000a */
[----:B------:R-:W-:Y:S02]  /*e1c0*/  FFMA.FTZ R11, R23, R31, R11 ;  /* 0x0000001f170b7223 */ /* 0x000fe4000001000b */
.L_x_2111:
[----:B------:R-:W-:Y:S05]  /*e1d0*/  BSYNC B1 ;  /* 0x0000000000017941 */ /* 0x000fea0003800000 */
.L_x_2110:
        /* <DEDUP_REMOVED lines=47> */
.L_x_2115:
[C---:B-12--5:R-:W-:Y:S02]  /*e4d0*/  FFMA.FTZ R8, R23.reuse, R28, R8 ;  /* 0x0000001c17087223 */ /* 0x066fe40000010008 */
[C---:B------:R-:W-:Y:S02]  /*e4e0*/  FFMA.FTZ R9, R23.reuse, R29, R9 ;  /* 0x0000001d17097223 */ /* 0x040fe40000010009 */
[C---:B------:R-:W-:Y:S02]  /*e4f0*/  FFMA.FTZ R10, R23.reuse, R30, R10 ;  /* 0x0000001e170a7223 */ /* 0x040fe4000001000a */
[----:B------:R-:W-:Y:S02]  /*e500*/  FFMA.FTZ R11, R23, R31, R11 ;  /* 0x0000001f170b7223 */ /* 0x000fe4000001000b */
.L_x_2114:
[----:B------:R-:W-:Y:S05]  /*e510*/  BSYNC B1 ;  /* 0x0000000000017941 */ /* 0x000fea0003800000 */
.L_x_2113:
[----:B------:R-:W-:Y:S02]  /*e520*/  IADD3 R25, R25, 0x4, RZ ;  /* 0x0000000419197810 */ /* 0x000fe40007ffe0ff */
[----:B------:R-:W-:Y:S02]  /*e530*/  IADD3 R22, R22, 0x10, RZ ;  /* 0x0000001016167810 */ /* 0x000fe40007ffe0ff */
[----:B------:R-:W-:-:S02]  /*e540*/  ISETP.GE.AND P0, PT, R25, UR40, PT ;  /* 0x0000002819007c0c */ /* 0x000fc4000bf06270 */
[----:B------:R-:W-:-:S11]  /*e550*/  IADD3 R41, R41, 0x400, RZ ;  /* 0x0000040029297810 */ /* 0x000fd60007ffe0ff */
[----:B------:R-:W-:Y:S05]  /*e560*/  @!P0 BRA `(.L_x_2116) ;  /* 0xfffff8e000008947 */ /* 0x000fea000383ffff */
.L_x_2104:
[----:B------:R-:W-:Y:S05]  /*e570*/  BSYNC B0 ;  /* 0x0000000000007941 */ /* 0x000fea0003800000 */
.L_x_2103:
[----:B------:R-:W-:Y:S01]  /*e580*/  BSSY B0, `(.L_x_2117) ;  /* 0x0000027000007945 */ /* 0x000fe20003800000 */
[----:B------:R-:W-:Y:S05]  /*e590*/  @P1 BRA `(.L_x_2118) ;  /* 0x0000025000001947 */ /* 0x000fea0003800000 */
[----:B------:R-:W-:-:S06]  /*e5a0*/  USHF.L.U32 UR4, UR40, 0x8, URZ ;  /* 0x0000000828047899 */ /* 0x000fcc000800063f */
[----:B------:R-:W-:Y:S01]  /*e5b0*/  IMAD.U32 R19, RZ, RZ, UR4 ;  /* 0x00000004ff137e24 */ /* 0x000fe2000f8e00ff */
        /* <DEDUP_REMOVED lines=8> */
[----:B------:R-:W2:Y:S02]  /*e640*/  LDS R18, [R18.X4+0x820] ;  /* 0x0008200012127984 */ /* 0x000ea40000004800 */
[----:B------:R-:W-:Y:S05]  /*e650*/  @P0 BRA `(.L_x_2119) ;  /* 0x0000015000000947 */ /* 0x000fea0003800000 */
[----:B-1----:R-:W-:-:S13]  /*e660*/  ISETP.NE.AND P2, PT, R2, RZ, PT ;  /* 0x000000ff0200720c */ /* 0x002fda0003f45270 */
[----:B------:R-:W-:Y:S02]  /*e670*/  @P2 IMAD R250, R17, c[0x0][0x1d8], R250 ;  /* 0x0000760011fa2a24 */ /* 0x000fe400078e02fa */
[----:B------:R-:W-:-:S03]  /*e680*/  @P2 IMAD.MOV.U32 R15, RZ, RZ, 0x4 ;  /* 0x00000004ff0f2424 */ /* 0x000fc600078e00ff */
[----:B------:R-:W-:-:S05]  /*e690*/  @P2 LEA R14, R250, R3, 0x8 ;  /* 0x00000003fa0e2211 */ /* 0x000fca00078e40ff */
[----:B------:R-:W-:-:S05]  /*e6a0*/  @P2 IMAD.WIDE R14, R14, R15, c[0x0][0x238] ;  /* 0x00008e000e0e2625 */ /* 0x000fca00078e020f */
[----:B0-----:R-:W3:Y:S01]  /*e6b0*/  @P2 LDG.E.128 R24, [R14.64] ;  /* 0x000000240e182981 */ /* 0x001ee2000c1e1d00 */
        /* <DEDUP_REMOVED lines=15> */
.L_x_2119:
[C---:B-12--5:R-:W-:Y:S02]  /*e7b0*/  FFMA.FTZ R8, R18.reuse, R20, R8 ;  /* 0x0000001412087223 */ /* 0x066fe40000010008 */
[C---:B------:R-:W-:Y:S02]  /*e7c0*/  FFMA.FTZ R9, R18.reuse, R21, R9 ;  /* 0x0000001512097223 */ /* 0x040fe40000010009 */
[C---:B------:R-:W-:Y:S02]  /*e7d0*/  FFMA.FTZ R10, R18.reuse, R22, R10 ;  /* 0x00000016120a7223 */ /* 0x040fe4000001000a */
[----:B------:R-:W-:Y:S02]  /*e7e0*/  FFMA.FTZ R11, R18, R23, R11 ;  /* 0x00000017120b7223 */ /* 0x000fe4000001000b */
.L_x_2118:
[----:B------:R-:W-:Y:S05]  /*e7f0*/  BSYNC B0 ;  /* 0x0000000000007941 */ /* 0x000fea0003800000 */
.L_x_2117:
        /* <DEDUP_REMOVED lines=52> */
.L_x_2059:
[----:B0-2---:R-:W-:Y:S01]  /*eb40*/  IMAD.MOV.U32 R246, RZ, RZ, 0x1 ;  /* 0x00000001fff67424 */ /* 0x005fe200078e00ff */
[----:B------:R-:W-:Y:S02]  /*eb50*/  MOV R241, 0xffffffff ;  /* 0xffffffff00f17802 */ /* 0x000fe40000000f00 */
[----:B------:R-:W-:Y:S02]  /*eb60*/  MOV R240, 0xeb80 ;  /* 0x0000eb8000f07802 */ /* 0x000fe40000000f00 */
[----:B-----5:R-:W-:Y:S05]  /*eb70*/  CALL.REL.NOINC `($__internal_8_$__cuda_sm70_shflsync_bfly_p) ;  /* 0x0000017000007944 */ /* 0x020fea0003c00000 */
[----:B------:R-:W-:Y:S05]  /*eb80*/  BRA `(.L_x_2120) ;  /* 0xffffd11000007947 */ /* 0x000fea000383ffff */
.L_x_2063:
[----:B------:R-:W-:Y:S01]  /*eb90*/  HFMA2.MMA R246, -RZ, RZ, 0, 9.5367431640625e-07 ;  /* 0x00000010fff67435 */ /* 0x000fe200000001ff */
[----:B--2---:R-:W-:Y:S01]  /*eba0*/  IMAD.MOV.U32 R7, RZ, RZ, R251 ;  /* 0x000000ffff077224 */ /* 0x004fe200078e00fb */
[----:B------:R-:W-:Y:S01]  /*ebb0*/  MOV R240, 0xebe0 ;  /* 0x0000ebe000f07802 */ /* 0x000fe20000000f00 */
[----:B------:R-:W-:-:S03]  /*ebc0*/  IMAD.MOV.U32 R241, RZ, RZ, -0x1 ;  /* 0xfffffffffff17424 */ /* 0x000fc600078e00ff */
[----:B0-----:R-:W-:Y:S05]  /*ebd0*/  CALL.REL.NOINC `($__internal_8_$__cuda_sm70_shflsync_bfly_p) ;  /* 0x0000011000007944 */ /* 0x001fea0003c00000 */
[----:B------:R-:W-:Y:S05]  /*ebe0*/  BRA `(.L_x_2121) ;  /* 0xffffd34000007947 */ /* 0x000fea000383ffff */
.L_x_2064:
[----:B--2---:R-:W-:Y:S01]  /*ebf0*/  MOV R7, R251 ;  /* 0x000000fb00077202 */ /* 0x004fe20000000f00 */
[----:B------:R-:W-:Y:S01]  /*ec00*/  IMAD.MOV.U32 R246, RZ, RZ, 0x8 ;  /* 0x00000008fff67424 */ /* 0x000fe200078e00ff */
[----:B------:R-:W-:Y:S02]  /*ec10*/  MOV R241, 0xffffffff ;  /* 0xffffffff00f17802 */ /* 0x000fe40000000f00 */
[----:B------:R-:W-:-:S02]  /*ec20*/  MOV R240, 0xec40 ;  /* 0x0000ec4000f07802 */ /* 0x000fc40000000f00 */
[----:B0-----:R-:W-:Y:S05]  /*ec30*/  CALL.REL.NOINC `($__internal_8_$__cuda_sm70_shflsync_bfly_p) ;  /* 0x000000b000007944 */ /* 0x001fea0003c00000 */
[----:B------:R-:W-:Y:S01]  /*ec40*/  FMNMX.FTZ R7, R251, R246, !PT ;  /* 0x000000f6fb077209 */ /* 0x000fe20007810000 */
[----:B------:R-:W-:Y:S01]  /*ec50*/  IMAD.MOV.U32 R246, RZ, RZ, 0x4 ;  /* 0x00000004fff67424 */ /* 0x000fe200078e00ff */
[----:B------:R-:W-:-:S02]  /*ec60*/  MOV R241, 0xffffffff ;  /* 0xffffffff00f17802 */ /* 0x000fc40000000f00 */
[----:B------:R-:W-:Y:S02]  /*ec70*/  MOV R240, 0xec90 ;  /* 0x0000ec9000f07802 */ /* 0x000fe40000000f00 */
[----:B------:R-:W-:Y:S05]  /*ec80*/  CALL.REL.NOINC `($__internal_8_$__cuda_sm70_shflsync_bfly_p) ;  /* 0x0000006000007944 */ /* 0x000fea0003c00000 */
[----:B------:R-:W-:Y:S01]  /*ec90*/  FMNMX.FTZ R7, R7, R246, !PT ;  /* 0x000000f607077209 */ /* 0x000fe20007810000 */
[----:B------:R-:W-:Y:S01]  /*eca0*/  IMAD.MOV.U32 R246, RZ, RZ, 0x2 ;  /* 0x00000002fff67424 */ /* 0x000fe200078e00ff */
[----:B------:R-:W-:Y:S02]  /*ecb0*/  MOV R241, 0xffffffff ;  /* 0xffffffff00f17802 */ /* 0x000fe40000000f00 */
[----:B------:R-:W-:Y:S02]  /*ecc0*/  MOV R240, 0xece0 ;  /* 0x0000ece000f07802 */ /* 0x000fe40000000f00 */
[----:B------:R-:W-:Y:S05]  /*ecd0*/  CALL.REL.NOINC `($__internal_8_$__cuda_sm70_shflsync_bfly_p) ;  /* 0x0000001000007944 */ /* 0x000fea0003c00000 */
[----:B------:R-:W-:Y:S05]  /*ece0*/  BRA `(.L_x_2122) ;  /* 0xffffd2b000007947 */ /* 0x000fea000383ffff */
        .weak           $__internal_8_$__cuda_sm70_shflsync_bfly_p
        .type           $__internal_8_$__cuda_sm70_shflsync_bfly_p,@function
        .size           $__internal_8_$__cuda_sm70_shflsync_bfly_p,(.L_x_3179 - $__internal_8_$__cuda_sm70_shflsync_bfly_p)
$__internal_8_$__cuda_sm70_shflsync_bfly_p:
[----:B------:R-:W-:Y:S01]  /*ecf0*/  IMAD.MOV.U32 R247, RZ, RZ, 0x1f ;  /* 0x0000001ffff77424 */ /* 0x000fe200078e00ff */
[----:B------:R-:W-:Y:S04]  /*ed00*/  WARPSYNC R241 ;  /* 0x000000f100007348 */ /* 0x000fe80003800000 */
[----:B------:R0:W1:Y:S04]  /*ed10*/  SHFL.BFLY PT, R246, R7, R246, R247 ;  /* 0x0c0000f607f67389 */ /* 0x00006800000e00f7 */
[----:B0-----:R-:W0:Y:S01]  /*ed20*/  S2R R247, SR_TID.X ;  /* 0x0000000000f77919 */ /* 0x001e220000002100 */
[----:B------:R-:W-:Y:S01]  /*ed30*/  HFMA2.MMA R241, -RZ, RZ, 0, 0 ;  /* 0x00000000fff17435 */ /* 0x000fe200000001ff */
[----:B0-----:R-:W-:-:S05]  /*ed40*/  LOP3.LUT R247, R247, 0x1, RZ, 0xc0, !PT ;  /* 0x00000001f7f77812 */ /* 0x001fca00078ec0ff */
[----:B-1----:R-:W-:Y:S05]  /*ed50*/  RET.REL.NODEC R240 `(_ZN4mmha33masked_multihead_attention_kernelIfLi256ELi256ELi2ELi64ELi128ELb1ELb0EEEv26Multihead_attention_paramsIT_XT5_EE) ;  /* 0xffff12a0f0007950 */ /* 0x002fea0003c3ffff */
.L_x_2123:
        /* <DEDUP_REMOVED lines=10> */
.L_x_3179:


//--------------------- .text._ZN4mmha33masked_multihead_attention_kernelIfLi256ELi256ELi4ELi64ELi64ELb1ELb0EEEv26Multihead_attention_paramsIT_XT5_EE --------------------------
	.section	.text._ZN4mmha33masked_multihead_attention_kernelIfLi256ELi256ELi4ELi64ELi64ELb1ELb0EEEv26Multihead_attention_paramsIT_XT5_EE,"ax",@progbits
	.sectioninfo	@"SHI_REGISTERS=240"
	.align	128
        .global         _ZN4mmha33masked_multihead_attention_kernelIfLi256ELi256ELi4ELi64ELi64ELb1ELb0EEEv26Multihead_attention_paramsIT_XT5_EE
        .type           _ZN4mmha33masked_multihead_attention_kernelIfLi256ELi256ELi4ELi64ELi64ELb1ELb0EEEv26Multihead_attention_paramsIT_XT5_EE,@function
        .size           _ZN4mmha33masked_multihead_attention_kernelIfLi256ELi256ELi4ELi64ELi64ELb1ELb0EEEv26Multihead_attention_paramsIT_XT5_EE,(.L_x_3180 - _ZN4mmha33masked_multihead_attention_kernelIfLi256ELi256ELi4ELi64ELi64ELb1ELb0EEEv26Multihead_attention_paramsIT_XT5_EE)
        .other          _ZN4mmha33masked_multihead_attention_kernelIfLi256ELi256ELi4ELi64ELi64ELb1ELb0EEEv26Multihead_attention_paramsIT_XT5_EE,@"STO_CUDA_ENTRY STV_DEFAULT"
_ZN4mmha33masked_multihead_attention_kernelIfLi256ELi256ELi4ELi64ELi64ELb1ELb0EEEv26Multihead_attention_paramsIT_XT5_EE:
.text._ZN4mmha33masked_multihead_attention_kernelIfLi256ELi256ELi4ELi64ELi64ELb1ELb0EEEv26Multihead_attention_paramsIT_XT5_EE:
        /* <DEDUP_REMOVED lines=11> */
.L_x_2124:
        /* <DEDUP_REMOVED lines=48> */
[----:B-1----:R-:W-:Y:S02]  /*03b0*/  IMAD R18, R28, c[0x0][0x1d8], R23 ;  /* 0x000076001c127a24 */ /* 0x002fe400078e0217 */
[----:B------:R-:W-:-:S02]  /*03c0*/  IMAD.SHL.U32 R19, R24, 0x4, RZ ;  /* 0x0000000418137824 */ /* 0x000fc400078e00ff */
        /* <DEDUP_REMOVED lines=21> */
[----:B------:R-:W-:-:S04]  /*0520*/  IMAD.IADD R14, R0, 0x1, R19 ;  /* 0x00000001000e7824 */ /* 0x000fc800078e0213 */
[----:B------:R-:W-:Y:S01]  /*0530*/  @!P0 IMAD.WIDE R6, R14, R15, c[0x0][0x170] ;  /* 0x00005c000e068625 */ /* 0x000fe200078e020f */
[----:B--2---:R-:W-:-:S04]  /*0540*/  HFMA2.MMA R12, -RZ, RZ, 0, 0 ;  /* 0x00000000ff0c7435 */ /* 0x004fc800000001ff */
        /* <DEDUP_REMOVED lines=13> */
[----:B------:R-:W-:Y:S01]  /*0620*/  @!P0 IMAD.IADD R16, R16, 0x1, -R21 ;  /* 0x0000000110108824 */ /* 0x000fe200078e0a15 */
[----:B------:R-:W-:-:S04]  /*0630*/  ISETP.NE.AND P0, PT, RZ, c[0x0][0x1c8], PT ;  /* 0x00007200ff007a0c */ /* 0x000fc80003f05270 */
        /* <DEDUP_REMOVED lines=26> */
.L_x_2126:
[----:B01----:R-:W-:Y:S05]  /*07e0*/  BSYNC B0 ;  /* 0x0000000000007941 */ /* 0x003fea0003800000 */
.L_x_2125:
        /* <DEDUP_REMOVED lines=11> */
.L_x_2128:
[----:B------:R-:W-:Y:S05]  /*08a0*/  BSYNC B0 ;  /* 0x0000000000007941 */ /* 0x000fea0003800000 */
.L_x_2127:
[----:B-----5:R-:W-:Y:S01]  /*08b0*/  @!P4 FADD.FTZ R32, R32, R36 ;  /* 0x000000242020c221 */ /* 0x020fe20000010000 */
[----:B------:R-:W-:Y:S01]  /*08c0*/  ULDC.U8 UR4, c[0x0][0x1e4] ;  /* 0x0000790000047ab9 */ /* 0x000fe20000000000 */
[----:B------:R-:W-:Y:S01]  /*08d0*/  @!P4 FADD.FTZ R33, R33, R37 ;  /* 0x000000252121c221 */ /* 0x000fe20000010000 */
[----:B------:R-:W-:Y:S01]  /*08e0*/  ISETP.GE.AND P3, PT, R17, RZ, PT ;  /* 0x000000ff1100720c */ /* 0x000fe20003f66270 */
[----:B------:R-:W-:Y:S01]  /*08f0*/  @!P4 FADD.FTZ R34, R34, R38 ;  /* 0x000000262222c221 */ /* 0x000fe20000010000 */
[----:B------:R-:W-:Y:S01]  /*0900*/  ISETP.NE.AND P0, PT, RZ, c[0x0][0x1d4], PT ;  /* 0x00007500ff007a0c */ /* 0x000fe20003f05270 */
[----:B------:R-:W-:Y:S02]  /*0910*/  @!P4 FADD.FTZ R35, R35, R39 ;  /* 0x000000272323c221 */ /* 0x000fe40000010000 */
[----:B------:R-:W-:Y:S01]  /*0920*/  @!P1 IMAD.IADD R16, R16, 0x1, -R21 ;  /* 0x0000000110109824 */ /* 0x000fe200078e0a15 */
[----:B------:R-:W-:Y:S01]  /*0930*/  ISETP.NE.AND P1, PT, RZ, UR4, PT ;  /* 0x00000004ff007c0c */ /* 0x000fe2000bf25270 */
[----:B------:R-:W-:-:S02]  /*0940*/  @P2 FMUL.FTZ R32, R32, R48 ;  /* 0x0000003020202220 */ /* 0x000fc40000410000 */
[----:B------:R-:W-:Y:S02]  /*0950*/  @P2 FMUL.FTZ R33, R33, R49 ;  /* 0x0000003121212220 */ /* 0x000fe40000410000 */
[----:B------:R-:W-:Y:S02]  /*0960*/  @P2 FMUL.FTZ R34, R34, R50 ;  /* 0x0000003222222220 */ /* 0x000fe40000410000 */
[----:B------:R-:W-:Y:S01]  /*0970*/  @P2 FMUL.FTZ R35, R35, R51 ;  /* 0x0000003323232220 */ /* 0x000fe20000410000 */
[----:B------:R-:W-:Y:S01]  /*0980*/  ISETP.LT.AND P2, PT, RZ, c[0x0][0x1e0], PT ;  /* 0x00007800ff007a0c */ /* 0x000fe20003f41270 */
[----:B------:R-:W-:Y:S02]  /*0990*/  IMAD R124, R27, c[0x0][0x1d8], RZ ;  /* 0x000076001b7c7a24 */ /* 0x000fe400078e02ff */
[----:B------:R-:W-:Y:S01]  /*09a0*/  @!P3 IMAD.MOV R16, RZ, RZ, -R16 ;  /* 0x000000ffff10b224 */ /* 0x000fe200078e0a10 */
[----:B------:R-:W-:Y:S01]  /*09b0*/  @!P0 LOP3.LUT R16, RZ, c[0x0][0x1d4], RZ, 0x33, !PT ;  /* 0x00007500ff108a12 */ /* 0x000fe200078e33ff */
[----:B------:R-:W-:Y:S01]  /*09c0*/  FADD.FTZ R40, R40, R44 ;  /* 0x0000002c28287221 */ /* 0x000fe20000010000 */
[----:B------:R-:W-:Y:S01]  /*09d0*/  ISETP.GE.AND P0, PT, R24, 0x40, PT ;  /* 0x000000401800780c */ /* 0x000fe20003f06270 */
[----:B------:R-:W-:-:S02]  /*09e0*/  FADD.FTZ R41, R41, R45 ;  /* 0x0000002d29297221 */ /* 0x000fc40000010000 */
[----:B------:R-:W-:Y:S02]  /*09f0*/  FADD.FTZ R42, R42, R46 ;  /* 0x0000002e2a2a7221 */ /* 0x000fe40000010000 */
[----:B------:R-:W-:Y:S02]  /*0a00*/  FADD.FTZ R43, R43, R47 ;  /* 0x0000002f2b2b7221 */ /* 0x000fe40000010000 */
[----:B------:R-:W-:Y:S01]  /*0a10*/  IMAD R124, R124, c[0x0][0x1d0], R23 ;  /* 0x000074007c7c7a24 */ /* 0x000fe200078e0217 */
        /* <DEDUP_REMOVED lines=57> */
.L_x_2131:
        /* <DEDUP_REMOVED lines=9> */
.L_x_2132:
        /* <DEDUP_REMOVED lines=54> */
.L_x_2136:
[C---:B------:R-:W-:Y:S01]  /*11a0*/  IMAD R29, R5.reuse, 0x4, R21 ;  /* 0x00000004051d7824 */ /* 0x040fe200078e0215 */
[----:B0-----:R-:W-:Y:S01]  /*11b0*/  LEA.HI R0, R0, R0, RZ, 0x1 ;  /* 0x0000000000007211 */ /* 0x001fe200078f08ff */
[----:B------:R-:W-:Y:S01]  /*11c0*/  IMAD R20, R5, 0x4, R44 ;  /* 0x0000000405147824 */ /* 0x000fe200078e022c */
[----:B------:R-:W-:Y:S02]  /*11d0*/  BSSY B2, `(.L_x_2138) ;  /* 0x0000030000027945 */ /* 0x000fe40003800000 */
[----:B------:R0:W4:Y:S01]  /*11e0*/  LDS R32, [R29] ;  /* 0x000000001d207984 */ /* 0x0001220000000800 */
[----:B------:R-:W-:-:S03]  /*11f0*/  IMAD.SHL.U32 R0, R0, 0x2, RZ ;  /* 0x0000000200007824 */ /* 0x000fc600078e00ff */
[----:B------:R0:W3:Y:S02]  /*1200*/  LDS R34, [R29+0x4] ;  /* 0x000004001d227984 */ /* 0x0000e40000000800 */
[----:B------:R-:W-:Y:S02]  /*1210*/  LOP3.LUT R7, R0, 0xfffffffc, RZ, 0xc0, !PT ;  /* 0xfffffffc00077812 */ /* 0x000fe400078ec0ff */
[----:B------:R0:W2:Y:S02]  /*1220*/  LDS R33, [R20] ;  /* 0x0000000014217984 */ /* 0x0000a40000000800 */
[----:B------:R-:W-:Y:S02]  /*1230*/  ISETP.GE.AND P0, PT, R7, c[0x0][0x1e0], PT ;  /* 0x0000780007007a0c */ /* 0x000fe40003f06270 */
        /* <DEDUP_REMOVED lines=41> */
.L_x_2139:
[----:B0-----:R-:W-:Y:S05]  /*14d0*/  BSYNC B2 ;  /* 0x0000000000027941 */ /* 0x001fea0003800000 */
.L_x_2138:
[----:B----4-:R0:W-:Y:S04]  /*14e0*/  STS [R29], R32 ;  /* 0x000000201d007388 */ /* 0x0101e80000000800 */
[----:B---3--:R0:W-:Y:S04]  /*14f0*/  STS [R29+0x4], R34 ;  /* 0x000004221d007388 */ /* 0x0081e80000000800 */
[----:B--2---:R0:W-:Y:S04]  /*1500*/  STS [R20], R33 ;  /* 0x0000002114007388 */ /* 0x0041e80000000800 */
[----:B-1----:R0:W-:Y:S02]  /*1510*/  STS [R20+0x4], R35 ;  /* 0x0000042314007388 */ /* 0x0021e40000000800 */
.L_x_2137:
[----:B------:R-:W-:Y:S05]  /*1520*/  BSYNC B1 ;  /* 0x0000000000017941 */ /* 0x000fea0003800000 */
.L_x_2135:
[----:B-1----:R1:W-:Y:S04]  /*1530*/  STS [R21], R40 ;  /* 0x0000002815007388 */ /* 0x0023e80000000800 */
[----:B--2---:R1:W-:Y:S04]  /*1540*/  STS [R21+0x4], R42 ;  /* 0x0000042a15007388 */ /* 0x0043e80000000800 */
[----:B---3--:R1:W-:Y:S04]  /*1550*/  STS [R44], R41 ;  /* 0x000000292c007388 */ /* 0x0083e80000000800 */
[----:B----4-:R1:W-:Y:S02]  /*1560*/  STS [R44+0x4], R43 ;  /* 0x0000042b2c007388 */ /* 0x0103e40000000800 */
.L_x_2134:
[----:B------:R-:W-:Y:S05]  /*1570*/  BSYNC B0 ;  /* 0x0000000000007941 */ /* 0x000fea0003800000 */
.L_x_2133:
[----:B------:R-:W-:Y:S06]  /*1580*/  BAR.SYNC.DEFER_BLOCKING 0x0 ;  /* 0x0000000000007b1d */ /* 0x000fec0000010000 */
[----:B------:R-:W-:Y:S01]  /*1590*/  BSSY B0, `(.L_x_2140) ;  /* 0x0000005000007945 */ /* 0x000fe20003800000 */
[----:B------:R-:W-:Y:S05]  /*15a0*/  @!P6 BRA `(.L_x_2141) ;  /* 0x000000300000e947 */ /* 0x000fea0003800000 */
[----:B------:R-:W-:Y:S01]  /*15b0*/  ISETP.NE.AND P0, PT, RZ, c[0x0][0x1ec], PT ;  /* 0x00007b00ff007a0c */ /* 0x000fe20003f05270 */
[----:B01----:R0:W1:-:S12]  /*15c0*/  LDS.128 R40, [R14] ;  /* 0x000000000e287984 */ /* 0x0030580000000c00 */
[----:B------:R0:W2:Y:S02]  /*15d0*/  @!P0 LDS.128 R32, [R15] ;  /* 0x000000000f208984 */ /* 0x0000a40000000c00 */
.L_x_2141:
[----:B------:R-:W-:Y:S05]  /*15e0*/  BSYNC B0 ;  /* 0x0000000000007941 */ /* 0x000fea0003800000 */
.L_x_2140:
[----:B------:R-:W-:Y:S06]  /*15f0*/  BAR.SYNC.DEFER_BLOCKING 0x0 ;  /* 0x0000000000007b1d */ /* 0x000fec0000010000 */
[----:B------:R-:W-:Y:S05]  /*1600*/  BRA `(.L_x_2130) ;  /* 0x000004c000007947 */ /* 0x000fea0003800000 */
.L_x_2129:
        /* <DEDUP_REMOVED lines=35> */
.L_x_2142:
        /* <DEDUP_REMOVED lines=39> */
[----:B------:R-:W-:Y:S02]  /*1ab0*/  IMAD.MOV.U32 R40, RZ, RZ, R7 ;  /* 0x000000ffff287224 */ /* 0x000fe400078e0007 */
.L_x_2143:
[----:B------:R-:W-:Y:S05]  /*1ac0*/  BSYNC B0 ;  /* 0x0000000000007941 */ /* 0x000fea0003800000 */
.L_x_2130:
        /* <DEDUP_REMOVED lines=16> */
.L_x_2146:
[----:B------:R-:W-:Y:S02]  /*1bd0*/  FFMA.FTZ R0, R43, R35, R0 ;  /* 0x000000232b007223 */ /* 0x000fe40000010000 */
.L_x_2145:
[----:B------:R-:W-:Y:S05]  /*1be0*/  BSYNC B0 ;  /* 0x0000000000007941 */ /* 0x000fea0003800000 */
.L_x_2144:
        /* <DEDUP_REMOVED lines=31> */
[----:B------:R-:W-:Y:S02]  /*1de0*/  IMAD.IADD R0, R17, 0x1, -R22 ;  /* 0x0000000111007824 */ /* 0x000fe400078e0a16 */
[----:B------:R-:W-:Y:S02]  /*1df0*/  IMAD.MOV.U32 R6, RZ, RZ, 0x4 ;  /* 0x00000004ff067424 */ /* 0x000fe400078e00ff */
[----:B------:R-:W-:-:S04]  /*1e00*/  IMAD R5, R23, c[0x0][0x220], R0 ;  /* 0x0000880017057a24 */ /* 0x000fc800078e0200 */
[----:B------:R-:W-:-:S04]  /*1e10*/  IMAD R5, R5, c[0x0][0x220], R0 ;  /* 0x0000880005057a24 */ /* 0x000fc800078e0200 */
[----:B------:R-:W-:-:S06]  /*1e20*/  IMAD.WIDE R6, R5, R6, c[0x0][0x218] ;  /* 0x0000860005067625 */ /* 0x000fcc00078e0206 */
[----:B------:R-:W2:Y:S02]  /*1e30*/  LDG.E R6, [R6.64] ;  /* 0x0000002406067981 */ /* 0x000ea4000c1e1900 */
[----:B--2---:R-:W-:-:S05]  /*1e40*/  FADD.FTZ R3, R3, R6 ;  /* 0x0000000603037221 */ /* 0x004fca0000010000 */
.L_x_2149:
[----:B------:R2:W-:Y:S02]  /*1e50*/  STS [R8.X4+0x810], R3 ;  /* 0x0008100308007388 */ /* 0x0005e40000004800 */
.L_x_2148:
[----:B------:R-:W-:Y:S05]  /*1e60*/  BSYNC B0 ;  /* 0x0000000000007941 */ /* 0x000fea0003800000 */
.L_x_2147:
[----:B------:R-:W-:Y:S01]  /*1e70*/  BAR.SYNC.DEFER_BLOCKING 0x0 ;  /* 0x0000000000007b1d */ /* 0x000fe20000010000 */
[----:B--2---:R-:W-:Y:S02]  /*1e80*/  SHF.R.S32.HI R5, RZ, 0x1f, R24 ;  /* 0x0000001fff057819 */ /* 0x004fe40000011418 */
        /* <DEDUP_REMOVED lines=142> */
.L_x_2150:
[----:B-1234-:R-:W-:Y:S01]  /*2770*/  BSSY B0, `(.L_x_2151) ;  /* 0x00006d3000007945 */ /* 0x01efe20003800000 */
[----:B------:R-:W-:Y:S05]  /*2780*/  @P0 BRA `(.L_x_2152) ;  /* 0x00006d1000000947 */ /* 0x000fea0003800000 */
[----:B------:R-:W-:Y:S02]  /*2790*/  IMAD.SHL.U32 R124, R124, 0x100, RZ ;  /* 0x000001007c7c7824 */ /* 0x000fe400078e00ff */
[----:B------:R-:W-:-:S02]  /*27a0*/  IMAD R0, R26, c[0x0][0x1d8], R23 ;  /* 0x000076001a007a24 */ /* 0x000fc400078e0217 */
[--C-:B------:R-:W-:Y:S02]  /*27b0*/  IMAD R151, R18, c[0x0][0x1d4], R125.reuse ;  /* 0x0000750012977a24 */ /* 0x100fe400078e027d */
[--C-:B------:R-:W-:Y:S02]  /*27c0*/  IMAD R152, R124, c[0x0][0x1d4], R125.reuse ;  /* 0x000075007c987a24 */ /* 0x100fe400078e027d */
[----:B------:R-:W-:Y:S01]  /*27d0*/  IMAD R125, R0, 0x100, R125 ;  /* 0x00000100007d7824 */ /* 0x000fe200078e027d */
[----:B------:R-:W-:Y:S01]  /*27e0*/  SHF.R.S32.HI R155, RZ, 0x1f, R151 ;  /* 0x0000001fff9b7819 */ /* 0x000fe20000011497 */
[----:B------:R-:W-:Y:S01]  /*27f0*/  IMAD.MOV.U32 R153, RZ, RZ, c[0x0][0x1e8] ;  /* 0x00007a00ff997624 */ /* 0x000fe200078e00ff */
[----:B------:R-:W-:Y:S01]  /*2800*/  SHF.R.S32.HI R156, RZ, 0x1f, R152 ;  /* 0x0000001fff9c7819 */ /* 0x000fe20000011498 */
[----:B------:R-:W-:Y:S01]  /*2810*/  IMAD.MOV.U32 R127, RZ, RZ, 0x4 ;  /* 0x00000004ff7f7424 */ /* 0x000fe200078e00ff */
[----:B------:R-:W-:Y:S02]  /*2820*/  IADD3 R126, R125, 0x4, RZ ;  /* 0x000000047d7e7810 */ /* 0x000fe40007ffe0ff */
[----:B------:R-:W-:Y:S01]  /*2830*/  IADD3 R153, R153, c[0x0][0x210], RZ ;  /* 0x0000840099997a10 */ /* 0x000fe20007ffe0ff */
[----:B------:R-:W-:-:S04]  /*2840*/  IMAD.WIDE R124, R125, R127, c[0x0][0x230] ;  /* 0x00008c007d7c7625 */ /* 0x000fc800078e027f */
[----:B------:R-:W-:-:S04]  /*2850*/  IMAD.WIDE R126, R126, R127, c[0x0][0x230] ;  /* 0x00008c007e7e7625 */ /* 0x000fc800078e027f */
.L_x_2285:
[----:B------:R-:W-:Y:S01]  /*2860*/  IABS R158, c[0x0][0x1d4] ;  /* 0x00007500009e7a13 */ /* 0x000fe20000000000 */
[----:B------:R-:W-:Y:S01]  /*2870*/  HFMA2.MMA R128, -RZ, RZ, 0, 0 ;  /* 0x00000000ff807435 */ /* 0x000fe200000001ff */
[----:B------:R-:W-:Y:S02]  /*2880*/  IABS R210, R154 ;  /* 0x0000009a00d27213 */ /* 0x000fe40000000000 */
[----:B------:R-:W1:Y:S01]  /*2890*/  I2F.RP R159, R158 ;  /* 0x0000009e009f7306 */ /* 0x000e620000209400 */
[----:B------:R-:W-:Y:S02]  /*28a0*/  ISETP.NE.U32.AND P0, PT, RZ, c[0x0][0x200], PT ;  /* 0x00008000ff007a0c */ /* 0x000fe40003f05070 */
[----:B------:R-:W-:Y:S02]  /*28b0*/  ISETP.GE.AND P3, PT, R154, RZ, PT ;  /* 0x000000ff9a00720c */ /* 0x000fe40003f66270 */
[----:B------:R-:W-:-:S03]  /*28c0*/  ISETP.NE.AND.EX P0, PT, RZ, c[0x0][0x204], PT, P0 ;  /* 0x00008100ff007a0c */ /* 0x000fc60003f05300 */
[----:B-1----:R-:W1:Y:S02]  /*28d0*/  MUFU.RCP R159, R159 ;  /* 0x0000009f009f7308 */ /* 0x002e640000001000 */
[----:B-1----:R-:W-:-:S06]  /*28e0*/  IADD3 R129, R159, 0xffffffe, RZ ;  /* 0x0ffffffe9f817810 */ /* 0x002fcc0007ffe0ff */
[----:B------:R-:W1:Y:S02]  /*28f0*/  F2I.FTZ.U32.TRUNC.NTZ R129, R129 ;  /* 0x0000008100817305 */ /* 0x000e64000021f000 */
[----:B-1----:R-:W-:-:S04]  /*2900*/  IMAD.MOV R157, RZ, RZ, -R129 ;  /* 0x000000ffff9d7224 */ /* 0x002fc800078e0a81 */
[----:B------:R-:W-:-:S04]  /*2910*/  IMAD R157, R157, R158, RZ ;  /* 0x0000009e9d9d7224 */ /* 0x000fc800078e02ff */
[----:B------:R-:W-:-:S04]  /*2920*/  IMAD.HI.U32 R128, R129, R157, R128 ;  /* 0x0000009d81807227 */ /* 0x000fc800078e0080 */
[----:B------:R-:W-:Y:S02]  /*2930*/  IMAD.MOV.U32 R157, RZ, RZ, R210 ;  /* 0x000000ffff9d7224 */ /* 0x000fe400078e00d2 */
[----:B------:R-:W-:Y:S02]  /*2940*/  @P0 IMAD R129, R28, c[0x0][0x1d4], RZ ;  /* 0x000075001c810a24 */ /* 0x000fe400078e02ff */
[----:B------:R-:W-:-:S03]  /*2950*/  IMAD.HI.U32 R128, R128, R157, RZ ;  /* 0x0000009d80807227 */ /* 0x000fc600078e00ff */
[----:B------:R-:W-:Y:S01]  /*2960*/  @P0 SHF.R.S32.HI R159, RZ, 0x1f, R129 ;  /* 0x0000001fff9f0819 */ /* 0x000fe20000011481 */
[----:B------:R-:W-:-:S04]  /*2970*/  IMAD.MOV R128, RZ, RZ, -R128 ;  /* 0x000000ffff807224 */ /* 0x000fc800078e0a80 */
[----:B------:R-:W-:-:S05]  /*2980*/  IMAD R157, R158, R128, R157 ;  /* 0x000000809e9d7224 */ /* 0x000fca00078e029d */
[----:B------:R-:W-:-:S13]  /*2990*/  ISETP.GT.U32.AND P1, PT, R158, R157, PT ;  /* 0x0000009d9e00720c */ /* 0x000fda0003f24070 */
[----:B------:R-:W-:Y:S01]  /*29a0*/  @!P1 IMAD.IADD R157, R157, 0x1, -R158 ;  /* 0x000000019d9d9824 */ /* 0x000fe200078e0a9e */
[----:B------:R-:W-:-:S04]  /*29b0*/  ISETP.NE.AND P1, PT, RZ, c[0x0][0x1d4], PT ;  /* 0x00007500ff007a0c */ /* 0x000fc80003f25270 */
[----:B------:R-:W-:-:S13]  /*29c0*/  ISETP.GT.U32.AND P4, PT, R158, R157, PT ;  /* 0x0000009d9e00720c */ /* 0x000fda0003f84070 */
[----:B------:R-:W-:Y:S01]  /*29d0*/  @!P4 IMAD.IADD R157, R157, 0x1, -R158 ;  /* 0x000000019d9dc824 */ /* 0x000fe200078e0a9e */
[----:B------:R-:W-:Y:S02]  /*29e0*/  @P0 SHF.R.S32.HI R158, RZ, 0x1f, R154 ;  /* 0x0000001fff9e0819 */ /* 0x000fe4000001149a */
[C---:B------:R-:W-:Y:S01]  /*29f0*/  @P0 IADD3 R128, P4, P5, R154.reuse, c[0x0][0x200], R129 ;  /* 0x000080009a800a10 */ /* 0x040fe20007d9e081 */
[----:B------:R-:W-:Y:S01]  /*2a00*/  @!P3 IMAD.MOV R157, RZ, RZ, -R157 ;  /* 0x000000ffff9db224 */ /* 0x000fe200078e0a9d */
[----:B------:R-:W-:Y:S02]  /*2a10*/  ISETP.GE.AND P3, PT, R154, R17, PT ;  /* 0x000000119a00720c */ /* 0x000fe40003f66270 */
[----:B------:R-:W-:Y:S01]  /*2a20*/  @P0 IADD3.X R129, R158, c[0x0][0x204], R159, P4, P5 ;  /* 0x000081009e810a10 */ /* 0x000fe200027ea49f */
[----:B------:R-:W-:Y:S01]  /*2a30*/  IMAD.MOV.U32 R158, RZ, RZ, c[0x0][0x1d4] ;  /* 0x00007500ff9e7624 */ /* 0x000fe200078e00ff */
[----:B------:R-:W-:-:S03]  /*2a40*/  @!P1 LOP3.LUT R157, RZ, c[0x0][0x1d4], RZ, 0x33, !PT ;  /* 0x00007500ff9d9a12 */ /* 0x000fc600078e33ff */
[----:B------:R1:W5:Y:S01]  /*2a50*/  @P0 LDG.E.U8 R159, [R128.64] ;  /* 0x00000024809f0981 */ /* 0x000362000c1e1100 */
[----:B------:R-:W-:Y:S01]  /*2a60*/  BSSY B1, `(.L_x_2153) ;  /* 0x0000017000017945 */ /* 0x000fe20003800000 */
[----:B------:R-:W-:-:S04]  /*2a70*/  IMAD R158, R158, 0x3f, R157 ;  /* 0x0000003f9e9e7824 */ /* 0x000fc800078e029d */
[----:B------:R-:W-:Y:S05]  /*2a80*/  @P3 BRA `(.L_x_2154) ;  /* 0x0000014000003947 */ /* 0x000fea0003800000 */
[----:B------:R-:W-:-:S05]  /*2a90*/  IMAD.SHL.U32 R210, R157, 0x4, RZ ;  /* 0x000000049dd27824 */ /* 0x000fca00078e00ff */
[----:B------:R-:W-:Y:S02]  /*2aa0*/  SHF.R.S32.HI R212, RZ, 0x1f, R210 ;  /* 0x0000001fffd47819 */ /* 0x000fe400000114d2 */
[----:B-1----:R-:W-:-:S05]  /*2ab0*/  IADD3 R129, P1, R152, R210, RZ ;  /* 0x000000d298817210 */ /* 0x002fca0007f3e0ff */
        /* <DEDUP_REMOVED lines=11> */
[----:B-----5:R-:W-:-:S04]  /*2b70*/  FADD.FTZ R160, R81, R160 ;  /* 0x000000a051a07221 */ /* 0x020fc80000010000 */
[----:B------:R-:W-:Y:S01]  /*2b80*/  IMAD.X R210, R155, 0x1, R212, P1 ;  /* 0x000000019bd27824 */ /* 0x000fe200008e06d4 */
[----:B------:R-:W-:-:S04]  /*2b90*/  LEA R128, P1, R129, c[0x0][0x198], 0x2 ;  /* 0x0000660081807a11 */ /* 0x000fc800078210ff */
[----:B------:R-:W-:Y:S01]  /*2ba0*/  LEA.HI.X R129, R129, c[0x0][0x19c], R210, 0x2, P1 ;  /* 0x0000670081817a11 */ /* 0x000fe200008f14d2 */
[----:B--2---:R-:W-:-:S05]  /*2bb0*/  @P6 FMUL.FTZ R160, R160, R237 ;  /* 0x000000eda0a06220 */ /* 0x004fca0000410000 */
[----:B------:R1:W-:Y:S03]  /*2bc0*/  STG.E [R128.64], R160 ;  /* 0x000000a080007986 */ /* 0x0003e6000c101924 */
.L_x_2154:
[----:B-1----:R-:W-:Y:S05]  /*2bd0*/  BSYNC B1 ;  /* 0x0000000000017941 */ /* 0x002fea0003800000 */
.L_x_2153:
        /* <DEDUP_REMOVED lines=23> */
.L_x_2156:
[----:B-1----:R-:W-:Y:S05]  /*2d50*/  BSYNC B1 ;  /* 0x0000000000017941 */ /* 0x002fea0003800000 */
.L_x_2155:
        /* <DEDUP_REMOVED lines=18> */
[----:B-----5:R-:W-:-:S03]  /*2e80*/  FADD.FTZ R162, R83, R162 ;  /* 0x000000a253a27221 */ /* 0x020fc60000010000 */
[----:B------:R-:W-:Y:S02]  /*2e90*/  IADD3.X R210, R155, R212, RZ, P1, !PT ;  /* 0x000000d49bd27210 */ /* 0x000fe40000ffe4ff */
[----:B------:R-:W-:-:S04]  /*2ea0*/  LEA R128, P1, R129, c[0x0][0x198], 0x2 ;  /* 0x0000660081807a11 */ /* 0x000fc800078210ff */
[----:B------:R-:W-:Y:S01]  /*2eb0*/  LEA.HI.X R129, R129, c[0x0][0x19c], R210, 0x2, P1 ;  /* 0x0000670081817a11 */ /* 0x000fe200008f14d2 */
[----:B--2---:R-:W-:-:S05]  /*2ec0*/  @P4 FMUL.FTZ R162, R162, R237 ;  /* 0x000000eda2a24220 */ /* 0x004fca0000410000 */
[----:B------:R1:W-:Y:S03]  /*2ed0*/  STG.E [R128.64], R162 ;  /* 0x000000a280007986 */ /* 0x0003e6000c101924 */
.L_x_2158:
[----:B-1----:R-:W-:Y:S05]  /*2ee0*/  BSYNC B1 ;  /* 0x0000000000017941 */ /* 0x002fea0003800000 */
.L_x_2157:
        /* <DEDUP_REMOVED lines=18> */
[----:B0----5:R-:W-:-:S04]  /*3010*/  FADD.FTZ R163, R84, R163 ;  /* 0x000000a354a37221 */ /* 0x021fc80000010000 */
[----:B------:R-:W-:Y:S01]  /*3020*/  IMAD.X R212, R155, 0x1, R214, P1 ;  /* 0x000000019bd47824 */ /* 0x000fe200008e06d6 */
[----:B------:R-:W-:-:S04]  /*3030*/  LEA R128, P1, R129, c[0x0][0x198], 0x2 ;  /* 0x0000660081807a11 */ /* 0x000fc800078210ff */
[----:B------:R-:W-:Y:S01]  /*3040*/  LEA.HI.X R129, R129, c[0x0][0x19c], R212, 0x2, P1 ;  /* 0x0000670081817a11 */ /* 0x000fe200008f14d4 */
[----:B--2---:R-:W-:-:S05]  /*3050*/  @P4 FMUL.FTZ R163, R163, R210 ;  /* 0x000000d2a3a34220 */ /* 0x004fca0000410000 */
[----:B------:R0:W-:Y:S03]  /*3060*/  STG.E [R128.64], R163 ;  /* 0x000000a380007986 */ /* 0x0001e6000c101924 */
.L_x_2160:
[----:B-1----:R-:W-:Y:S05]  /*3070*/  BSYNC B1 ;  /* 0x0000000000017941 */ /* 0x002fea0003800000 */
.L_x_2159:
[----:B------:R-:W-:Y:S01]  /*3080*/  BSSY B1, `(.L_x_2161) ;  /* 0x0000018000017945 */ /* 0x000fe20003800000 */
[----:B------:R-:W-:Y:S05]  /*3090*/  @P3 BRA `(.L_x_2162) ;  /* 0x0000016000003947 */ /* 0x000fea0003800000 */
[----:B0-----:R-:W-:-:S04]  /*30a0*/  IMAD.MOV.U32 R128, RZ, RZ, c[0x0][0x1d4] ;  /* 0x00007500ff807624 */ /* 0x001fc800078e00ff */
        /* <DEDUP_REMOVED lines=15> */
[----:B-----5:R-:W-:-:S04]  /*31a0*/  FADD.FTZ R164, R85, R164 ;  /* 0x000000a455a47221 */ /* 0x020fc80000010000 */
[----:B------:R-:W-:Y:S01]  /*31b0*/  IMAD.X R210, R155, 0x1, R212, P1 ;  /* 0x000000019bd27824 */ /* 0x000fe200008e06d4 */
[----:B------:R-:W-:-:S04]  /*31c0*/  LEA R128, P1, R129, c[0x0][0x198], 0x2 ;  /* 0x0000660081807a11 */ /* 0x000fc800078210ff */
[----:B------:R-:W-:Y:S01]  /*31d0*/  LEA.HI.X R129, R129, c[0x0][0x19c], R210, 0x2, P1 ;  /* 0x0000670081817a11 */ /* 0x000fe200008f14d2 */
[----:B--2---:R-:W-:-:S05]  /*31e0*/  @P4 FMUL.FTZ R164, R164, R237 ;  /* 0x000000eda4a44220 */ /* 0x004fca0000410000 */
[----:B------:R0:W-:Y:S03]  /*31f0*/  STG.E [R128.64], R164 ;  /* 0x000000a480007986 */ /* 0x0001e6000c101924 */
.L_x_2162:
[----:B0-----:R-:W-:Y:S05]  /*3200*/  BSYNC B1 ;  /* 0x0000000000017941 */ /* 0x001fea0003800000 */
.L_x_2161:
        /* <DEDUP_REMOVED lines=24> */
.L_x_2164:
[----:B0-----:R-:W-:Y:S05]  /*3390*/  BSYNC B1 ;  /* 0x0000000000017941 */ /* 0x001fea0003800000 */
.L_x_2163:
        /* <DEDUP_REMOVED lines=24> */
.L_x_2166:
[----:B0-----:R-:W-:Y:S05]  /*3520*/  BSYNC B1 ;  /* 0x0000000000017941 */ /* 0x001fea0003800000 */
.L_x_2165:
        /* <DEDUP_REMOVED lines=24> */
.L_x_2168:
[----:B0-----:R-:W-:Y:S05]  /*36b0*/  BSYNC B1 ;  /* 0x0000000000017941 */ /* 0x001fea0003800000 */
.L_x_2167:
        /* <DEDUP_REMOVED lines=24> */
.L_x_2170:
[----:B0-----:R-:W-:Y:S05]  /*3840*/  BSYNC B1 ;  /* 0x0000000000017941 */ /* 0x001fea0003800000 */
.L_x_2169:
        /* <DEDUP_REMOVED lines=24> */
.L_x_2172:
[----:B0-----:R-:W-:Y:S05]  /*39d0*/  BSYNC B1 ;  /* 0x0000000000017941 */ /* 0x001fea0003800000 */
.L_x_2171:
        /* <DEDUP_REMOVED lines=24> */
.L_x_2174:
[----:B0-----:R-:W-:Y:S05]  /*3b60*/  BSYNC B1 ;  /* 0x0000000000017941 */ /* 0x001fea0003800000 */
.L_x_2173:
        /* <DEDUP_REMOVED lines=24> */
.L_x_2176:
[----:B0-----:R-:W-:Y:S05]  /*3cf0*/  BSYNC B1 ;  /* 0x0000000000017941 */ /* 0x001fea0003800000 */
.L_x_2175:
        /* <DEDUP_REMOVED lines=24> */
.L_x_2178:
[----:B0-----:R-:W-:Y:S05]  /*3e80*/  BSYNC B1 ;  /* 0x0000000000017941 */ /* 0x001fea0003800000 */
.L_x_2177:
        /* <DEDUP_REMOVED lines=24> */
.L_x_2180:
[----:B0-----:R-:W-:Y:S05]  /*4010*/  BSYNC B1 ;  /* 0x0000000000017941 */ /* 0x001fea0003800000 */
.L_x_2179:
        /* <DEDUP_REMOVED lines=24> */
.L_x_2182:
[----:B0-----:R-:W-:Y:S05]  /*41a0*/  BSYNC B1 ;  /* 0x0000000000017941 */ /* 0x001fea0003800000 */
.L_x_2181:
[----:B------:R-:W-:Y:S01]  /*41b0*/  BSSY B1, `(.L_x_2183) ;  /* 0x0000018000017945 */ /* 0x000fe20003800000 */
[----:B------:R-:W-:Y:S05]  /*41c0*/  @P3 BRA `(.L_x_2184) ;  /* 0x0000016000003947 */ /* 0x000fea0003800000 */
[----:B------:R-:W-:-:S05]  /*41d0*/  MOV R128, c[0x0][0x1d4] ;  /* 0x0000750000807a02 */ /* 0x000fca0000000f00 */
        /* <DEDUP_REMOVED lines=21> */
.L_x_2184:
[----:B0-----:R-:W-:Y:S05]  /*4330*/  BSYNC B1 ;  /* 0x0000000000017941 */ /* 0x001fea0003800000 */
.L_x_2183:
        /* <DEDUP_REMOVED lines=24> */
.L_x_2186:
[----:B0-----:R-:W-:Y:S05]  /*44c0*/  BSYNC B1 ;  /* 0x0000000000017941 */ /* 0x001fea0003800000 */
.L_x_2185:
        /* <DEDUP_REMOVED lines=24> */
.L_x_2188:
[----:B0-----:R-:W-:Y:S05]  /*4650*/  BSYNC B1 ;  /* 0x0000000000017941 */ /* 0x001fea0003800000 */
.L_x_2187:
        /* <DEDUP_REMOVED lines=24> */
.L_x_2190:
[----:B0-----:R-:W-:Y:S05]  /*47e0*/  BSYNC B1 ;  /* 0x0000000000017941 */ /* 0x001fea0003800000 */
.L_x_2189:
        /* <DEDUP_REMOVED lines=24> */
.L_x_2192:
[----:B0-----:R-:W-:Y:S05]  /*4970*/  BSYNC B1 ;  /* 0x0000000000017941 */ /* 0x001fea0003800000 */
.L_x_2191:
        /* <DEDUP_REMOVED lines=24> */
.L_x_2194:
[----:B0-----:R-:W-:Y:S05]  /*4b00*/  BSYNC B1 ;  /* 0x0000000000017941 */ /* 0x001fea0003800000 */
.L_x_2193:
        /* <DEDUP_REMOVED lines=24> */
.L_x_2196:
[----:B0-----:R-:W-:Y:S05]  /*4c90*/  BSYNC B1 ;  /* 0x0000000000017941 */ /* 0x001fea0003800000 */
.L_x_2195:
        /* <DEDUP_REMOVED lines=24> */
.L_x_2198:
[----:B0-----:R-:W-:Y:S05]  /*4e20*/  BSYNC B1 ;  /* 0x0000000000017941 */ /* 0x001fea0003800000 */
.L_x_2197:
[----:B------:R-:W-:Y:S01]  /*4e30*/  BSSY B1, `(.L_x_2199) ;  /* 0x0000018000017945 */ /* 0x000fe20003800000 */
[----:B------:R-:W-:Y:S05]  /*4e40*/  @P3 BRA `(.L_x_2200) ;  /* 0x0000016000003947 */ /* 0x000fea0003800000 */
[----:B------:R-:W-:-:S04]  /*4e50*/  IMAD.MOV.U32 R128, RZ, RZ, c[0x0][0x1d4] ;  /* 0x00007500ff807624 */ /* 0x000fc800078e00ff */
[----:B------:R-:W-:-:S05]  /*4e60*/  IMAD R128, R128, 0x17, R157 ;  /* 0x0000001780807824 */ /* 0x000fca00078e029d */
[----:B------:R-:W-:-:S04]  /*4e70*/  SHF.L.U32 R212, R128, 0x2, RZ ;  /* 0x0000000280d47819 */ /* 0x000fc800000006ff */
        /* <DEDUP_REMOVED lines=19> */
.L_x_2200:
[----:B0-----:R-:W-:Y:S05]  /*4fb0*/  BSYNC B1 ;  /* 0x0000000000017941 */ /* 0x001fea0003800000 */
.L_x_2199:
        /* <DEDUP_REMOVED lines=24> */
.L_x_2202:
[----:B0-----:R-:W-:Y:S05]  /*5140*/  BSYNC B1 ;  /* 0x0000000000017941 */ /* 0x001fea0003800000 */
.L_x_2201:
        /* <DEDUP_REMOVED lines=24> */
.L_x_2204:
[----:B0-----:R-:W-:Y:S05]  /*52d0*/  BSYNC B1 ;  /* 0x0000000000017941 */ /* 0x001fea0003800000 */
.L_x_2203:
        /* <DEDUP_REMOVED lines=24> */
.L_x_2206:
[----:B0-----:R-:W-:Y:S05]  /*5460*/  BSYNC B1 ;  /* 0x0000000000017941 */ /* 0x001fea0003800000 */
.L_x_2205:
[----:B------:R-:W-:Y:S01]  /*5470*/  BSSY B1, `(.L_x_2207) ;  /* 0x0000018000017945 */ /* 0x000fe20003800000 */
[----:B------:R-:W-:Y:S05]  /*5480*/  @P3 BRA `(.L_x_2208) ;  /* 0x0000016000003947 */ /* 0x000fea0003800000 */
[----:B------:R-:W-:-:S04]  /*5490*/  IMAD.MOV.U32 R128, RZ, RZ, c[0x0][0x1d4] ;  /* 0x00007500ff807624 */ /* 0x000fc800078e00ff */
[----:B------:R-:W-:-:S04]  /*54a0*/  IMAD R128, R128, 0x1b, R157 ;  /* 0x0000001b80807824 */ /* 0x000fc800078e029d */
[----:B------:R-:W-:-:S05]  /*54b0*/  IMAD.SHL.U32 R212, R128, 0x4, RZ ;  /* 0x0000000480d47824 */ /* 0x000fca00078e00ff */
[----:B------:R-:W-:Y:S02]  /*54c0*/  SHF.R.S32.HI R214, RZ, 0x1f, R212 ;  /* 0x0000001fffd67819 */ /* 0x000fe400000114d4 */
[----:B------:R-:W-:-:S04]  /*54d0*/  IADD3 R129, P1, R152, R212, RZ ;  /* 0x000000d498817210 */ /* 0x000fc80007f3e0ff */
[----:B------:R-:W-:Y:S02]  /*54e0*/  IADD3.X R210, R156, R214, RZ, P1, !PT ;  /* 0x000000d69cd27210 */ /* 0x000fe40000ffe4ff */
        /* <DEDUP_REMOVED lines=16> */
.L_x_2208:
[----:B0-----:R-:W-:Y:S05]  /*55f0*/  BSYNC B1 ;  /* 0x0000000000017941 */ /* 0x001fea0003800000 */
.L_x_2207:
        /* <DEDUP_REMOVED lines=24> */
.L_x_2210:
[----:B0-----:R-:W-:Y:S05]  /*5780*/  BSYNC B1 ;  /* 0x0000000000017941 */ /* 0x001fea0003800000 */
.L_x_2209:
        /* <DEDUP_REMOVED lines=24> */
.L_x_2212:
[----:B0-----:R-:W-:Y:S05]  /*5910*/  BSYNC B1 ;  /* 0x0000000000017941 */ /* 0x001fea0003800000 */
.L_x_2211:
        /* <DEDUP_REMOVED lines=24> */
.L_x_2214:
[----:B0-----:R-:W-:Y:S05]  /*5aa0*/  BSYNC B1 ;  /* 0x0000000000017941 */ /* 0x001fea0003800000 */
.L_x_2213:
        /* <DEDUP_REMOVED lines=24> */
.L_x_2216:
[----:B0-----:R-:W-:Y:S05]  /*5c30*/  BSYNC B1 ;  /* 0x0000000000017941 */ /* 0x001fea0003800000 */
.L_x_2215:
        /* <DEDUP_REMOVED lines=24> */
.L_x_2218:
[----:B0-----:R-:W-:Y:S05]  /*5dc0*/  BSYNC B1 ;  /* 0x0000000000017941 */ /* 0x001fea0003800000 */
.L_x_2217:
        /* <DEDUP_REMOVED lines=24> */
.L_x_2220:
[----:B0-----:R-:W-:Y:S05]  /*5f50*/  BSYNC B1 ;  /* 0x0000000000017941 */ /* 0x001fea0003800000 */
.L_x_2219:
        /* <DEDUP_REMOVED lines=24> */
.L_x_2222:
[----:B0-----:R-:W-:Y:S05]  /*60e0*/  BSYNC B1 ;  /* 0x0000000000017941 */ /* 0x001fea0003800000 */
.L_x_2221:
        /* <DEDUP_REMOVED lines=24> */
.L_x_2224:
[----:B0-----:R-:W-:Y:S05]  /*6270*/  BSYNC B1 ;  /* 0x0000000000017941 */ /* 0x001fea0003800000 */
.L_x_2223:
        /* <DEDUP_REMOVED lines=24> */
.L_x_2226:
[----:B0-----:R-:W-:Y:S05]  /*6400*/  BSYNC B1 ;  /* 0x0000000000017941 */ /* 0x001fea0003800000 */
.L_x_2225:
        /* <DEDUP_REMOVED lines=24> */
.L_x_2228:
[----:B0-----:R-:W-:Y:S05]  /*6590*/  BSYNC B1 ;  /* 0x0000000000017941 */ /* 0x001fea0003800000 */
.L_x_2227:
        /* <DEDUP_REMOVED lines=24> */
.L_x_2230:
[----:B0-----:R-:W-:Y:S05]  /*6720*/  BSYNC B1 ;  /* 0x0000000000017941 */ /* 0x001fea0003800000 */
.L_x_2229:
        /* <DEDUP_REMOVED lines=24> */
.L_x_2232:
[----:B0-----:R-:W-:Y:S05]  /*68b0*/  BSYNC B1 ;  /* 0x0000000000017941 */ /* 0x001fea0003800000 */
.L_x_2231:
        /* <DEDUP_REMOVED lines=24> */
.L_x_2234:
[----:B0-----:R-:W-:Y:S05]  /*6a40*/  BSYNC B1 ;  /* 0x0000000000017941 */ /* 0x001fea0003800000 */
.L_x_2233:
        /* <DEDUP_REMOVED lines=24> */
.L_x_2236:
[----:B0-----:R-:W-:Y:S05]  /*6bd0*/  BSYNC B1 ;  /* 0x0000000000017941 */ /* 0x001fea0003800000 */
.L_x_2235:
        /* <DEDUP_REMOVED lines=24> */
.L_x_2238:
[----:B0-----:R-:W-:Y:S05]  /*6d60*/  BSYNC B1 ;  /* 0x0000000000017941 */ /* 0x001fea0003800000 */
.L_x_2237:
        /* <DEDUP_REMOVED lines=24> */
.L_x_2240:
[----:B0-----:R-:W-:Y:S05]  /*6ef0*/  BSYNC B1 ;  /* 0x0000000000017941 */ /* 0x001fea0003800000 */
.L_x_2239:
        /* <DEDUP_REMOVED lines=24> */
.L_x_2242:
[----:B0-----:R-:W-:Y:S05]  /*7080*/  BSYNC B1 ;  /* 0x0000000000017941 */ /* 0x001fea0003800000 */
.L_x_2241:
        /* <DEDUP_REMOVED lines=24> */
.L_x_2244:
[----:B0-----:R-:W-:Y:S05]  /*7210*/  BSYNC B1 ;  /* 0x0000000000017941 */ /* 0x001fea0003800000 */
.L_x_2243:
        /* <DEDUP_REMOVED lines=24> */
.L_x_2246:
[----:B0-----:R-:W-:Y:S05]  /*73a0*/  BSYNC B1 ;  /* 0x0000000000017941 */ /* 0x001fea0003800000 */
.L_x_2245:
        /* <DEDUP_REMOVED lines=24> */
.L_x_2248:
[----:B0-----:R-:W-:Y:S05]  /*7530*/  BSYNC B1 ;  /* 0x0000000000017941 */ /* 0x001fea0003800000 */
.L_x_2247:
        /* <DEDUP_REMOVED lines=24> */
.L_x_2250:
[----:B0-----:R-:W-:Y:S05]  /*76c0*/  BSYNC B1 ;  /* 0x0000000000017941 */ /* 0x001fea0003800000 */
.L_x_2249:
        /* <DEDUP_REMOVED lines=24> */
.L_x_2252:
[----:B0-----:R-:W-:Y:S05]  /*7850*/  BSYNC B1 ;  /* 0x0000000000017941 */ /* 0x001fea0003800000 */
.L_x_2251:
        /* <DEDUP_REMOVED lines=24> */
.L_x_2254:
[----:B0-----:R-:W-:Y:S05]  /*79e0*/  BSYNC B1 ;  /* 0x0000000000017941 */ /* 0x001fea0003800000 */
.L_x_2253:
        /* <DEDUP_REMOVED lines=24> */
.L_x_2256:
[----:B0-----:R-:W-:Y:S05]  /*7b70*/  BSYNC B1 ;  /* 0x0000000000017941 */ /* 0x001fea0003800000 */
.L_x_2255:
        /* <DEDUP_REMOVED lines=24> */
.L_x_2258:
[----:B0-----:R-:W-:Y:S05]  /*7d00*/  BSYNC B1 ;  /* 0x0000000000017941 */ /* 0x001fea0003800000 */
.L_x_2257:
        /* <DEDUP_REMOVED lines=24> */
.L_x_2260:
[----:B0-----:R-:W-:Y:S05]  /*7e90*/  BSYNC B1 ;  /* 0x0000000000017941 */ /* 0x001fea0003800000 */
.L_x_2259:
        /* <DEDUP_REMOVED lines=24> */
.L_x_2262:
[----:B0-----:R-:W-:Y:S05]  /*8020*/  BSYNC B1 ;  /* 0x0000000000017941 */ /* 0x001fea0003800000 */
.L_x_2261:
        /* <DEDUP_REMOVED lines=24> */
.L_x_2264:
[----:B0-----:R-:W-:Y:S05]  /*81b0*/  BSYNC B1 ;  /* 0x0000000000017941 */ /* 0x001fea0003800000 */
.L_x_2263:
        /* <DEDUP_REMOVED lines=24> */
.L_x_2266:
[----:B0-----:R-:W-:Y:S05]  /*8340*/  BSYNC B1 ;  /* 0x0000000000017941 */ /* 0x001fea0003800000 */
.L_x_2265:
        /* <DEDUP_REMOVED lines=24> */
.L_x_2268:
[----:B0-----:R-:W-:Y:S05]  /*84d0*/  BSYNC B1 ;  /* 0x0000000000017941 */ /* 0x001fea0003800000 */
.L_x_2267:
        /* <DEDUP_REMOVED lines=24> */
.L_x_2270:
[----:B0-----:R-:W-:Y:S05]  /*8660*/  BSYNC B1 ;  /* 0x0000000000017941 */ /* 0x001fea0003800000 */
.L_x_2269:
        /* <DEDUP_REMOVED lines=24> */
.L_x_2272:
[----:B0-----:R-:W-:Y:S05]  /*87f0*/  BSYNC B1 ;  /* 0x0000000000017941 */ /* 0x001fea0003800000 */
.L_x_2271:
        /* <DEDUP_REMOVED lines=24> */
.L_x_2274:
[----:B0-----:R-:W-:Y:S05]  /*8980*/  BSYNC B1 ;  /* 0x0000000000017941 */ /* 0x001fea0003800000 */
.L_x_2273:
        /* <DEDUP_REMOVED lines=24> */
.L_x_2276:
[----:B0-----:R-:W-:Y:S05]  /*8b10*/  BSYNC B1 ;  /* 0x0000000000017941 */ /* 0x001fea0003800000 */
.L_x_2275:
        /* <DEDUP_REMOVED lines=24> */
.L_x_2278:
[----:B0-----:R-:W-:Y:S05]  /*8ca0*/  BSYNC B1 ;  /* 0x0000000000017941 */ /* 0x001fea0003800000 */
.L_x_2277:
        /* <DEDUP_REMOVED lines=22> */
.L_x_2280:
[----:B0-----:R-:W-:Y:S05]  /*8e10*/  BSYNC B1 ;  /* 0x0000000000017941 */ /* 0x001fea0003800000 */
.L_x_2279:
        /* <DEDUP_REMOVED lines=68> */
.L_x_2344:
[----:B01----:R-:W-:Y:S01]  /*9260*/  FADD.FTZ R237, R237, R128 ;  /* 0x00000080eded7221 */ /* 0x003fe20000010000 */
[----:B------:R-:W-:Y:S05]  /*9270*/  BRA.DIV ~URZ, `(.L_x_2282) ;  /* 0x00002d127f007947 */ /* 0x000fea000b800000 */
[----:B------:R0:W1:Y:S02]  /*9280*/  SHFL.BFLY PT, R128, R237, 0x1, 0x1f ;  /* 0x0c201f00ed807f89 */ /* 0x00006400000e0000 */
.L_x_2345:
        /* <DEDUP_REMOVED lines=17> */
[C---:B------:R-:W-:Y:S02]  /*93a0*/  @P1 ISETP.GE.AND P4, PT, R154.reuse, R153, PT ;  /* 0x000000999a00120c */ /* 0x040fe40003f86270 */
[----:B0-----:R-:W-:Y:S02]  /*93b0*/  @P1 IADD3 R237, R154, 0x1, -R25 ;  /* 0x000000019aed1810 */ /* 0x001fe40007ffe819 */
[----:B------:R-:W-:-:S05]  /*93c0*/  @P1 SEL R210, R22, RZ, !P4 ;  /* 0x000000ff16d21207 */ /* 0x000fca0006000000 */
[----:B------:R-:W-:Y:S02]  /*93d0*/  @P1 IMAD.IADD R237, R210, 0x1, R237 ;  /* 0x00000001d2ed1824 */ /* 0x000fe400078e02ed */
[----:B------:R-:W-:Y:S02]  /*93e0*/  FMUL.FTZ R210, R157, c[0x0][0x1f0] ;  /* 0x00007c009dd27a20 */ /* 0x000fe40000410000 */
[----:B------:R-:W-:Y:S02]  /*93f0*/  IMAD.IADD R157, R154, 0x1, -R4 ;  /* 0x000000019a9d7824 */ /* 0x000fe400078e0a04 */
[----:B------:R-:W3:Y:S01]  /*9400*/  @P1 I2F R237, R237 ;  /* 0x000000ed00ed1306 */ /* 0x000ee20000201400 */
[----:B--2---:R-:W-:-:S04]  /*9410*/  @P3 FADD.FTZ R210, R210, R159 ;  /* 0x0000009fd2d23221 */ /* 0x004fc80000010000 */
[----:B---3--:R-:W-:-:S05]  /*9420*/  @P1 FFMA.FTZ R210, R237, R128, R210 ;  /* 0x00000080edd21223 */ /* 0x008fca00000100d2 */
[----:B------:R0:W-:Y:S01]  /*9430*/  STS [R157.X4+0x810], R210 ;  /* 0x000810d29d007388 */ /* 0x0001e20000004800 */
[----:B------:R-:W-:-:S03]  /*9440*/  @!P0 FMNMX.FTZ R3, R3, R210, !PT ;  /* 0x000000d203038209 */ /* 0x000fc60007810000 */
.L_x_2284:
[----:B------:R-:W-:Y:S05]  /*9450*/  BSYNC B1 ;  /* 0x0000000000017941 */ /* 0x000fea0003800000 */
.L_x_2283:
[----:B------:R-:W-:-:S04]  /*9460*/  IADD3 R154, R154, 0x10, RZ ;  /* 0x000000109a9a7810 */ /* 0x000fc80007ffe0ff */
[----:B------:R-:W-:-:S13]  /*9470*/  ISETP.GE.AND P0, PT, R154, R80, PT ;  /* 0x000000509a00720c */ /* 0x000fda0003f06270 */
[----:B0-----:R-:W-:Y:S01]  /*9480*/  @P0 CALL.REL.NOINC `(.L_x_2152) ;  /* 0x0000001000000944 */ /* 0x001fe20003c00000 */
[----:B------:R-:W-:Y:S05]  /*9490*/  BRA `(.L_x_2285) ;  /* 0xffff93c000007947 */ /* 0x000fea000383ffff */
.L_x_2152:
[----:B------:R-:W-:Y:S05]  /*94a0*/  BSYNC B0 ;  /* 0x0000000000007941 */ /* 0x000fea0003800000 */
.L_x_2151:
[----:B------:R-:W-:Y:S01]  /*94b0*/  SHF.R.S32.HI R7, RZ, 0x1f, R24 ;  /* 0x0000001fff077819 */ /* 0x000fe20000011418 */
[----:B------:R-:W-:Y:S05]  /*94c0*/  BRA.DIV ~URZ, `(.L_x_2286) ;  /* 0x00002b427f007947 */ /* 0x000fea000b800000 */
[----:B------:R1:W2:Y:S02]  /*94d0*/  SHFL.BFLY PT, R0, R3, 0x10, 0x1f ;  /* 0x0e001f0003007f89 */ /* 0x0002a400000e0000 */
.L_x_2346:
[----:B--2---:R-:W-:Y:S01]  /*94e0*/  FMNMX.FTZ R5, R0, R3, !PT ;  /* 0x0000000300057209 */ /* 0x004fe20007810000 */
[----:B------:R-:W-:Y:S05]  /*94f0*/  BRA.DIV ~URZ, `(.L_x_2287) ;  /* 0x00002b927f007947 */ /* 0x000fea000b800000 */
[----:B------:R-:W2:Y:S02]  /*9500*/  SHFL.BFLY PT, R0, R5, 0x8, 0x1f ;  /* 0x0d001f0005007f89 */ /* 0x000ea400000e0000 */
[----:B--2---:R-:W-:-:S05]  /*9510*/  FMNMX.FTZ R0, R5, R0, !PT ;  /* 0x0000000005007209 */ /* 0x004fca0007810000 */
[----:B-1----:R1:W2:Y:S02]  /*9520*/  SHFL.BFLY PT, R3, R0, 0x4, 0x1f ;  /* 0x0c801f0000037f89 */ /* 0x0022a400000e0000 */
.L_x_2347:
        /* <DEDUP_REMOVED lines=11> */
[----:B------:R-:W-:Y:S01]  /*95e0*/  HFMA2.MMA R8, -RZ, RZ, 0, 0 ;  /* 0x00000000ff087435 */ /* 0x000fe200000001ff */
[----:B------:R-:W-:Y:S02]  /*95f0*/  IMAD.IADD R5, R24, 0x1, R4 ;  /* 0x0000000118057824 */ /* 0x000fe400078e0204 */
[----:B------:R-:W-:Y:S03]  /*9600*/  BSSY B0, `(.L_x_2288) ;  /* 0x0000075000007945 */ /* 0x000fe60003800000 */
[----:B------:R-:W-:-:S05]  /*9610*/  ISETP.GE.AND P1, PT, R5, R25, PT ;  /* 0x000000190500720c */ /* 0x000fca0003f26270 */
        /* <DEDUP_REMOVED lines=15> */
[----:B------:R-:W-:Y:S01]  /*9710*/  IMAD.MOV.U32 R8, RZ, RZ, RZ ;  /* 0x000000ffff087224 */ /* 0x000fe200078e00ff */
[--C-:B------:R-:W-:Y:S01]  /*9720*/  SHF.R.S32.HI R6, RZ, 0x1f, R5.reuse ;  /* 0x0000001fff067819 */ /* 0x100fe20000011405 */
[--C-:B------:R-:W-:Y:S01]  /*9730*/  IMAD.MOV.U32 R10, RZ, RZ, R5.reuse ;  /* 0x000000ffff0a7224 */ /* 0x100fe200078e0005 */
[----:B------:R-:W-:Y:S02]  /*9740*/  SHF.R.S32.HI R7, RZ, 0x1f, R12 ;  /* 0x0000001fff077819 */ /* 0x000fe4000001140c */
[----:B------:R-:W-:Y:S02]  /*9750*/  IADD3 R12, P3, P4, R12, c[0x0][0x200], R5 ;  /* 0x000080000c0c7a10 */ /* 0x000fe40007c7e005 */
[----:B------:R-:W-:Y:S02]  /*9760*/  ISETP.NE.AND.EX P0, PT, RZ, c[0x0][0x204], PT, P0 ;  /* 0x00008100ff007a0c */ /* 0x000fe40003f05300 */
[----:B------:R-:W-:-:S02]  /*9770*/  IADD3.X R7, R7, c[0x0][0x204], R6, P3, P4 ;  /* 0x0000810007077a10 */ /* 0x000fc40001fe8406 */
[----:B------:R-:W-:-:S08]  /*9780*/  IADD3 R9, R19, 0x810, RZ ;  /* 0x0000081013097810 */ /* 0x000fd00007ffe0ff */
.L_x_2295:
[----:B------:R-:W-:Y:S01]  /*9790*/  BSSY B2, `(.L_x_2292) ;  /* 0x000000b000027945 */ /* 0x000fe20003800000 */
[----:B-1----:R-:W-:Y:S05]  /*97a0*/  @!P0 BRA `(.L_x_2293) ;  /* 0x0000005000008947 */ /* 0x002fea0003800000 */
[----:B------:R-:W-:-:S06]  /*97b0*/  IMAD.MOV.U32 R6, RZ, RZ, R12 ;  /* 0x000000ffff067224 */ /* 0x000fcc00078e000c */
[----:B------:R-:W3:Y:S01]  /*97c0*/  LDG.E.U8 R6, [R6.64] ;  /* 0x0000002406067981 */ /* 0x000ee2000c1e1100 */
[----:B------:R-:W-:Y:S01]  /*97d0*/  IMAD.MOV.U32 R11, RZ, RZ, RZ ;  /* 0x000000ffff0b7224 */ /* 0x000fe200078e00ff */
[----:B---3--:R-:W-:-:S13]  /*97e0*/  ISETP.NE.AND P3, PT, R6, RZ, PT ;  /* 0x000000ff0600720c */ /* 0x008fda0003f65270 */
[----:B------:R-:W-:Y:S05]  /*97f0*/  @P3 BRA `(.L_x_2294) ;  /* 0x0000004000003947 */ /* 0x000fea0003800000 */
.L_x_2293:
[----:B------:R-:W1:Y:S02]  /*9800*/  LDS R6, [R9] ;  /* 0x0000000009067984 */ /* 0x000e640000000800 */
[----:B-12---:R-:W-:-:S04]  /*9810*/  FADD.FTZ R6, -R13, R6 ;  /* 0x000000060d067221 */ /* 0x006fc80000010100 */
[----:B------:R-:W-:-:S04]  /*9820*/  FMUL.FTZ R6, R6, 1.4426950216293334961 ;  /* 0x3fb8aa3b06067820 */ /* 0x000fc80000410000 */
[----:B------:R1:W2:Y:S03]  /*9830*/  MUFU.EX2 R11, R6 ;  /* 0x00000006000b7308 */ /* 0x0002a60000000800 */
.L_x_2294:
[----:B------:R-:W-:Y:S05]  /*9840*/  BSYNC B2 ;  /* 0x0000000000027941 */ /* 0x000fea0003800000 */
.L_x_2292:
        /* <DEDUP_REMOVED lines=9> */
.L_x_2291:
[----:B------:R-:W-:Y:S05]  /*98e0*/  BSYNC B1 ;  /* 0x0000000000017941 */ /* 0x000fea0003800000 */
.L_x_2290:
        /* <DEDUP_REMOVED lines=12> */
.L_x_2308:
[----:B------:R-:W-:Y:S01]  /*99b0*/  BSSY B1, `(.L_x_2296) ;  /* 0x000000a000017945 */ /* 0x000fe20003800000 */
[----:B------:R-:W-:Y:S05]  /*99c0*/  @!P0 BRA `(.L_x_2297) ;  /* 0x0000004000008947 */ /* 0x000fea0003800000 */
[----:B------:R-:W3:Y:S02]  /*99d0*/  LDG.E.U8 R0, [R6.64] ;  /* 0x0000002406007981 */ /* 0x000ee4000c1e1100 */
[----:B---3--:R-:W-:-:S13]  /*99e0*/  ISETP.NE.AND P3, PT, R0, RZ, PT ;  /* 0x000000ff0000720c */ /* 0x008fda0003f65270 */
[----:B------:R-:W-:Y:S01]  /*99f0*/  @P3 IMAD.MOV.U32 R0, RZ, RZ, RZ ;  /* 0x000000ffff003224 */ /* 0x000fe200078e00ff */
[----:B------:R-:W-:Y:S05]  /*9a00*/  @P3 BRA `(.L_x_2298) ;  /* 0x0000004000003947 */ /* 0x000fea0003800000 */
.L_x_2297:
[----:B------:R-:W1:Y:S02]  /*9a10*/  LDS R0, [R3+-0x200] ;  /* 0xfffe000003007984 */ /* 0x000e640000000800 */
[----:B-12---:R-:W-:-:S04]  /*9a20*/  FADD.FTZ R0, -R13, R0 ;  /* 0x000000000d007221 */ /* 0x006fc80000010100 */
[----:B------:R-:W-:-:S06]  /*9a30*/  FMUL.FTZ R0, R0, 1.4426950216293334961 ;  /* 0x3fb8aa3b00007820 */ /* 0x000fcc0000410000 */
[----:B------:R-:W1:Y:S02]  /*9a40*/  MUFU.EX2 R0, R0 ;  /* 0x0000000000007308 */ /* 0x000e640000000800 */
.L_x_2298:
[----:B------:R-:W-:Y:S05]  /*9a50*/  BSYNC B1 ;  /* 0x0000000000017941 */ /* 0x000fea0003800000 */
.L_x_2296:
        /* <DEDUP_REMOVED lines=8> */
.L_x_2300:
[----:B-1----:R-:W1:Y:S02]  /*9ae0*/  LDS R0, [R3+-0x100] ;  /* 0xffff000003007984 */ /* 0x002e640000000800 */
[----:B-12---:R-:W-:-:S04]  /*9af0*/  FADD.FTZ R0, -R13, R0 ;  /* 0x000000000d007221 */ /* 0x006fc80000010100 */
[----:B------:R-:W-:-:S06]  /*9b00*/  FMUL.FTZ R0, R0, 1.4426950216293334961 ;  /* 0x3fb8aa3b00007820 */ /* 0x000fcc0000410000 */
[----:B------:R-:W1:Y:S02]  /*9b10*/  MUFU.EX2 R0, R0 ;  /* 0x0000000000007308 */ /* 0x000e640000000800 */
.L_x_2301:
[----:B------:R-:W-:Y:S05]  /*9b20*/  BSYNC B1 ;  /* 0x0000000000017941 */ /* 0x000fea0003800000 */
.L_x_2299:
        /* <DEDUP_REMOVED lines=8> */
.L_x_2303:
[----:B-1----:R-:W1:Y:S02]  /*9bb0*/  LDS R0, [R3] ;  /* 0x0000000003007984 */ /* 0x002e640000000800 */
[----:B-12---:R-:W-:-:S04]  /*9bc0*/  FADD.FTZ R0, -R13, R0 ;  /* 0x000000000d007221 */ /* 0x006fc80000010100 */
[----:B------:R-:W-:-:S06]  /*9bd0*/  FMUL.FTZ R0, R0, 1.4426950216293334961 ;  /* 0x3fb8aa3b00007820 */ /* 0x000fcc0000410000 */
[----:B------:R-:W1:Y:S02]  /*9be0*/  MUFU.EX2 R0, R0 ;  /* 0x0000000000007308 */ /* 0x000e640000000800 */
.L_x_2304:
[----:B------:R-:W-:Y:S05]  /*9bf0*/  BSYNC B1 ;  /* 0x0000000000017941 */ /* 0x000fea0003800000 */
.L_x_2302:
        /* <DEDUP_REMOVED lines=8> */
.L_x_2306:
[----:B-1----:R-:W1:Y:S02]  /*9c80*/  LDS R0, [R3+0x100] ;  /* 0x0001000003007984 */ /* 0x002e640000000800 */
[----:B-12---:R-:W-:-:S04]  /*9c90*/  FADD.FTZ R0, -R13, R0 ;  /* 0x000000000d007221 */ /* 0x006fc80000010100 */
[----:B------:R-:W-:-:S06]  /*9ca0*/  FMUL.FTZ R0, R0, 1.4426950216293334961 ;  /* 0x3fb8aa3b00007820 */ /* 0x000fcc0000410000 */
[----:B------:R-:W1:Y:S02]  /*9cb0*/  MUFU.EX2 R0, R0 ;  /* 0x0000000000007308 */ /* 0x000e640000000800 */
.L_x_2307:
[----:B------:R-:W-:Y:S05]  /*9cc0*/  BSYNC B1 ;  /* 0x0000000000017941 */ /* 0x000fea0003800000 */
.L_x_2305:
        /* <DEDUP_REMOVED lines=8> */
.L_x_2289:
[----:B------:R-:W-:Y:S05]  /*9d50*/  BSYNC B0 ;  /* 0x0000000000007941 */ /* 0x000fea0003800000 */
.L_x_2288:
        /* <DEDUP_REMOVED lines=31> */
[----:B------:R-:W-:-:S04]  /*9f50*/  @P0 IMAD R9, R0, c[0x0][0x1d4], RZ ;  /* 0x0000750000090a24 */ /* 0x000fc800078e02ff */
[--C-:B------:R-:W-:Y:S01]  /*9f60*/  @P0 IMAD.MOV.U32 R6, RZ, RZ, R9.reuse ;  /* 0x000000ffff060224 */ /* 0x100fe200078e0009 */
[----:B------:R-:W-:Y:S01]  /*9f70*/  @P0 SHF.R.S32.HI R7, RZ, 0x1f, R9 ;  /* 0x0000001fff070819 */ /* 0x000fe20000011409 */
        /* <DEDUP_REMOVED lines=15> */
[----:B------:R-:W-:-:S03]  /*a070*/  LEA.HI.X R11, R11, c[0x0][0x264], R8, 0x2, P4 ;  /* 0x000099000b0b7a11 */ /* 0x000fc600020f1408 */
.L_x_2313:
[----:B------:R-:W1:Y:S01]  /*a080*/  LDS R3, [R19] ;  /* 0x0000000013037984 */ /* 0x000e620000000800 */
[----:B------:R-:W-:Y:S01]  /*a090*/  @P0 MOV R8, R10 ;  /* 0x0000000a00080202 */ /* 0x000fe20000000f00 */
[--C-:B------:R-:W-:Y:S01]  /*a0a0*/  @P0 IMAD.MOV.U32 R9, RZ, RZ, R11.reuse ;  /* 0x000000ffff090224 */ /* 0x100fe200078e000b */
[----:B------:R-:W-:Y:S02]  /*a0b0*/  IADD3 R0, R0, -0x1, RZ ;  /* 0xffffffff00007810 */ /* 0x000fe40007ffe0ff */
[----:B------:R-:W-:Y:S02]  /*a0c0*/  IADD3 R10, P3, R10, 0x100, RZ ;  /* 0x000001000a0a7810 */ /* 0x000fe40007f7e0ff */
[----:B------:R-:W-:Y:S02]  /*a0d0*/  ISETP.NE.AND P4, PT, R0, RZ, PT ;  /* 0x000000ff0000720c */ /* 0x000fe40003f85270 */
[----:B------:R-:W-:Y:S01]  /*a0e0*/  IADD3 R5, R5, 0x40, RZ ;  /* 0x0000004005057810 */ /* 0x000fe20007ffe0ff */
[----:B------:R-:W-:-:S02]  /*a0f0*/  IMAD.X R11, RZ, RZ, R11, P3 ;  /* 0x000000ffff0b7224 */ /* 0x000fc400018e060b */
[----:B-1----:R-:W-:-:S05]  /*a100*/  FMUL.FTZ R3, R3, R12 ;  /* 0x0000000c03037220 */ /* 0x002fca0000410000 */
[----:B------:R-:W-:Y:S04]  /*a110*/  @P0 STG.E [R8.64], R3 ;  /* 0x0000000308000986 */ /* 0x000fe8000c101924 */
[----:B------:R1:W-:Y:S02]  /*a120*/  STS [R19], R3 ;  /* 0x0000000313007388 */ /* 0x0003e40000000800 */
[----:B-1----:R-:W-:Y:S01]  /*a130*/  IADD3 R19, R19, 0x100, RZ ;  /* 0x0000010013137810 */ /* 0x002fe20007ffe0ff */
[----:B------:R-:W-:Y:S05]  /*a140*/  @P4 BRA `(.L_x_2313) ;  /* 0xffffff3000004947 */ /* 0x000fea000383ffff */
.L_x_2312:
[----:B-12---:R-:W-:Y:S05]  /*a150*/  BSYNC B1 ;  /* 0x0000000000017941 */ /* 0x006fea0003800000 */
.L_x_2311:
        /* <DEDUP_REMOVED lines=8> */
[----:B------:R-:W-:-:S04]  /*a1e0*/  LEA.HI.X R11, R11, c[0x0][0x264], R6, 0x2, P1 ;  /* 0x000099000b0b7a11 */ /* 0x000fc800008f1406 */
.L_x_2314:
[----:B------:R-:W1:Y:S01]  /*a1f0*/  LDS R6, [R0+0x300] ;  /* 0x0003000000067984 */ /* 0x000e620000000800 */
[----:B------:R-:W-:Y:S01]  /*a200*/  IMAD.MOV.U32 R7, RZ, RZ, R11 ;  /* 0x000000ffff077224 */ /* 0x000fe200078e000b */
[----:B------:R-:W-:Y:S02]  /*a210*/  IADD3 R5, R5, 0x100, RZ ;  /* 0x0000010005057810 */ /* 0x000fe40007ffe0ff */
[----:B------:R-:W2:Y:S02]  /*a220*/  LDS R3, [R0] ;  /* 0x0000000000037984 */ /* 0x000ea40000000800 */
[----:B------:R-:W-:-:S02]  /*a230*/  ISETP.GE.AND P0, PT, R5, R25, PT ;  /* 0x000000190500720c */ /* 0x000fc40003f06270 */
[----:B------:R-:W3:Y:S04]  /*a240*/  LDS R8, [R0+0x100] ;  /* 0x0001000000087984 */ /* 0x000ee80000000800 */
[----:B------:R-:W4:Y:S01]  /*a250*/  LDS R9, [R0+0x200] ;  /* 0x0002000000097984 */ /* 0x000f220000000800 */
[-C--:B-1----:R-:W-:Y:S02]  /*a260*/  FMUL.FTZ R19, R6, R12.reuse ;  /* 0x0000000c06137220 */ /* 0x082fe40000410000 */
[----:B------:R-:W-:Y:S02]  /*a270*/  IMAD.MOV.U32 R6, RZ, RZ, R10 ;  /* 0x000000ffff067224 */ /* 0x000fe400078e000a */
[-C--:B--2---:R-:W-:Y:S01]  /*a280*/  FMUL.FTZ R13, R3, R12.reuse ;  /* 0x0000000c030d7220 */ /* 0x084fe20000410000 */
[----:B------:R-:W-:Y:S01]  /*a290*/  IADD3 R3, R0, 0x400, RZ ;  /* 0x0000040000037810 */ /* 0x000fe20007ffe0ff */
[----:B------:R-:W-:Y:S01]  /*a2a0*/  STS [R0+0x300], R19 ;  /* 0x0003001300007388 */ /* 0x000fe20000000800 */
[----:B------:R-:W-:Y:S01]  /*a2b0*/  IADD3 R10, P1, R6, 0x400, RZ ;  /* 0x00000400060a7810 */ /* 0x000fe20007f3e0ff */
[----:B0--3--:R-:W-:-:S02]  /*a2c0*/  FMUL.FTZ R15, R8, R12 ;  /* 0x0000000c080f7220 */ /* 0x009fc40000410000 */
        /* <DEDUP_REMOVED lines=11> */
.L_x_2310:
[----:B------:R-:W-:Y:S05]  /*a380*/  BSYNC B0 ;  /* 0x0000000000007941 */ /* 0x000fea0003800000 */
.L_x_2309:
[----:B------:R-:W-:Y:S01]  /*a390*/  SHF.R.S32.HI R5, RZ, 0x1f, R24 ;  /* 0x0000001fff057819 */ /* 0x000fe20000011418 */
[----:B------:R-:W-:Y:S01]  /*a3a0*/  IMAD R0, R27, c[0x0][0x1d8], RZ ;  /* 0x000076001b007a24 */ /* 0x000fe200078e02ff */
[----:B-1----:R-:W-:Y:S01]  /*a3b0*/  IADD3 R6, R24, 0x3f, RZ ;  /* 0x0000003f18067810 */ /* 0x002fe20007ffe0ff */
[----:B------:R-:W-:Y:S01]  /*a3c0*/  BSSY B0, `(.L_x_2315) ;  /* 0x000001c000007945 */ /* 0x000fe20003800000 */
[----:B------:R-:W-:Y:S01]  /*a3d0*/  LEA.HI R5, R5, R24, RZ, 0x6 ;  /* 0x0000001805057211 */ /* 0x000fe200078f30ff */
[----:B------:R-:W-:Y:S01]  /*a3e0*/  IMAD R0, R0, c[0x0][0x1d0], R23 ;  /* 0x0000740000007a24 */ /* 0x000fe200078e0217 */
[C---:B------:R-:W-:Y:S01]  /*a3f0*/  ISETP.GT.U32.OR P0, PT, R6.reuse, 0x7e, P2 ;  /* 0x0000007e0600780c */ /* 0x040fe20001704470 */
[----:B0-----:R-:W-:Y:S01]  /*a400*/  IMAD.MOV.U32 R15, RZ, RZ, RZ ;  /* 0x000000ffff0f7224 */ /* 0x001fe200078e00ff */
[----:B---3--:R-:W-:Y:S01]  /*a410*/  LOP3.LUT R3, R5, 0xffffffc0, RZ, 0xc0, !PT ;  /* 0xffffffc005037812 */ /* 0x008fe200078ec0ff */
[----:B------:R-:W-:Y:S01]  /*a420*/  CS2R R10, SRZ ;  /* 0x00000000000a7805 */ /* 0x000fe2000001ff00 */
[----:B------:R-:W-:Y:S01]  /*a430*/  ISETP.GT.U32.AND P1, PT, R6, 0x7e, PT ;  /* 0x0000007e0600780c */ /* 0x000fe20003f24070 */
[----:B------:R-:W-:Y:S01]  /*a440*/  IMAD.SHL.U32 R6, R0, 0x100, RZ ;  /* 0x0000010000067824 */ /* 0x000fe200078e00ff */
[----:B------:R-:W-:Y:S01]  /*a450*/  SHF.R.S32.HI R27, RZ, 0x6, R5 ;  /* 0x00000006ff1b7819 */ /* 0x000fe20000011405 */
[----:B------:R-:W-:Y:S01]  /*a460*/  IMAD.IADD R19, R24, 0x1, -R3 ;  /* 0x0000000118137824 */ /* 0x000fe200078e0a03 */
[----:B------:R-:W-:-:S03]  /*a470*/  CS2R R8, SRZ ;  /* 0x0000000000087805 */ /* 0x000fc6000001ff00 */
[----:B------:R-:W-:-:S04]  /*a480*/  IMAD.SHL.U32 R3, R19, 0x4, RZ ;  /* 0x0000000413037824 */ /* 0x000fc800078e00ff */
        /* <DEDUP_REMOVED lines=14> */
.L_x_2317:
[----:B-----5:R0:W-:Y:S02]  /*a570*/  STS.128 [R19.X16+0x410], R8 ;  /* 0x0004100813007388 */ /* 0x0201e4000000cc00 */
.L_x_2316:
[----:B------:R-:W-:Y:S05]  /*a580*/  BSYNC B0 ;  /* 0x0000000000007941 */ /* 0x000fea0003800000 */
.L_x_2315:
[----:B------:R-:W-:Y:S01]  /*a590*/  IMAD.IADD R32, R27, 0x1, R4 ;  /* 0x000000011b207824 */ /* 0x000fe200078e0204 */
[----:B------:R-:W-:Y:S01]  /*a5a0*/  IMNMX R22, R17, c[0x0][0x1d4], PT ;  /* 0x0000750011167a17 */ /* 0x000fe20003800200 */
[----:B------:R-:W-:Y:S01]  /*a5b0*/  BAR.SYNC.DEFER_BLOCKING 0x0 ;  /* 0x0000000000007b1d */ /* 0x000fe20000010000 */
[----:B------:R-:W-:Y:S02]  /*a5c0*/  IMAD.MOV.U32 R14, RZ, RZ, RZ ;  /* 0x000000ffff0e7224 */ /* 0x000fe400078e00ff */
[----:B------:R-:W-:-:S03]  /*a5d0*/  IMAD.SHL.U32 R21, R32, 0x100, RZ ;  /* 0x0000010020157824 */ /* 0x000fc600078e00ff */
[----:B------:R-:W-:Y:S02]  /*a5e0*/  BSSY B0, `(.L_x_2318) ;  /* 0x0000085000007945 */ /* 0x000fe40003800000 */
[----:B------:R-:W-:Y:S02]  /*a5f0*/  SHF.R.S32.HI R24, RZ, 0x1f, R21 ;  /* 0x0000001fff187819 */ /* 0x000fe40000011415 */
[----:B------:R-:W-:-:S04]  /*a600*/  IADD3 R7, P0, R0, R21, RZ ;  /* 0x0000001500077210 */ /* 0x000fc80007f1e0ff */
[----:B------:R-:W-:Y:S02]  /*a610*/  IADD3.X R12, R5, R24, RZ, P0, !PT ;  /* 0x00000018050c7210 */ /* 0x000fe400007fe4ff */
[----:B------:R-:W-:Y:S02]  /*a620*/  ISETP.GE.AND P0, PT, R32, R22, PT ;  /* 0x000000162000720c */ /* 0x000fe40003f06270 */
[----:B------:R-:W-:-:S04]  /*a630*/  LEA R6, P3, R7, c[0x0][0x1a0], 0x2 ;  /* 0x0000680007067a11 */ /* 0x000fc800078610ff */
[----:B------:R-:W-:Y:S02]  /*a640*/  LEA.HI.X R7, R7, c[0x0][0x1a4], R12, 0x2, P3 ;  /* 0x0000690007077a11 */ /* 0x000fe400018f140c */
[----:B--2---:R-:W-:-:S05]  /*a650*/  CS2R R12, SRZ ;  /* 0x00000000000c7805 */ /* 0x004fca000001ff00 */
[----:B------:R-:W-:Y:S05]  /*a660*/  @P0 BRA `(.L_x_2319) ;  /* 0x000007c000000947 */ /* 0x000fea0003800000 */
[----:B------:R-:W-:Y:S01]  /*a670*/  ULDC UR4, c[0x0][0x1d4] ;  /* 0x0000750000047ab9 */ /* 0x000fe20000000800 */
[----:B------:R-:W-:Y:S01]  /*a680*/  IMAD.MOV R20, RZ, RZ, -R25 ;  /* 0x000000ffff147224 */ /* 0x000fe200078e0a19 */
        /* <DEDUP_REMOVED lines=15> */
[----:B------:R-:W-:-:S05]  /*a780*/  IADD3 R21, P0, R50, R21, RZ ;  /* 0x0000001532157210 */ /* 0x000fca0007f1e0ff */
[----:B------:R-:W-:Y:S01]  /*a790*/  IMAD.X R24, R53, 0x1, R24, P0 ;  /* 0x0000000135187824 */ /* 0x000fe200000e0618 */
[----:B------:R-:W-:-:S04]  /*a7a0*/  LEA R12, P0, R21, c[0x0][0x1a0], 0x2 ;  /* 0x00006800150c7a11 */ /* 0x000fc800078010ff */
[----:B------:R-:W-:Y:S02]  /*a7b0*/  LEA.HI.X R13, R21, c[0x0][0x1a4], R24, 0x2, P0 ;  /* 0x00006900150d7a11 */ /* 0x000fe400000f1418 */
[----:B------:R1:W2:Y:S04]  /*a7c0*/  LDS R21, [R27.X4+0x810] ;  /* 0x000810001b157984 */ /* 0x0002a80000004800 */
[----:B------:R-:W5:Y:S01]  /*a7d0*/  LDG.E.128 R12, [R12.64] ;  /* 0x000000240c0c7981 */ /* 0x000f62000c1e1d00 */
[----:B------:R-:W-:Y:S02]  /*a7e0*/  ULDC UR4, c[0x0][0x1ec] ;  /* 0x00007b0000047ab9 */ /* 0x000fe40000000800 */
[----:B------:R-:W-:-:S06]  /*a7f0*/  UISETP.NE.AND UP0, UPT, URZ, UR4, UPT ;  /* 0x000000043f00728c */ /* 0x000fcc000bf05270 */
[----:B------:R-:W-:-:S13]  /*a800*/  PLOP3.LUT P2, PT, PT, PT, UP0, 0x80, 0x0 ;  /* 0x000000000000781c */ /* 0x000fda0003f4f008 */
        /* <DEDUP_REMOVED lines=13> */
.L_x_2322:
[C---:B-12--5:R-:W-:Y:S01]  /*a8e0*/  FFMA.FTZ R12, R21.reuse, R12, RZ ;  /* 0x0000000c150c7223 */ /* 0x066fe200000100ff */
[----:B------:R-:W-:Y:S01]  /*a8f0*/  IADD3 R33, R32, 0x1, RZ ;  /* 0x0000000120217810 */ /* 0x000fe20007ffe0ff */
[C---:B------:R-:W-:Y:S02]  /*a900*/  FFMA.FTZ R13, R21.reuse, R13, RZ ;  /* 0x0000000d150d7223 */ /* 0x040fe400000100ff */
[C---:B------:R-:W-:Y:S02]  /*a910*/  FFMA.FTZ R14, R21.reuse, R14, RZ ;  /* 0x0000000e150e7223 */ /* 0x040fe400000100ff */
[----:B------:R-:W-:Y:S02]  /*a920*/  FFMA.FTZ R15, R21, R15, RZ ;  /* 0x0000000f150f7223 */ /* 0x000fe400000100ff */
.L_x_2321:
[----:B------:R-:W-:Y:S05]  /*a930*/  BSYNC B1 ;  /* 0x0000000000017941 */ /* 0x000fea0003800000 */
.L_x_2320:
[----:B------:R-:W-:-:S04]  /*a940*/  IADD3 R21, -R4, -0x2, -R27 ;  /* 0xfffffffe04157810 */ /* 0x000fc80007ffe91b */
[----:B------:R-:W-:-:S13]  /*a950*/  ISETP.NE.AND P0, PT, R21, R20, PT ;  /* 0x000000141500720c */ /* 0x000fda0003f05270 */
[----:B------:R-:W-:Y:S05]  /*a960*/  @!P0 BRA `(.L_x_2319) ;  /* 0x000004c000008947 */ /* 0x000fea0003800000 */
[C---:B------:R-:W-:Y:S01]  /*a970*/  IMAD.SHL.U32 R21, R33.reuse, 0x100, RZ ;  /* 0x0000010021157824 */ /* 0x040fe200078e00ff */
[----:B------:R-:W-:Y:S01]  /*a980*/  LEA R29, R33, 0x4, 0x2 ;  /* 0x00000004211d7811 */ /* 0x000fe200078e10ff */
[----:B------:R-:W-:Y:S02]  /*a990*/  ULDC UR4, c[0x0][0x1ec] ;  /* 0x00007b0000047ab9 */ /* 0x000fe40000000800 */
[----:B------:R-:W-:Y:S01]  /*a9a0*/  UISETP.NE.AND UP0, UPT, URZ, UR4, UPT ;  /* 0x000000043f00728c */ /* 0x000fe2000bf05270 */
[----:B------:R-:W-:Y:S01]  /*a9b0*/  SHF.R.S32.HI R20, RZ, 0x1f, R21 ;  /* 0x0000001fff147819 */ /* 0x000fe20000011415 */
[----:B------:R-:W-:Y:S01]  /*a9c0*/  IMAD R29, R4, -0x4, R29 ;  /* 0xfffffffc041d7824 */ /* 0x000fe200078e021d */
[-C--:B------:R-:W-:Y:S02]  /*a9d0*/  IADD3 R51, P0, R50, R21.reuse, RZ ;  /* 0x0000001532337210 */ /* 0x080fe40007f1e0ff */
[----:B------:R-:W-:Y:S02]  /*a9e0*/  IADD3 R49, P3, R0, R21, RZ ;  /* 0x0000001500317210 */ /* 0x000fe40007f7e0ff */
[----:B------:R-:W-:Y:S01]  /*a9f0*/  PLOP3.LUT P2, PT, PT, PT, UP0, 0x80, 0x0 ;  /* 0x000000000000781c */ /* 0x000fe20003f4f008 */
[--C-:B------:R-:W-:Y:S01]  /*aa00*/  IMAD.X R24, R53, 0x1, R20.reuse, P0 ;  /* 0x0000000135187824 */ /* 0x100fe200000e0614 */
[----:B------:R-:W-:Y:S01]  /*aa10*/  LEA R48, P0, R51, c[0x0][0x1a0], 0x2 ;  /* 0x0000680033307a11 */ /* 0x000fe200078010ff */
[----:B------:R-:W-:Y:S01]  /*aa20*/  IMAD.X R20, R5, 0x1, R20, P3 ;  /* 0x0000000105147824 */ /* 0x000fe200018e0614 */
[----:B------:R-:W-:-:S02]  /*aa30*/  LEA R34, P3, R49, c[0x0][0x1a0], 0x2 ;  /* 0x0000680031227a11 */ /* 0x000fc400078610ff */
[----:B------:R-:W-:Y:S02]  /*aa40*/  LEA.HI.X R51, R51, c[0x0][0x1a4], R24, 0x2, P0 ;  /* 0x0000690033337a11 */ /* 0x000fe400000f1418 */
[----:B------:R-:W-:Y:S02]  /*aa50*/  LEA.HI.X R49, R49, c[0x0][0x1a4], R20, 0x2, P3 ;  /* 0x0000690031317a11 */ /* 0x000fe400018f1414 */
[----:B------:R-:W-:Y:S02]  /*aa60*/  IADD3 R35, R21, 0x100, RZ ;  /* 0x0000010015237810 */ /* 0x000fe40007ffe0ff */
[----:B------:R-:W-:Y:S02]  /*aa70*/  IADD3 R24, R29, 0x810, RZ ;  /* 0x000008101d187810 */ /* 0x000fe40007ffe0ff */
.L_x_2325:
[----:B------:R-:W-:Y:S02]  /*aa80*/  SHF.R.S32.HI R52, RZ, 0x1f, R35 ;  /* 0x0000001fff347819 */ /* 0x000fe40000011423 */
[----:B------:R-:W-:Y:S02]  /*aa90*/  IADD3 R20, P0, R50, R35, RZ ;  /* 0x0000002332147210 */ /* 0x000fe40007f1e0ff */
[----:B------:R-:W-:-:S03]  /*aaa0*/  ISETP.NE.AND P3, PT, R2, RZ, PT ;  /* 0x000000ff0200720c */ /* 0x000fc60003f65270 */
[----:B------:R-:W-:Y:S01]  /*aab0*/  IMAD.X R21, R53, 0x1, R52, P0 ;  /* 0x0000000135157824 */ /* 0x000fe200000e0634 */
[----:B------:R-:W-:-:S04]  /*aac0*/  LEA R28, P0, R20, c[0x0][0x1a0], 0x2 ;  /* 0x00006800141c7a11 */ /* 0x000fc800078010ff */
[----:B------:R-:W-:Y:S01]  /*aad0*/  LEA.HI.X R29, R20, c[0x0][0x1a4], R21, 0x2, P0 ;  /* 0x00006900141d7a11 */ /* 0x000fe200000f1415 */
[----:B------:R-:W-:Y:S02]  /*aae0*/  IMAD.MOV.U32 R20, RZ, RZ, R48 ;  /* 0x000000ffff147224 */ /* 0x000fe400078e0030 */
[----:B------:R-:W-:-:S05]  /*aaf0*/  IMAD.MOV.U32 R21, RZ, RZ, R51 ;  /* 0x000000ffff157224 */ /* 0x000fca00078e0033 */
[----:B------:R1:W5:Y:S01]  /*ab00*/  LDG.E.128 R36, [R20.64] ;  /* 0x0000002414247981 */ /* 0x000362000c1e1d00 */
[----:B------:R-:W-:Y:S05]  /*ab10*/  @P2 BRA `(.L_x_2323) ;  /* 0x000000d000002947 */ /* 0x000fea0003800000 */
[----:B------:R-:W2:Y:S01]  /*ab20*/  @P3 LDG.E.128 R44, [R30.64] ;  /* 0x000000241e2c3981 */ /* 0x000ea2000c1e1d00 */
[----:B-1----:R-:W-:Y:S02]  /*ab30*/  IMAD.MOV.U32 R20, RZ, RZ, R34 ;  /* 0x000000ffff147224 */ /* 0x002fe400078e0022 */
[----:B------:R-:W-:Y:S01]  /*ab40*/  IMAD.MOV.U32 R21, RZ, RZ, R49 ;  /* 0x000000ffff157224 */ /* 0x000fe200078e0031 */
        /* <DEDUP_REMOVED lines=10> */
.L_x_2323:
        /* <DEDUP_REMOVED lines=22> */
.L_x_2324:
[----:B--2---:R2:W3:Y:S01]  /*ad50*/  LDS R15, [R24] ;  /* 0x00000000180f7984 */ /* 0x0044e20000000800 */
[----:B------:R-:W-:Y:S02]  /*ad60*/  IADD3 R33, R33, 0x2, RZ ;  /* 0x0000000221217810 */ /* 0x000fe40007ffe0ff */
[----:B------:R-:W-:Y:S02]  /*ad70*/  IADD3 R48, P3, R48, 0x800, RZ ;  /* 0x0000080030307810 */ /* 0x000fe40007f7e0ff */
[----:B------:R-:W-:Y:S02]  /*ad80*/  ISETP.GE.AND P0, PT, R33, R22, PT ;  /* 0x000000162100720c */ /* 0x000fe40003f06270 */
        /* <DEDUP_REMOVED lines=10> */
.L_x_2319:
[----:B------:R-:W-:Y:S05]  /*ae30*/  BSYNC B0 ;  /* 0x0000000000007941 */ /* 0x000fea0003800000 */
.L_x_2318:
[----:B------:R-:W-:Y:S01]  /*ae40*/  ISETP.GE.AND P0, PT, R32, R17, PT ;  /* 0x000000112000720c */ /* 0x000fe20003f06270 */
[----:B------:R-:W-:-:S12]  /*ae50*/  BSSY B0, `(.L_x_2326) ;  /* 0x00000c0000007945 */ /* 0x000fd80003800000 */
[----:B------:R-:W-:Y:S05]  /*ae60*/  @P0 BRA `(.L_x_2327) ;  /* 0x00000be000000947 */ /* 0x000fea0003800000 */
[----:B------:R-:W-:Y:S01]  /*ae70*/  LOP3.LUT R20, RZ, R27, RZ, 0x33, !PT ;  /* 0x0000001bff147212 */ /* 0x000fe200078e33ff */
[----:B------:R-:W-:Y:S01]  /*ae80*/  IMAD R22, R26, c[0x0][0x1d8], R23 ;  /* 0x000076001a167a24 */ /* 0x000fe200078e0217 */
[----:B------:R-:W-:Y:S01]  /*ae90*/  BSSY B1, `(.L_x_2328) ;  /* 0x000003f000017945 */ /* 0x000fe20003800000 */
[----:B------:R-:W-:Y:S01]  /*aea0*/  IMAD.MOV.U32 R21, RZ, RZ, 0x4 ;  /* 0x00000004ff157424 */ /* 0x000fe200078e00ff */
[----:B------:R-:W-:Y:S01]  /*aeb0*/  IADD3 R20, -R4, R25, R20 ;  /* 0x0000001904147210 */ /* 0x000fe20007ffe114 */
[----:B------:R-:W-:Y:S01]  /*aec0*/  IMAD R22, R22, 0x100, R3 ;  /* 0x0000010016167824 */ /* 0x000fe200078e0203 */
[----:B------:R-:W-:Y:S02]  /*aed0*/  IADD3 R29, -R27, -0x2, R25 ;  /* 0xfffffffe1b1d7810 */ /* 0x000fe40007ffe119 */
[----:B------:R-:W-:Y:S01]  /*aee0*/  LOP3.LUT R20, R20, 0x1, RZ, 0xc0, !PT ;  /* 0x0000000114147812 */ /* 0x000fe200078ec0ff */
[----:B------:R-:W-:-:S03]  /*aef0*/  IMAD.WIDE R24, R22, R21, c[0x0][0x238] ;  /* 0x00008e0016187625 */ /* 0x000fc600078e0215 */
[----:B------:R-:W-:-:S13]  /*af00*/  ISETP.NE.U32.AND P0, PT, R20, 0x1, PT ;  /* 0x000000011400780c */ /* 0x000fda0003f05070 */
[----:B------:R-:W-:Y:S05]  /*af10*/  @P0 BRA `(.L_x_2329) ;  /* 0x0000036000000947 */ /* 0x000fea0003800000 */
[----:B------:R-:W-:Y:S01]  /*af20*/  ISETP.GE.AND P0, PT, R32, c[0x0][0x1d4], PT ;  /* 0x0000750020007a0c */ /* 0x000fe20003f06270 */
[----:B------:R-:W-:-:S12]  /*af30*/  BSSY B2, `(.L_x_2330) ;  /* 0x0000033000027945 */ /* 0x000fd80003800000 */
[----:B------:R-:W-:Y:S05]  /*af40*/  @!P0 BRA `(.L_x_2331) ;  /* 0x0000031000008947 */ /* 0x000fea0003800000 */
[----:B------:R-:W-:Y:S01]  /*af50*/  IABS R31, c[0x0][0x1d4] ;  /* 0x00007500001f7a13 */ /* 0x000fe20000000000 */
[----:B------:R-:W1:Y:S01]  /*af60*/  LDS R27, [R27.X4+0x810] ;  /* 0x000810001b1b7984 */ /* 0x000e620000004800 */
        /* <DEDUP_REMOVED lines=43> */
.L_x_2332:
[C---:B-12--5:R-:W-:Y:S02]  /*b220*/  FFMA.FTZ R12, R27.reuse, R36, R12 ;  /* 0x000000241b0c7223 */ /* 0x066fe4000001000c */
[C---:B------:R-:W-:Y:S02]  /*b230*/  FFMA.FTZ R13, R27.reuse, R37, R13 ;  /* 0x000000251b0d7223 */ /* 0x040fe4000001000d */
[C---:B------:R-:W-:Y:S02]  /*b240*/  FFMA.FTZ R14, R27.reuse, R38, R14 ;  /* 0x000000261b0e7223 */ /* 0x040fe4000001000e */
[----:B------:R-:W-:Y:S02]  /*b250*/  FFMA.FTZ R15, R27, R39, R15 ;  /* 0x000000271b0f7223 */ /* 0x000fe4000001000f */
.L_x_2331:
[----:B------:R-:W-:Y:S05]  /*b260*/  BSYNC B2 ;  /* 0x0000000000027941 */ /* 0x000fea0003800000 */
.L_x_2330:
[----:B------:R-:W-:Y:S02]  /*b270*/  IADD3 R32, R32, 0x1, RZ ;  /* 0x0000000120207810 */ /* 0x000fe40007ffe0ff */
.L_x_2329:
[----:B------:R-:W-:Y:S05]  /*b280*/  BSYNC B1 ;  /* 0x0000000000017941 */ /* 0x000fea0003800000 */
.L_x_2328:
[----:B------:R-:W-:-:S13]  /*b290*/  ISETP.NE.AND P0, PT, R29, R4, PT ;  /* 0x000000041d00720c */ /* 0x000fda0003f05270 */
[----:B------:R-:W-:Y:S05]  /*b2a0*/  @!P0 BRA `(.L_x_2327) ;  /* 0x000007a000008947 */ /* 0x000fea0003800000 */
[----:B------:R-:W-:Y:S01]  /*b2b0*/  IMAD.SHL.U32 R33, R4, 0x4, RZ ;  /* 0x0000000404217824 */ /* 0x000fe200078e00ff */
[C---:B------:R-:W-:Y:S01]  /*b2c0*/  LEA R35, R32.reuse, 0x100, 0x8 ;  /* 0x0000010020237811 */ /* 0x040fe200078e40ff */
[----:B------:R-:W-:Y:S02]  /*b2d0*/  IMAD.MOV.U32 R22, RZ, RZ, RZ ;  /* 0x000000ffff167224 */ /* 0x000fe400078e00ff */
[----:B------:R-:W-:Y:S02]  /*b2e0*/  IMAD R33, R32, 0x4, -R33 ;  /* 0x0000000420217824 */ /* 0x000fe400078e0a21 */
.L_x_2339:
        /* <DEDUP_REMOVED lines=28> */
[----:B------:R-:W-:Y:S02]  /*b4b0*/  @!P0 IMAD.IADD R6, R6, 0x1, -R27 ;  /* 0x0000000106068824 */ /* 0x000fe400078e0a1b */
[----:B------:R1:W2:Y:S02]  /*b4c0*/  LDS R27, [R34+0x810] ;  /* 0x00081000221b7984 */ /* 0x0002a40000000800 */
        /* <DEDUP_REMOVED lines=24> */
.L_x_2335:
[C---:B-12--5:R-:W-:Y:S02]  /*b650*/  FFMA.FTZ R12, R27.reuse, R28, R12 ;  /* 0x0000001c1b0c7223 */ /* 0x066fe4000001000c */
[C---:B------:R-:W-:Y:S02]  /*b660*/  FFMA.FTZ R13, R27.reuse, R29, R13 ;  /* 0x0000001d1b0d7223 */ /* 0x040fe4000001000d */
[C---:B------:R-:W-:Y:S02]  /*b670*/  FFMA.FTZ R14, R27.reuse, R30, R14 ;  /* 0x0000001e1b0e7223 */ /* 0x040fe4000001000e */
[----:B------:R-:W-:Y:S02]  /*b680*/  FFMA.FTZ R15, R27, R31, R15 ;  /* 0x0000001f1b0f7223 */ /* 0x000fe4000001000f */
.L_x_2334:
[----:B------:R-:W-:Y:S05]  /*b690*/  BSYNC B1 ;  /* 0x0000000000017941 */ /* 0x000fea0003800000 */
.L_x_2333:
        /* <DEDUP_REMOVED lines=49> */
.L_x_2338:
[C---:B-12--5:R-:W-:Y:S02]  /*b9b0*/  FFMA.FTZ R12, R27.reuse, R28, R12 ;  /* 0x0000001c1b0c7223 */ /* 0x066fe4000001000c */
[C---:B------:R-:W-:Y:S02]  /*b9c0*/  FFMA.FTZ R13, R27.reuse, R29, R13 ;  /* 0x0000001d1b0d7223 */ /* 0x040fe4000001000d */
[C---:B------:R-:W-:Y:S02]  /*b9d0*/  FFMA.FTZ R14, R27.reuse, R30, R14 ;  /* 0x0000001e1b0e7223 */ /* 0x040fe4000001000e */
[----:B------:R-:W-:Y:S02]  /*b9e0*/  FFMA.FTZ R15, R27, R31, R15 ;  /* 0x0000001f1b0f7223 */ /* 0x000fe4000001000f */
.L_x_2337:
[----:B------:R-:W-:Y:S05]  /*b9f0*/  BSYNC B1 ;  /* 0x0000000000017941 */ /* 0x000fea0003800000 */
.L_x_2336:
[----:B------:R-:W-:Y:S02]  /*ba00*/  IADD3 R32, R32, 0x2, RZ ;  /* 0x0000000220207810 */ /* 0x000fe40007ffe0ff */
[----:B------:R-:W-:Y:S02]  /*ba10*/  IADD3 R22, R22, 0x8, RZ ;  /* 0x0000000816167810 */ /* 0x000fe40007ffe0ff */
[----:B------:R-:W-:-:S02]  /*ba20*/  ISETP.GE.AND P0, PT, R32, R17, PT ;  /* 0x000000112000720c */ /* 0x000fc40003f06270 */
[----:B------:R-:W-:-:S11]  /*ba30*/  IADD3 R35, R35, 0x200, RZ ;  /* 0x0000020023237810 */ /* 0x000fd60007ffe0ff */
[----:B------:R-:W-:Y:S05]  /*ba40*/  @!P0 BRA `(.L_x_2339) ;  /* 0xfffff8a000008947 */ /* 0x000fea000383ffff */
.L_x_2327:
[----:B------:R-:W-:Y:S05]  /*ba50*/  BSYNC B0 ;  /* 0x0000000000007941 */ /* 0x000fea0003800000 */
.L_x_2326:
        /* <DEDUP_REMOVED lines=8> */
[----:B------:R-:W-:Y:S01]  /*bae0*/  IMAD.IADD R4, R17, 0x1, -R4 ;  /* 0x0000000111047824 */ /* 0x000fe200078e0a04 */
[----:B------:R-:W-:Y:S04]  /*baf0*/  BSSY B1, `(.L_x_2342) ;  /* 0x0000017000017945 */ /* 0x000fe80003800000 */
[----:B------:R1:W2:Y:S01]  /*bb00*/  LDS R17, [R4.X4+0x810] ;  /* 0x0008100004117984 */ /* 0x0002a20000004800 */
[----:B------:R-:W-:Y:S05]  /*bb10*/  @P2 BRA `(.L_x_2343) ;  /* 0x0000014000002947 */ /* 0x000fea0003800000 */
[----:B------:R-:W-:-:S13]  /*bb20*/  ISETP.NE.AND P3, PT, R2, RZ, PT ;  /* 0x000000ff0200720c */ /* 0x000fda0003f65270 */
[----:B------:R-:W-:Y:S02]  /*bb30*/  @P3 IMAD R26, R26, c[0x0][0x1d8], R23 ;  /* 0x000076001a1a3a24 */ /* 0x000fe400078e0217 */
[----:B-1----:R-:W-:-:S03]  /*bb40*/  @P3 IMAD.MOV.U32 R7, RZ, RZ, 0x4 ;  /* 0x00000004ff073424 */ /* 0x002fc600078e00ff */
[----:B------:R-:W-:-:S05]  /*bb50*/  @P3 LEA R6, R26, R3, 0x8 ;  /* 0x000000031a063211 */ /* 0x000fca00078e40ff */
        /* <DEDUP_REMOVED lines=16> */
.L_x_2343:
[----:B------:R-:W-:Y:S05]  /*bc60*/  BSYNC B1 ;  /* 0x0000000000017941 */ /* 0x000fea0003800000 */
.L_x_2342:
[C---:B--2--5:R-:W-:Y:S02]  /*bc70*/  FFMA.FTZ R12, R17.reuse, R28, R12 ;  /* 0x0000001c110c7223 */ /* 0x064fe4000001000c */
[C---:B------:R-:W-:Y:S02]  /*bc80*/  FFMA.FTZ R13, R17.reuse, R29, R13 ;  /* 0x0000001d110d7223 */ /* 0x040fe4000001000d */
[C---:B------:R-:W-:Y:S02]  /*bc90*/  FFMA.FTZ R14, R17.reuse, R30, R14 ;  /* 0x0000001e110e7223 */ /* 0x040fe4000001000e */
[----:B------:R-:W-:Y:S02]  /*bca0*/  FFMA.FTZ R15, R17, R31, R15 ;  /* 0x0000001f110f7223 */ /* 0x000fe4000001000f */
.L_x_2341:
[----:B------:R-:W-:Y:S05]  /*bcb0*/  BSYNC B0 ;  /* 0x0000000000007941 */ /* 0x000fea0003800000 */
.L_x_2340:
[----:B------:R-:W-:Y:S06]  /*bcc0*/  BAR.SYNC.DEFER_BLOCKING 0x0 ;  /* 0x0000000000007b1d */ /* 0x000fec0000010000 */
[----:B------:R-:W-:Y:S05]  /*bcd0*/  @P1 EXIT ;  /* 0x000000000000194d */ /* 0x000fea0003800000 */
[----:B------:R-:W-:-:S05]  /*bce0*/  IMAD.MOV.U32 R0, RZ, RZ, c[0x0][0x258] ;  /* 0x00009600ff007624 */ /* 0x000fca00078e00ff */
[----:B------:R-:W-:-:S13]  /*bcf0*/  ISETP.NE.AND P0, PT, R0, 0x2, PT ;  /* 0x000000020000780c */ /* 0x000fda0003f05270 */
[----:B-1----:R-:W-:Y:S02]  /*bd00*/  @P0 IMAD.IADD R4, R18, 0x1, R3 ;  /* 0x0000000112040824 */ /* 0x002fe400078e0203 */
[----:B------:R-:W-:-:S04]  /*bd10*/  @P0 IMAD.MOV.U32 R5, RZ, RZ, 0x4 ;  /* 0x00000004ff050424 */ /* 0x000fc800078e00ff */
[----:B------:R-:W-:-:S05]  /*bd20*/  @P0 IMAD.WIDE R4, R4, R5, c[0x0][0x160] ;  /* 0x0000580004040625 */ /* 0x000fca00078e0205 */
[----:B------:R1:W-:Y:S01]  /*bd30*/  @P0 STG.E.128 [R4.64], R12 ;  /* 0x0000000c04000986 */ /* 0x0003e2000c101d24 */
[----:B------:R-:W-:Y:S05]  /*bd40*/  @P0 EXIT ;  /* 0x000000000000094d */ /* 0x000fea0003800000 */
[----:B-1----:R-:W-:Y:S02]  /*bd50*/  IMAD.MOV.U32 R4, RZ, RZ, c[0x0][0x250] ;  /* 0x00009400ff047624 */ /* 0x002fe400078e00ff */
[----:B------:R-:W-:-:S05]  /*bd60*/  IMAD.MOV.U32 R5, RZ, RZ, c[0x0][0x254] ;  /* 0x00009500ff057624 */ /* 0x000fca00078e00ff */
        /* <DEDUP_REMOVED lines=26> */
.L_x_2281:
[----:B------:R-:W-:Y:S01]  /*bf10*/  IMAD.MOV.U32 R157, RZ, RZ, R237 ;  /* 0x000000ffff9d7224 */ /* 0x000fe200078e00ed */
[----:B------:R-:W-:Y:S01]  /*bf20*/  MOV R128, 0xbf70 ;  /* 0x0000bf7000807802 */ /* 0x000fe20000000f00 */
[----:B------:R-:W-:Y:S02]  /*bf30*/  IMAD.MOV.U32 R158, RZ, RZ, 0x2 ;  /* 0x00000002ff9e7424 */ /* 0x000fe400078e00ff */
[----:B------:R-:W-:Y:S02]  /*bf40*/  IMAD.MOV.U32 R159, RZ, RZ, 0x1f ;  /* 0x0000001fff9f7424 */ /* 0x000fe400078e00ff */
[----:B------:R-:W-:Y:S02]  /*bf50*/  IMAD.MOV.U32 R210, RZ, RZ, -0x1 ;  /* 0xffffffffffd27424 */ /* 0x000fe400078e00ff */
[----:B------:R-:W-:Y:S05]  /*bf60*/  CALL.REL.NOINC `($__internal_9_$__cuda_sm70_shflsync_bfly_p) ;  /* 0x0000021000007944 */ /* 0x000fea0003c00000 */
[----:B-1----:R-:W-:Y:S01]  /*bf70*/  IMAD.MOV.U32 R128, RZ, RZ, R157 ;  /* 0x000000ffff807224 */ /* 0x002fe200078e009d */
[----:B0-----:R-:W-:Y:S05]  /*bf80*/  BRA `(.L_x_2344) ;  /* 0xffffd2d000007947 */ /* 0x001fea000383ffff */
.L_x_2282:
[----:B------:R-:W-:Y:S01]  /*bf90*/  IMAD.MOV.U32 R157, RZ, RZ, R237 ;  /* 0x000000ffff9d7224 */ /* 0x000fe200078e00ed */
[----:B------:R-:W-:Y:S01]  /*bfa0*/  MOV R128, 0xbff0 ;  /* 0x0000bff000807802 */ /* 0x000fe20000000f00 */
[----:B------:R-:W-:-:S02]  /*bfb0*/  IMAD.MOV.U32 R158, RZ, RZ, 0x1 ;  /* 0x00000001ff9e7424 */ /* 0x000fc400078e00ff */
[----:B------:R-:W-:Y:S02]  /*bfc0*/  IMAD.MOV.U32 R159, RZ, RZ, 0x1f ;  /* 0x0000001fff9f7424 */ /* 0x000fe400078e00ff */
[----:B------:R-:W-:Y:S02]  /*bfd0*/  IMAD.MOV.U32 R210, RZ, RZ, -0x1 ;  /* 0xffffffffffd27424 */ /* 0x000fe400078e00ff */
[----:B------:R-:W-:Y:S05]  /*bfe0*/  CALL.REL.NOINC `($__internal_9_$__cuda_sm70_shflsync_bfly_p) ;  /* 0x0000019000007944 */ /* 0x000fea0003c00000 */
[----:B-1----:R-:W-:Y:S01]  /*bff0*/  MOV R128, R157 ;  /* 0x0000009d00807202 */ /* 0x002fe20000000f00 */
[----:B0-----:R-:W-:Y:S05]  /*c000*/  BRA `(.L_x_2345) ;  /* 0xffffd28000007947 */ /* 0x001fea000383ffff */
.L_x_2286:
[----:B------:R-:W-:Y:S01]  /*c010*/  IMAD.MOV.U32 R157, RZ, RZ, R3 ;  /* 0x000000ffff9d7224 */ /* 0x000fe200078e0003 */
[----:B------:R-:W-:Y:S01]  /*c020*/  MOV R128, 0xc070 ;  /* 0x0000c07000807802 */ /* 0x000fe20000000f00 */
[----:B------:R-:W-:Y:S02]  /*c030*/  IMAD.MOV.U32 R158, RZ, RZ, 0x10 ;  /* 0x00000010ff9e7424 */ /* 0x000fe400078e00ff */
[----:B------:R-:W-:Y:S02]  /*c040*/  IMAD.MOV.U32 R159, RZ, RZ, 0x1f ;  /* 0x0000001fff9f7424 */ /* 0x000fe400078e00ff */
[----:B------:R-:W-:Y:S02]  /*c050*/  IMAD.MOV.U32 R210, RZ, RZ, -0x1 ;  /* 0xffffffffffd27424 */ /* 0x000fe400078e00ff */
[----:B0-----:R-:W-:Y:S05]  /*c060*/  CALL.REL.NOINC `($__internal_9_$__cuda_sm70_shflsync_bfly_p) ;  /* 0x0000011000007944 */ /* 0x001fea0003c00000 */
[----:B-1----:R-:W-:Y:S01]  /*c070*/  IMAD.MOV.U32 R0, RZ, RZ, R157 ;  /* 0x000000ffff007224 */ /* 0x002fe200078e009d */
[----:B0-----:R-:W-:Y:S05]  /*c080*/  BRA `(.L_x_2346) ;  /* 0xffffd45000007947 */ /* 0x001fea000383ffff */
.L_x_2287:
[----:B------:R-:W-:Y:S01]  /*c090*/  IMAD.MOV.U32 R157, RZ, RZ, R5 ;  /* 0x000000ffff9d7224 */ /* 0x000fe200078e0005 */
[----:B------:R-:W-:Y:S01]  /*c0a0*/  MOV R128, 0xc0f0 ;  /* 0x0000c0f000807802 */ /* 0x000fe20000000f00 */
[----:B------:R-:W-:-:S02]  /*c0b0*/  IMAD.MOV.U32 R158, RZ, RZ, 0x8 ;  /* 0x00000008ff9e7424 */ /* 0x000fc400078e00ff */
[----:B------:R-:W-:Y:S02]  /*c0c0*/  IMAD.MOV.U32 R159, RZ, RZ, 0x1f ;  /* 0x0000001fff9f7424 */ /* 0x000fe400078e00ff */
[----:B------:R-:W-:Y:S02]  /*c0d0*/  IMAD.MOV.U32 R210, RZ, RZ, -0x1 ;  /* 0xffffffffffd27424 */ /* 0x000fe400078e00ff */
[----:B01----:R-:W-:Y:S05]  /*c0e0*/  CALL.REL.NOINC `($__internal_9_$__cuda_sm70_shflsync_bfly_p) ;  /* 0x0000009000007944 */ /* 0x003fea0003c00000 */
[----:B-1----:R-:W-:Y:S01]  /*c0f0*/  FMNMX.FTZ R0, R5, R157, !PT ;  /* 0x0000009d05007209 */ /* 0x002fe20007810000 */
[----:B0-----:R-:W-:Y:S01]  /*c100*/  IMAD.MOV.U32 R158, RZ, RZ, 0x4 ;  /* 0x00000004ff9e7424 */ /* 0x001fe200078e00ff */
[----:B------:R-:W-:Y:S01]  /*c110*/  MOV R128, 0xc160 ;  /* 0x0000c16000807802 */ /* 0x000fe20000000f00 */
[----:B------:R-:W-:Y:S02]  /*c120*/  IMAD.MOV.U32 R159, RZ, RZ, 0x1f ;  /* 0x0000001fff9f7424 */ /* 0x000fe400078e00ff */
[----:B------:R-:W-:Y:S02]  /*c130*/  IMAD.MOV.U32 R210, RZ, RZ, -0x1 ;  /* 0xffffffffffd27424 */ /* 0x000fe400078e00ff */
[----:B------:R-:W-:Y:S02]  /*c140*/  IMAD.MOV.U32 R157, RZ, RZ, R0 ;  /* 0x000000ffff9d7224 */ /* 0x000fe400078e0000 */
[----:B------:R-:W-:Y:S05]  /*c150*/  CALL.REL.NOINC `($__internal_9_$__cuda_sm70_shflsync_bfly_p) ;  /* 0x0000002000007944 */ /* 0x000fea0003c00000 */
[----:B-1----:R-:W-:Y:S01]  /*c160*/  IMAD.MOV.U32 R3, RZ, RZ, R157 ;  /* 0x000000ffff037224 */ /* 0x002fe200078e009d */
[----:B0-----:R-:W-:Y:S05]  /*c170*/  BRA `(.L_x_2347) ;  /* 0xffffd3b000007947 */ /* 0x001fea000383ffff */
        .weak           $__internal_9_$__cuda_sm70_shflsync_bfly_p
        .type           $__internal_9_$__cuda_sm70_shflsync_bfly_p,@function
        .size           $__internal_9_$__cuda_sm70_shflsync_bfly_p,(.L_x_3180 - $__internal_9_$__cuda_sm70_shflsync_bfly_p)
$__internal_9_$__cuda_sm70_shflsync_bfly_p:
[----:B------:R-:W-:Y:S01]  /*c180*/  IMAD.MOV.U32 R129, RZ, RZ, 0x0 ;  /* 0x00000000ff817424 */ /* 0x000fe200078e00ff */
[----:B------:R-:W-:Y:S04]  /*c190*/  WARPSYNC R210 ;  /* 0x000000d200007348 */ /* 0x000fe80003800000 */
[----:B------:R0:W1:Y:S01]  /*c1a0*/  SHFL.BFLY PT, R157, R157, R158, R159 ;  /* 0x0c00009e9d9d7389 */ /* 0x00006200000e009f */
[----:B------:R-:W-:Y:S05]  /*c1b0*/  RET.REL.NODEC R128 `(_ZN4mmha33masked_multihead_attention_kernelIfLi256ELi256ELi4ELi64ELi64ELb1ELb0EEEv26Multihead_attention_paramsIT_XT5_EE) ;  /* 0xffff3e4080007950 */ /* 0x000fea0003c3ffff */
.L_x_2348:
        /* <DEDUP_REMOVED lines=12> */
.L_x_3180:


//--------------------- .text._ZN4mmha33masked_multihead_attention_kernelItLi256ELi256ELi1ELi32ELi256ELb0ELb1EEEv26Multihead_attention_paramsIT_XT5_EE --------------------------
	.section	.text._ZN4mmha33masked_multihead_attention_kernelItLi256ELi256ELi1ELi32ELi256ELb0ELb1EEEv26Multihead_attention_paramsIT_XT5_EE,"ax",@progbits
	.sectioninfo	@"SHI_REGISTERS=255"
	.align	128
        .global         _ZN4mmha33masked_multihead_attention_kernelItLi256ELi256ELi1ELi32ELi256ELb0ELb1EEEv26Multihead_attention_paramsIT_XT5_EE
        .type           _ZN4mmha33masked_multihead_attention_kernelItLi256ELi256ELi1ELi32ELi256ELb0ELb1EEEv26Multihead_attention_paramsIT_XT5_EE,@function
        .size           _ZN4mmha33masked_multihead_attention_kernelItLi256ELi256ELi1ELi32ELi256ELb0ELb1EEEv26Multihead_attention_paramsIT_XT5_EE,(.L_x_3181 - _ZN4mmha33masked_multihead_attention_kernelItLi256ELi256ELi1ELi32ELi256ELb0ELb1EEEv26Multihead_attention_paramsIT_XT5_EE)
        .other          _ZN4mmha33masked_multihead_attention_kernelItLi256ELi256ELi1ELi32ELi256ELb0ELb1EEEv26Multihead_attention_paramsIT_XT5_EE,@"STO_CUDA_ENTRY STV_DEFAULT"
_ZN4mmha33masked_multihead_attention_kernelItLi256ELi256ELi1ELi32ELi256ELb0ELb1EEEv26Multihead_attention_paramsIT_XT5_EE:
.text._ZN4mmha33masked_multihead_attention_kernelItLi256ELi256ELi1ELi32ELi256ELb0ELb1EEEv26Multihead_attention_paramsIT_XT5_EE:
[----:B------:R-:W-:Y:S02]  /*0000*/  IMAD.MOV.U32 R1, RZ, RZ, c[0x0][0x28] ;  /* 0x00000a00ff017624 */ /* 0x000fe400078e00ff */
[----:B------:R-:W-:Y:S01]  /*0010*/  ISETP.NE.U32.AND P0, PT, RZ, c[0x0][0x270], PT ;  /* 0x00009c00ff007a0c */ /* 0x000fe20003f05070 */
[----:B------:R-:W-:Y:S01]  /*0020*/  ULDC.64 UR36, c[0x0][0x118] ;  /* 0x0000460000247ab9 */ /* 0x000fe20000000a00 */
[----:B------:R-:W0:Y:S01]  /*0030*/  S2UR UR48, SR_CTAID.Y ;  /* 0x00000000003079c3 */ /* 0x000e220000002600 */
[----:B------:R-:W-:Y:S02]  /*0040*/  IADD3 R1, R1, -0x70, RZ ;  /* 0xffffff9001017810 */ /* 0x000fe40007ffe0ff */
[----:B------:R-:W-:-:S13]  /*0050*/  ISETP.NE.AND.EX P0, PT, RZ, c[0x0][0x274], PT, P0 ;  /* 0x00009d00ff007a0c */ /* 0x000fda0003f05300 */
[----:B------:R-:W-:Y:S05]  /*0060*/  @!P0 BRA `(.L_x_2349) ;  /* 0x0000008000008947 */ /* 0x000fea0003800000 */
[----:B------:R-:W-:Y:S02]  /*0070*/  ULDC.64 UR4, c[0x0][0x270] ;  /* 0x00009c0000047ab9 */ /* 0x000fe40000000a00 */
[----:B0-----:R-:W-:-:S04]  /*0080*/  UIADD3 UR4, UP0, UR48, UR4, URZ ;  /* 0x0000000430047290 */ /* 0x001fc8000ff1e03f */
[----:B------:R-:W-:Y:S02]  /*0090*/  ULEA.HI.X.SX32 UR5, UR48, UR5, 0x1, UP0 ;  /* 0x0000000530057291 */ /* 0x000fe400080f0e3f */
[----:B------:R-:W-:-:S04]  /*00a0*/  IMAD.U32 R2, RZ, RZ, UR4 ;  /* 0x00000004ff027e24 */ /* 0x000fc8000f8e00ff */
[----:B------:R-:W-:-:S05]  /*00b0*/  IMAD.U32 R3, RZ, RZ, UR5 ;  /* 0x00000005ff037e24 */ /* 0x000fca000f8e00ff */
[----:B------:R-:W2:Y:S02]  /*00c0*/  LDG.E.U8 R2, [R2.64] ;  /* 0x0000002402027981 */ /* 0x000ea4000c1e1100 */
[----:B--2---:R-:W-:-:S13]  /*00d0*/  ISETP.NE.AND P0, PT, R2, 0x1, PT ;  /* 0x000000010200780c */ /* 0x004fda0003f05270 */
[----:B------:R-:W-:Y:S05]  /*00e0*/  @!P0 EXIT ;  /* 0x000000000000894d */ /* 0x000fea0003800000 */
.L_x_2349:
[----:B------:R-:W-:Y:S01]  /*00f0*/  IABS R4, c[0x0][0x1d0] ;  /* 0x0000740000047a13 */ /* 0x000fe20000000000 */
[----:B------:R-:W-:Y:S02]  /*0100*/  ULDC.64 UR4, c[0x0][0x280] ;  /* 0x0000a00000047ab9 */ /* 0x000fe40000000a00 */
[----:B------:R-:W-:Y:S01]  /*0110*/  UISETP.NE.U32.AND UP0, UPT, URZ, UR4, UPT ;  /* 0x000000043f00728c */ /* 0x000fe2000bf05070 */
[----:B------:R-:W1:Y:S03]  /*0120*/  R2UR UR8, R4 ;  /* 0x00000000040873c2 */ /* 0x000e6600000e0000 */
[----:B------:R-:W-:-:S03]  /*0130*/  UISETP.NE.AND.EX UP0, UPT, URZ, UR5, UPT, UP0 ;  /* 0x000000053f00728c */ /* 0x000fc6000bf05300 */
[----:B------:R-:W-:-:S03]  /*0140*/  ULDC.64 UR4, c[0x0][0x280] ;  /* 0x0000a00000047ab9 */ /* 0x000fc60000000a00 */
[----:B------:R-:W-:-:S05]  /*0150*/  PLOP3.LUT P0, PT, PT, PT, UP0, 0x80, 0x0 ;  /* 0x000000000000781c */ /* 0x000fca0003f0f008 */
[----:B------:R-:W-:Y:S02]  /*0160*/  @UP0 UMOV UR6, 0x4 ;  /* 0x0000000400060882 */ /* 0x000fe40000000000 */
[----:B0-----:R-:W-:-:S06]  /*0170*/  @UP0 UIMAD.WIDE UR4, UR48, UR6, UR4 ;  /* 0x00000006300402a5 */ /* 0x001fcc000f8e0204 */
[----:B------:R-:W-:Y:S01]  /*0180*/  IMAD.U32 R2, RZ, RZ, UR4 ;  /* 0x00000004ff027e24 */ /* 0x000fe2000f8e00ff */
[----:B-1----:R-:W0:Y:S01]  /*0190*/  I2F.RP R0, UR8 ;  /* 0x0000000800007d06 */ /* 0x002e220008209400 */
[----:B------:R-:W-:-:S05]  /*01a0*/  IMAD.U32 R3, RZ, RZ, UR5 ;  /* 0x00000005ff037e24 */ /* 0x000fca000f8e00ff */
[----:B------:R1:W2:Y:S02]  /*01b0*/  @P0 LDG.E R5, [R2.64] ;  /* 0x0000002402050981 */ /* 0x0002a4000c1e1900 */
[----:B0-----:R-:W0:Y:S02]  /*01c0*/  MUFU.RCP R0, R0 ;  /* 0x0000000000007308 */ /* 0x001e240000001000 */
[----:B0-----:R-:W-:-:S06]  /*01d0*/  IADD3 R4, R0, 0xffffffe, RZ ;  /* 0x0ffffffe00047810 */ /* 0x001fcc0007ffe0ff */
[----:B------:R-:W0:Y:S01]  /*01e0*/  F2I.FTZ.U32.TRUNC.NTZ R4, R4 ;  /* 0x0000000400047305 */ /* 0x000e22000021f000 */
[----:B------:R-:W-:Y:S01]  /*01f0*/  IABS R0, UR48 ;  /* 0x0000003000007c13 */ /* 0x000fe20008000000 */
[----:B0-----:R-:W0:Y:S08]  /*0200*/  R2UR UR5, R4 ;  /* 0x00000000040573c2 */ /* 0x001e3000000e0000 */
[----:B------:R-:W3:Y:S01]  /*0210*/  R2UR UR7, R0 ;  /* 0x00000000000773c2 */ /* 0x000ee200000e0000 */
[----:B------:R-:W-:-:S02]  /*0220*/  UMOV UR4, URZ ;  /* 0x0000003f00047c82 */ /* 0x000fc40008000000 */
[----:B0-----:R-:W-:-:S04]  /*0230*/  UIADD3 UR6, URZ, -UR5, URZ ;  /* 0x800000053f067290 */ /* 0x001fc8000fffe03f */
[----:B------:R-:W-:-:S04]  /*0240*/  UIMAD UR6, UR6, UR8, URZ ;  /* 0x00000008060672a4 */ /* 0x000fc8000f8e023f */
[----:B------:R-:W-:-:S04]  /*0250*/  UIMAD.WIDE.U32 UR4, UR5, UR6, UR4 ;  /* 0x00000006050472a5 */ /* 0x000fc8000f8e0004 */
[----:B---3--:R-:W-:-:S04]  /*0260*/  UIMAD.WIDE.U32 UR4, UR5, UR7, URZ ;  /* 0x00000007050472a5 */ /* 0x008fc8000f8e003f */
[----:B------:R-:W-:-:S04]  /*0270*/  UIADD3 UR4, -UR5, URZ, URZ ;  /* 0x0000003f05047290 */ /* 0x000fc8000fffe13f */
[----:B------:R-:W-:-:S03]  /*0280*/  UIMAD UR4, UR8, UR4, UR7 ;  /* 0x00000004080472a4 */ /* 0x000fc6000f8e0207 */
[----:B------:R-:W-:Y:S02]  /*0290*/  ULDC.64 UR6, c[0x0][0x240] ;  /* 0x0000900000067ab9 */ /* 0x000fe40000000a00 */
[----:B------:R-:W-:-:S11]  /*02a0*/  UISETP.GT.U32.AND UP3, UPT, UR8, UR4, UPT ;  /* 0x000000040800728c */ /* 0x000fd6000bf64070 */
[----:B------:R-:W-:-:S04]  /*02b0*/  @!UP3 UIADD3 UR4, UR4, -UR8, URZ ;  /* 0x800000080404b290 */ /* 0x000fc8000fffe03f */
[----:B------:R-:W-:-:S03]  /*02c0*/  UISETP.GE.U32.AND UP2, UPT, UR4, UR8, UPT ;  /* 0x000000080400728c */ /* 0x000fc6000bf46070 */
[----:B------:R-:W-:Y:S02]  /*02d0*/  ULDC.64 UR8, c[0x0][0x1d0] ;  /* 0x0000740000087ab9 */ /* 0x000fe40000000a00 */
[----:B------:R-:W-:Y:S02]  /*02e0*/  ULOP3.LUT UR4, UR48, UR8, URZ, 0x3c, !UPT ;  /* 0x0000000830047292 */ /* 0x000fe4000f8e3c3f */
[----:B------:R-:W-:Y:S02]  /*02f0*/  @!UP3 UIADD3 UR5, UR5, 0x1, URZ ;  /* 0x000000010505b890 */ /* 0x000fe4000fffe03f */
[----:B------:R-:W-:Y:S02]  /*0300*/  UISETP.NE.U32.AND UP1, UPT, URZ, UR6, UPT ;  /* 0x000000063f00728c */ /* 0x000fe4000bf25070 */
[----:B------:R-:W-:Y:S02]  /*0310*/  UISETP.GE.AND UP3, UPT, UR4, URZ, UPT ;  /* 0x0000003f0400728c */ /* 0x000fe4000bf66270 */
[----:B------:R-:W-:-:S02]  /*0320*/  @UP2 UIADD3 UR5, UR5, 0x1, URZ ;  /* 0x0000000105052890 */ /* 0x000fc4000fffe03f */
[----:B------:R-:W-:Y:S02]  /*0330*/  UISETP.NE.AND UP2, UPT, URZ, UR8, UPT ;  /* 0x000000083f00728c */ /* 0x000fe4000bf45270 */
[----:B------:R-:W-:-:S03]  /*0340*/  UISETP.NE.AND.EX UP1, UPT, URZ, UR7, UPT, UP1 ;  /* 0x000000073f00728c */ /* 0x000fc6000bf25310 */
[----:B------:R-:W-:Y:S02]  /*0350*/  UMOV UR47, UR5 ;  /* 0x00000005002f7c82 */ /* 0x000fe40008000000 */
[----:B------:R-:W-:Y:S01]  /*0360*/  @!UP3 UIADD3 UR47, -UR47, URZ, URZ ;  /* 0x0000003f2f2fb290 */ /* 0x000fe2000fffe13f */
[----:B------:R-:W-:Y:S01]  /*0370*/  PLOP3.LUT P1, PT, PT, PT, UP1, 0x80, 0x0 ;  /* 0x000000000000781c */ /* 0x000fe20003f2f018 */
[----:B------:R-:W-:Y:S02]  /*0380*/  ULDC.64 UR4, c[0x0][0x240] ;  /* 0x0000900000047ab9 */ /* 0x000fe40000000a00 */
[----:B------:R-:W-:Y:S02]  /*0390*/  @!UP2 ULOP3.LUT UR47, URZ, UR8, URZ, 0x33, !UPT ;  /* 0x000000083f2fa292 */ /* 0x000fe4000f8e333f */
[----:B------:R-:W-:Y:S02]  /*03a0*/  @UP1 UMOV UR6, 0x4 ;  /* 0x0000000400061882 */ /* 0x000fe40000000000 */
[----:B------:R-:W-:-:S06]  /*03b0*/  @UP1 UIMAD.WIDE UR4, UR47, UR6, UR4 ;  /* 0x000000062f0412a5 */ /* 0x000fcc000f8e0204 */
[----:B-1----:R-:W-:Y:S02]  /*03c0*/  IMAD.U32 R2, RZ, RZ, UR4 ;  /* 0x00000004ff027e24 */ /* 0x002fe4000f8e00ff */
[----:B------:R-:W-:-:S05]  /*03d0*/  IMAD.U32 R3, RZ, RZ, UR5 ;  /* 0x00000005ff037e24 */ /* 0x000fca000f8e00ff */
[----:B------:R0:W3:Y:S01]  /*03e0*/  @P1 LDG.E R2, [R2.64] ;  /* 0x0000002402021981 */ /* 0x0000e2000c1e1900 */
[----:B------:R-:W-:-:S04]  /*03f0*/  IABS R6, c[0x0][0x1d4] ;  /* 0x0000750000067a13 */ /* 0x000fc80000000000 */
[----:B------:R-:W1:Y:S02]  /*0400*/  R2UR UR7, R6 ;  /* 0x00000000060773c2 */ /* 0x000e6400000e0000 */
[----:B-1----:R-:W1:Y:S08]  /*0410*/  I2F.RP R0, UR7 ;  /* 0x0000000700007d06 */ /* 0x002e700008209400 */
[----:B-1----:R-:W1:Y:S02]  /*0420*/  MUFU.RCP R0, R0 ;  /* 0x0000000000007308 */ /* 0x002e640000001000 */
[----:B-1----:R-:W-:-:S06]  /*0430*/  IADD3 R4, R0, 0xffffffe, RZ ;  /* 0x0ffffffe00047810 */ /* 0x002fcc0007ffe0ff */
[----:B------:R-:W1:Y:S01]  /*0440*/  F2I.FTZ.U32.TRUNC.NTZ R4, R4 ;  /* 0x0000000400047305 */ /* 0x000e62000021f000 */
[----:B------:R-:W-:Y:S01]  /*0450*/  ULDC UR4, c[0x0][0x210] ;  /* 0x0000840000047ab9 */ /* 0x000fe20000000800 */
[----:B-1----:R-:W1:Y:S08]  /*0460*/  R2UR UR5, R4 ;  /* 0x00000000040573c2 */ /* 0x002e7000000e0000 */
[----:B--2---:R-:W2:Y:S02]  /*0470*/  @P0 R2UR UR42, R5 ;  /* 0x00000000052a03c2 */ /* 0x004ea400000e0000 */
[----:B--2---:R-:W-:-:S07]  /*0480*/  @UP0 UIADD3 UR42, UR42, UR4, URZ ;  /* 0x000000042a2a0290 */ /* 0x004fce000fffe03f */
[----:B------:R-:W-:Y:S02]  /*0490*/  @!UP0 ULDC UR42, c[0x0][0x1ec] ;  /* 0x00007b00002a8ab9 */ /* 0x000fe40000000800 */
[----:B0-----:R-:W-:-:S04]  /*04a0*/  IABS R3, UR42 ;  /* 0x0000002a00037c13 */ /* 0x001fc80008000000 */
[----:B------:R-:W0:Y:S01]  /*04b0*/  R2UR UR43, R3 ;  /* 0x00000000032b73c2 */ /* 0x000e2200000e0000 */
[----:B-1----:R-:W-:Y:S02]  /*04c0*/  UIADD3 UR6, URZ, -UR5, URZ ;  /* 0x800000053f067290 */ /* 0x002fe4000fffe03f */
[----:B------:R-:W-:Y:S02]  /*04d0*/  UMOV UR4, URZ ;  /* 0x0000003f00047c82 */ /* 0x000fe40008000000 */
[----:B------:R-:W-:-:S04]  /*04e0*/  UIMAD UR6, UR6, UR7, URZ ;  /* 0x00000007060672a4 */ /* 0x000fc8000f8e023f */
[----:B------:R-:W-:-:S04]  /*04f0*/  UIMAD.WIDE.U32 UR4, UR5, UR6, UR4 ;  /* 0x00000006050472a5 */ /* 0x000fc8000f8e0004 */
[----:B0-----:R-:W-:-:S04]  /*0500*/  UIMAD.WIDE.U32 UR4, UR5, UR43, URZ ;  /* 0x0000002b050472a5 */ /* 0x001fc8000f8e003f */
[----:B------:R-:W-:-:S04]  /*0510*/  UIADD3 UR5, -UR5, URZ, URZ ;  /* 0x0000003f05057290 */ /* 0x000fc8000fffe13f */
[----:B------:R-:W-:-:S04]  /*0520*/  UIMAD UR43, UR7, UR5, UR43 ;  /* 0x00000005072b72a4 */ /* 0x000fc8000f8e022b */
[----:B------:R-:W-:Y:S01]  /*0530*/  UISETP.GT.U32.AND UP0, UPT, UR7, UR43, UPT ;  /* 0x0000002b0700728c */ /* 0x000fe2000bf04070 */
[----:B------:R-:W0:Y:S01]  /*0540*/  S2R R22, SR_TID.X ;  /* 0x0000000000167919 */ /* 0x000e220000002100 */
[----:B------:R-:W1:Y:S09]  /*0550*/  S2UR UR49, SR_CTAID.X ;  /* 0x00000000003179c3 */ /* 0x000e720000002500 */
[----:B------:R-:W-:-:S04]  /*0560*/  @!UP0 UIADD3 UR43, UR43, -UR7, URZ ;  /* 0x800000072b2b8290 */ /* 0x000fc8000fffe03f */
[----:B------:R-:W-:Y:S02]  /*0570*/  UISETP.GT.U32.AND UP0, UPT, UR7, UR43, UPT ;  /* 0x0000002b0700728c */ /* 0x000fe4000bf04070 */
[----:B------:R-:W-:-:S09]  /*0580*/  UISETP.GE.AND UP1, UPT, UR42, URZ, UPT ;  /* 0x0000003f2a00728c */ /* 0x000fd2000bf26270 */
[----:B------:R-:W-:Y:S02]  /*0590*/  @!UP0 UIADD3 UR43, UR43, -UR7, URZ ;  /* 0x800000072b2b8290 */ /* 0x000fe4000fffe03f */
[----:B------:R-:W-:Y:S01]  /*05a0*/  UISETP.NE.AND UP0, UPT, URZ, UR9, UPT ;  /* 0x000000093f00728c */ /* 0x000fe2000bf05270 */
[----:B0-----:R-:W-:Y:S01]  /*05b0*/  ISETP.GT.AND P5, PT, R22, 0x1f, PT ;  /* 0x0000001f1600780c */ /* 0x001fe20003fa4270 */
[----:B------:R-:W-:Y:S02]  /*05c0*/  ULDC UR44, c[0x0][0x1d8] ;  /* 0x00007600002c7ab9 */ /* 0x000fe40000000800 */
[----:B-1----:R-:W-:Y:S02]  /*05d0*/  USHF.L.U32 UR5, UR49, 0x8, URZ ;  /* 0x0000000831057899 */ /* 0x002fe4000800063f */
[----:B------:R-:W-:Y:S02]  /*05e0*/  UIMAD UR44, UR48, UR44, UR49 ;  /* 0x0000002c302c72a4 */ /* 0x000fe4000f8e0231 */
[----:B------:R-:W-:-:S02]  /*05f0*/  @!UP1 UIADD3 UR43, -UR43, URZ, URZ ;  /* 0x0000003f2b2b9290 */ /* 0x000fc4000fffe13f */
[----:B------:R-:W-:Y:S02]  /*0600*/  UMOV UR7, 0x1 ;  /* 0x0000000100077882 */ /* 0x000fe40000000000 */
[----:B------:R-:W-:Y:S02]  /*0610*/  ULDC UR45, c[0x0][0x1c8] ;  /* 0x00007200002d7ab9 */ /* 0x000fe40000000800 */
[----:B------:R-:W-:Y:S02]  /*0620*/  @!UP0 ULOP3.LUT UR43, URZ, UR9, URZ, 0x33, !UPT ;  /* 0x000000093f2b8292 */ /* 0x000fe4000f8e333f */
[----:B------:R-:W-:Y:S02]  /*0630*/  UIADD3 UR46, UR42, -UR9, UR7 ;  /* 0x800000092a2e7290 */ /* 0x000fe4000fffe007 */
[----:B------:R-:W-:Y:S02]  /*0640*/  UISETP.NE.AND UP0, UPT, URZ, UR45, UPT ;  /* 0x0000002d3f00728c */ /* 0x000fe4000bf05270 */
[----:B------:R-:W-:-:S02]  /*0650*/  UIMAD UR45, UR48, UR45, UR5 ;  /* 0x0000002d302d72a4 */ /* 0x000fc4000f8e0205 */
[----:B------:R-:W-:Y:S01]  /*0660*/  USHF.L.U32 UR50, UR44, 0x8, URZ ;  /* 0x000000082c327899 */ /* 0x000fe2000800063f */
[----:B------:R-:W-:Y:S01]  /*0670*/  IMAD.SHL.U32 R23, R22, 0x8, RZ ;  /* 0x0000000816177824 */ /* 0x000fe200078e00ff */
[----:B------:R-:W-:Y:S02]  /*0680*/  UMOV UR40, URZ ;  /* 0x0000003f00287c82 */ /* 0x000fe40008000000 */
[----:B------:R-:W-:Y:S02]  /*0690*/  UISETP.LT.AND UP1, UPT, URZ, UR46, UPT ;  /* 0x0000002e3f00728c */ /* 0x000fe4000bf21270 */
[----:B------:R-:W-:Y:S02]  /*06a0*/  USEL UR45, UR50, UR45, !UP0 ;  /* 0x0000002d322d7287 */ /* 0x000fe4000c000000 */
[----:B------:R-:W-:Y:S01]  /*06b0*/  ULDC UR4, c[0x0][0x1d8] ;  /* 0x0000760000047ab9 */ /* 0x000fe20000000800 */
[C---:B------:R-:W-:Y:S01]  /*06c0*/  IADD3 R6, R23.reuse, UR5, RZ ;  /* 0x0000000517067c10 */ /* 0x040fe2000fffe0ff */
[----:B------:R-:W-:Y:S01]  /*06d0*/  USEL UR46, URZ, UR46, !UP1 ;  /* 0x0000002e3f2e7287 */ /* 0x000fe2000c800000 */
[----:B------:R-:W-:Y:S01]  /*06e0*/  BSSY B0, `(.L_x_2350) ;  /* 0x0000031000007945 */ /* 0x000fe20003800000 */
[----:B------:R-:W-:Y:S01]  /*06f0*/  UIMAD UR47, UR47, UR4, URZ ;  /* 0x000000042f2f72a4 */ /* 0x000fe2000f8e023f */
[----:B------:R-:W-:Y:S01]  /*0700*/  IADD3 R0, R23, UR45, RZ ;  /* 0x0000002d17007c10 */ /* 0x000fe2000fffe0ff */
[----:B---3--:R0:W1:Y:S01]  /*0710*/  @P1 R2UR UR40, R2 ;  /* 0x00000000022813c2 */ /* 0x00806200000e0000 */
[----:B------:R-:W-:Y:S07]  /*0720*/  @P5 BRA `(.L_x_2351) ;  /* 0x000002a000005947 */ /* 0x000fee0003800000 */
[----:B------:R-:W-:-:S05]  /*0730*/  IMAD.MOV.U32 R3, RZ, RZ, 0x2 ;  /* 0x00000002ff037424 */ /* 0x000fca00078e00ff */
[----:B------:R-:W-:-:S13]  /*0740*/  ISETP.NE.AND P0, PT, R3, c[0x0][0x258], PT ;  /* 0x0000960003007a0c */ /* 0x000fda0003f05270 */
[----:B0-----:R-:W-:-:S05]  /*0750*/  @P0 IMAD.WIDE R2, R0, R3, c[0x0][0x168] ;  /* 0x00005a0000020625 */ /* 0x001fca00078e0203 */
        /* <DEDUP_REMOVED lines=20> */
[----:B------:R-:W2:Y:S01]  /*08a0*/  I2F.S8 R9, R9 ;  /* 0x0000000900097306 */ /* 0x000ea20000001400 */
[----:B---3--:R-:W-:-:S07]  /*08b0*/  FMUL.FTZ R7, R7, R11 ;  /* 0x0000000b07077220 */ /* 0x008fce0000410000 */
[----:B------:R-:W3:Y:S01]  /*08c0*/  I2F.S16 R10, R10 ;  /* 0x0000000a000a7306 */ /* 0x000ee20000101400 */
[----:B0-----:R-:W-:-:S07]  /*08d0*/  FMUL.FTZ R8, R8, R11 ;  /* 0x0000000b08087220 */ /* 0x001fce0000410000 */
[----:B------:R-:W0:Y:S01]  /*08e0*/  I2F.S8 R4, R12 ;  /* 0x0000000c00047306 */ /* 0x000e220000001400 */
[----:B--2--5:R-:W-:-:S07]  /*08f0*/  FMUL.FTZ R19, R9, R11 ;  /* 0x0000000b09137220 */ /* 0x024fce0000410000 */
[----:B------:R-:W2:Y:S01]  /*0900*/  I2F.S16 R2, R2 ;  /* 0x0000000200027306 */ /* 0x000ea20000101400 */
[----:B---3--:R-:W-:-:S05]  /*0910*/  FMUL.FTZ R10, R10, R11 ;  /* 0x0000000b0a0a7220 */ /* 0x008fca0000410000 */
[----:B------:R-:W-:Y:S02]  /*0920*/  F2FP.PACK_AB R19, R10, R19 ;  /* 0x000000130a13723e */ /* 0x000fe400000000ff */
[----:B------:R-:W3:Y:S01]  /*0930*/  I2F.S16 R5, R5 ;  /* 0x0000000500057306 */ /* 0x000ee20000101400 */
[----:B0-----:R-:W-:-:S07]  /*0940*/  FMUL.FTZ R4, R4, R11 ;  /* 0x0000000b04047220 */ /* 0x001fce0000410000 */
[----:B------:R-:W0:Y:S01]  /*0950*/  I2F.S16 R3, R3 ;  /* 0x0000000300037306 */ /* 0x000e220000101400 */
[----:B--2---:R-:W-:-:S05]  /*0960*/  FMUL.FTZ R2, R2, R11 ;  /* 0x0000000b02027220 */ /* 0x004fca0000410000 */
[----:B------:R-:W-:Y:S01]  /*0970*/  F2FP.PACK_AB R16, R2, R7 ;  /* 0x000000070210723e */ /* 0x000fe200000000ff */
[----:B---3--:R-:W-:-:S05]  /*0980*/  FMUL.FTZ R9, R5, R11 ;  /* 0x0000000b05097220 */ /* 0x008fca0000410000 */
[----:B------:R-:W-:Y:S01]  /*0990*/  F2FP.PACK_AB R18, R9, R8 ;  /* 0x000000080912723e */ /* 0x000fe200000000ff */
[----:B0-----:R-:W-:-:S05]  /*09a0*/  FMUL.FTZ R17, R3, R11 ;  /* 0x0000000b03117220 */ /* 0x001fca0000410000 */
[----:B------:R-:W-:Y:S01]  /*09b0*/  F2FP.PACK_AB R17, R17, R4 ;  /* 0x000000041111723e */ /* 0x000fe200000000ff */
[----:B------:R-:W-:Y:S05]  /*09c0*/  BRA `(.L_x_2352) ;  /* 0x0000002000007947 */ /* 0x000fea0003800000 */
.L_x_2351:
[----:B------:R-:W-:Y:S01]  /*09d0*/  CS2R R18, SRZ ;  /* 0x0000000000127805 */ /* 0x000fe2000001ff00 */
[----:B------:R-:W-:Y:S02]  /*09e0*/  CS2R R16, SRZ ;  /* 0x0000000000107805 */ /* 0x000fe4000001ff00 */
.L_x_2352:
[----:B------:R-:W-:Y:S05]  /*09f0*/  BSYNC B0 ;  /* 0x0000000000007941 */ /* 0x000fea0003800000 */
.L_x_2350:
[----:B------:R-:W-:Y:S01]  /*0a00*/  IMAD.MOV.U32 R21, RZ, RZ, 0x2 ;  /* 0x00000002ff157424 */ /* 0x000fe200078e00ff */
[----:B------:R-:W-:Y:S01]  /*0a10*/  ULDC.64 UR38, c[0x2][0x0] ;  /* 0x0080000000267ab9 */ /* 0x000fe20000000a00 */
[----:B------:R-:W-:Y:S01]  /*0a20*/  BSSY B0, `(.L_x_2353) ;  /* 0x0000030000007945 */ /* 0x000fe20003800000 */
[----:B------:R-:W-:Y:S02]  /*0a30*/  ULDC.64 UR4, c[0x0][0x248] ;  /* 0x0000920000047ab9 */ /* 0x000fe40000000a00 */
[----:B------:R-:W-:Y:S01]  /*0a40*/  ISETP.NE.AND P0, PT, R21, c[0x0][0x258], PT ;  /* 0x0000960015007a0c */ /* 0x000fe20003f05270 */
[----:B------:R-:W-:Y:S02]  /*0a50*/  UIMAD.WIDE.U32 UR38, UR7, UR4, UR38 ;  /* 0x00000004072672a5 */ /* 0x000fe4000f8e0026 */
[----:B------:R-:W-:-:S04]  /*0a60*/  UIMAD UR4, UR7, UR5, URZ ;  /* 0x00000005070472a4 */ /* 0x000fc8000f8e023f */
[----:B------:R-:W-:-:S06]  /*0a70*/  UIADD3 UR39, UR39, UR4, URZ ;  /* 0x0000000427277290 */ /* 0x000fcc000fffe03f */
[----:B------:R-:W-:Y:S05]  /*0a80*/  @!P0 BRA `(.L_x_2354) ;  /* 0x0000006000008947 */ /* 0x000fea0003800000 */
[----:B------:R-:W-:Y:S01]  /*0a90*/  CS2R R24, SRZ ;  /* 0x0000000000187805 */ /* 0x000fe2000001ff00 */
[----:B------:R-:W-:Y:S01]  /*0aa0*/  CS2R R26, SRZ ;  /* 0x00000000001a7805 */ /* 0x000fe2000001ff00 */
[----:B------:R-:W-:Y:S05]  /*0ab0*/  @P5 BRA `(.L_x_2355) ;  /* 0x0000026000005947 */ /* 0x000fea0003800000 */
[----:B0-----:R-:W-:-:S05]  /*0ac0*/  IMAD.WIDE R2, R0, R21, c[0x0][0x178] ;  /* 0x00005e0000027625 */ /* 0x001fca00078e0215 */
[----:B------:R0:W5:Y:S01]  /*0ad0*/  LDG.E.128 R24, [R2.64] ;  /* 0x0000002402187981 */ /* 0x000162000c1e1d00 */
[----:B------:R-:W-:Y:S05]  /*0ae0*/  BRA `(.L_x_2355) ;  /* 0x0000023000007947 */ /* 0x000fea0003800000 */
.L_x_2354:
[----:B0-----:R-:W-:-:S04]  /*0af0*/  IADD3 R2, P0, R0, c[0x0][0x178], RZ ;  /* 0x00005e0000027a10 */ /* 0x001fc80007f1e0ff */
[----:B------:R-:W-:-:S05]  /*0b00*/  LEA.HI.X.SX32 R3, R0, c[0x0][0x17c], 0x1, P0 ;  /* 0x00005f0000037a11 */ /* 0x000fca00000f0eff */
[----:B------:R-:W2:Y:S01]  /*0b10*/  LDG.E.64 R12, [R2.64] ;  /* 0x00000024020c7981 */ /* 0x000ea2000c1e1b00 */
[----:B------:R-:W-:Y:S02]  /*0b20*/  IMAD.U32 R5, RZ, RZ, UR39 ;  /* 0x00000027ff057e24 */ /* 0x000fe4000f8e00ff */
[----:B------:R-:W-:-:S05]  /*0b30*/  IMAD.U32 R4, RZ, RZ, UR38 ;  /* 0x00000026ff047e24 */ /* 0x000fca000f8e00ff */
[----:B------:R0:W3:Y:S01]  /*0b40*/  LDG.E R5, [R4.64] ;  /* 0x0000002404057981 */ /* 0x0000e2000c1e1900 */
[C-C-:B--2---:R-:W-:Y:S01]  /*0b50*/  SHF.R.U64 R11, R12.reuse, 0x10, R13.reuse ;  /* 0x000000100c0b7819 */ /* 0x144fe2000000120d */
[----:B------:R-:W-:Y:S01]  /*0b60*/  I2F.S8 R8, R13 ;  /* 0x0000000d00087306 */ /* 0x000fe20000001400 */
[----:B------:R-:W-:Y:S02]  /*0b70*/  PRMT R0, R12, 0x9910, RZ ;  /* 0x000099100c007816 */ /* 0x000fe400000000ff */
[----:B0-----:R-:W-:Y:S02]  /*0b80*/  PRMT R4, R13, 0x9910, RZ ;  /* 0x000099100d047816 */ /* 0x001fe400000000ff */
[----:B------:R-:W-:Y:S02]  /*0b90*/  PRMT R2, R11, 0x9910, RZ ;  /* 0x000099100b027816 */ /* 0x000fe400000000ff */
[--C-:B------:R-:W-:Y:S01]  /*0ba0*/  SHF.R.S32.HI R10, RZ, 0x18, R13.reuse ;  /* 0x00000018ff0a7819 */ /* 0x100fe2000001140d */
[----:B------:R-:W3:Y:S01]  /*0bb0*/  I2F.S8 R7, R12 ;  /* 0x0000000c00077306 */ /* 0x000ee20000001400 */
[----:B------:R-:W-:-:S02]  /*0bc0*/  SHF.R.U32.HI R9, RZ, 0x10, R13 ;  /* 0x00000010ff097819 */ /* 0x000fc4000001160d */
[----:B------:R-:W-:Y:S02]  /*0bd0*/  SHF.R.S32.HI R0, RZ, 0x8, R0 ;  /* 0x00000008ff007819 */ /* 0x000fe40000011400 */
[----:B------:R-:W-:Y:S02]  /*0be0*/  SHF.R.S32.HI R4, RZ, 0x8, R4 ;  /* 0x00000008ff047819 */ /* 0x000fe40000011404 */
[----:B------:R-:W-:Y:S01]  /*0bf0*/  SHF.R.S32.HI R2, RZ, 0x8, R2 ;  /* 0x00000008ff027819 */ /* 0x000fe20000011402 */
[----:B------:R-:W0:Y:S08]  /*0c00*/  I2F.S16 R10, R10 ;  /* 0x0000000a000a7306 */ /* 0x000e300000101400 */
[----:B------:R-:W2:Y:S01]  /*0c10*/  I2F.S8 R9, R9 ;  /* 0x0000000900097306 */ /* 0x000ea20000001400 */
[----:B---3--:R-:W-:-:S07]  /*0c20*/  FMUL.FTZ R7, R7, R5 ;  /* 0x0000000507077220 */ /* 0x008fce0000410000 */
[----:B------:R3:W4:Y:S01]  /*0c30*/  I2F.S8 R3, R11 ;  /* 0x0000000b00037306 */ /* 0x0007220000001400 */
[----:B0-----:R-:W-:-:S07]  /*0c40*/  FMUL.FTZ R12, R10, R5 ;  /* 0x000000050a0c7220 */ /* 0x001fce0000410000 */
[----:B------:R-:W0:Y:S01]  /*0c50*/  I2F.S16 R0, R0 ;  /* 0x0000000000007306 */ /* 0x000e220000101400 */
[-C--:B---3--:R-:W-:Y:S02]  /*0c60*/  FMUL.FTZ R11, R8, R5.reuse ;  /* 0x00000005080b7220 */ /* 0x088fe40000410000 */
[----:B--2---:R-:W-:-:S05]  /*0c70*/  FMUL.FTZ R9, R9, R5 ;  /* 0x0000000509097220 */ /* 0x004fca0000410000 */
[----:B------:R-:W2:Y:S01]  /*0c80*/  I2F.S16 R4, R4 ;  /* 0x0000000400047306 */ /* 0x000ea20000101400 */
[----:B----4-:R-:W-:Y:S01]  /*0c90*/  FMUL.FTZ R3, R3, R5 ;  /* 0x0000000503037220 */ /* 0x010fe20000410000 */
[----:B------:R-:W-:-:S06]  /*0ca0*/  F2FP.PACK_AB R27, R12, R9 ;  /* 0x000000090c1b723e */ /* 0x000fcc00000000ff */
[----:B------:R-:W3:Y:S01]  /*0cb0*/  I2F.S16 R2, R2 ;  /* 0x0000000200027306 */ /* 0x000ee20000101400 */
[----:B0-----:R-:W-:-:S05]  /*0cc0*/  FMUL.FTZ R0, R0, R5 ;  /* 0x0000000500007220 */ /* 0x001fca0000410000 */
[----:B------:R-:W-:Y:S01]  /*0cd0*/  F2FP.PACK_AB R24, R0, R7 ;  /* 0x000000070018723e */ /* 0x000fe200000000ff */
[----:B--2---:R-:W-:-:S05]  /*0ce0*/  FMUL.FTZ R10, R4, R5 ;  /* 0x00000005040a7220 */ /* 0x004fca0000410000 */
[----:B------:R-:W-:Y:S01]  /*0cf0*/  F2FP.PACK_AB R26, R10, R11 ;  /* 0x0000000b0a1a723e */ /* 0x000fe200000000ff */
[----:B---3--:R-:W-:-:S05]  /*0d00*/  FMUL.FTZ R8, R2, R5 ;  /* 0x0000000502087220 */ /* 0x008fca0000410000 */
[----:B------:R-:W-:Y:S02]  /*0d10*/  F2FP.PACK_AB R25, R8, R3 ;  /* 0x000000030819723e */ /* 0x000fe400000000ff */
.L_x_2355:
[----:B------:R-:W-:Y:S05]  /*0d20*/  BSYNC B0 ;  /* 0x0000000000007941 */ /* 0x000fea0003800000 */
.L_x_2353:
[----:B------:R-:W-:Y:S01]  /*0d30*/  ULDC.64 UR4, c[0x0][0x1f8] ;  /* 0x00007e0000047ab9 */ /* 0x000fe20000000a00 */
[----:B------:R-:W-:Y:S01]  /*0d40*/  ISETP.GE.AND P0, PT, R22, 0x20, PT ;  /* 0x000000201600780c */ /* 0x000fe20003f06270 */
[----:B------:R-:W-:Y:S01]  /*0d50*/  UISETP.NE.U32.AND UP0, UPT, URZ, UR4, UPT ;  /* 0x000000043f00728c */ /* 0x000fe2000bf05070 */
[----:B------:R-:W-:Y:S01]  /*0d60*/  ISETP.EQ.U32.AND P3, PT, RZ, c[0x0][0x240], PT ;  /* 0x00009000ff007a0c */ /* 0x000fe20003f62070 */
[----:B-1----:R-:W-:Y:S01]  /*0d70*/  IMAD.U32 R0, RZ, RZ, UR40 ;  /* 0x00000028ff007e24 */ /* 0x002fe2000f8e00ff */
[----:B------:R-:W-:Y:S01]  /*0d80*/  ISETP.EQ.U32.AND P2, PT, RZ, c[0x0][0x180], PT ;  /* 0x00006000ff007a0c */ /* 0x000fe20003f42070 */
[----:B------:R-:W-:Y:S01]  /*0d90*/  UISETP.NE.AND.EX UP0, UPT, URZ, UR5, UPT, UP0 ;  /* 0x000000053f00728c */ /* 0x000fe2000bf05300 */
[----:B------:R-:W-:Y:S01]  /*0da0*/  ISETP.EQ.OR.EX P3, PT, RZ, c[0x0][0x244], P0, P3 ;  /* 0x00009100ff007a0c */ /* 0x000fe20000762730 */
[----:B------:R-:W-:Y:S01]  /*0db0*/  IMAD.MOV.U32 R5, RZ, RZ, c[0x0][0x1d8] ;  /* 0x00007600ff057624 */ /* 0x000fe200078e00ff */
[----:B------:R-:W-:Y:S01]  /*0dc0*/  ISETP.EQ.OR.EX P2, PT, RZ, c[0x0][0x184], P5, P2 ;  /* 0x00006100ff007a0c */ /* 0x000fe20002f42720 */
[----:B------:R-:W-:Y:S01]  /*0dd0*/  ULDC.64 UR4, c[0x0][0x1f8] ;  /* 0x00007e0000047ab9 */ /* 0x000fe20000000a00 */
[----:B------:R-:W-:Y:S01]  /*0de0*/  ISETP.EQ.U32.AND P1, PT, RZ, c[0x0][0x170], PT ;  /* 0x00005c00ff007a0c */ /* 0x000fe20003f22070 */
[----:B------:R-:W-:Y:S01]  /*0df0*/  CS2R R12, SRZ ;  /* 0x00000000000c7805 */ /* 0x000fe2000001ff00 */
[----:B------:R-:W-:Y:S01]  /*0e00*/  PLOP3.LUT P4, PT, PT, PT, UP0, 0x80, 0x0 ;  /* 0x000000000000781c */ /* 0x000fe20003f8f008 */
[----:B------:R-:W-:Y:S01]  /*0e10*/  CS2R R28, SRZ ;  /* 0x00000000001c7805 */ /* 0x000fe2000001ff00 */
[----:B------:R-:W-:Y:S01]  /*0e20*/  ISETP.EQ.OR.EX P1, PT, RZ, c[0x0][0x174], P5, P1 ;  /* 0x00005d00ff007a0c */ /* 0x000fe20002f22710 */
[----:B------:R-:W-:Y:S01]  /*0e30*/  CS2R R14, SRZ ;  /* 0x00000000000e7805 */ /* 0x000fe2000001ff00 */
[----:B------:R-:W-:Y:S01]  /*0e40*/  @UP0 UMOV UR6, 0x4 ;  /* 0x0000000400060882 */ /* 0x000fe20000000000 */
[----:B------:R-:W-:Y:S01]  /*0e50*/  CS2R R30, SRZ ;  /* 0x00000000001e7805 */ /* 0x000fe2000001ff00 */
[----:B------:R-:W-:Y:S01]  /*0e60*/  @UP0 UIMAD.WIDE UR4, UR48, UR6, UR4 ;  /* 0x00000006300402a5 */ /* 0x000fe2000f8e0204 */
[----:B------:R-:W-:-:S02]  /*0e70*/  @!P3 IMAD R0, R0, R5, UR49 ;  /* 0x000000310000be24 */ /* 0x000fc4000f8e0205 */
[----:B------:R-:W-:-:S04]  /*0e80*/  @!P2 IMAD.WIDE R4, R6, R21, c[0x0][0x180] ;  /* 0x000060000604a625 */ /* 0x000fc800078e0215 */
[----:B------:R-:W-:Y:S01]  /*0e90*/  @!P3 IMAD R0, R0, 0x100, R23 ;  /* 0x000001000000b824 */ /* 0x000fe200078e0217 */
[----:B------:R-:W2:Y:S01]  /*0ea0*/  @!P2 LDG.E.128 R12, [R4.64] ;  /* 0x00000024040ca981 */ /* 0x000ea2000c1e1d00 */
[----:B------:R-:W-:Y:S02]  /*0eb0*/  IMAD.U32 R8, RZ, RZ, UR4 ;  /* 0x00000004ff087e24 */ /* 0x000fe4000f8e00ff */
[----:B------:R-:W-:Y:S02]  /*0ec0*/  IMAD.U32 R9, RZ, RZ, UR5 ;  /* 0x00000005ff097e24 */ /* 0x000fe4000f8e00ff */
[----:B0-----:R-:W-:-:S03]  /*0ed0*/  @!P1 IMAD.WIDE R2, R6, R21, c[0x0][0x170] ;  /* 0x00005c0006029625 */ /* 0x001fc600078e0215 */
[----:B------:R-:W3:Y:S01]  /*0ee0*/  @P4 LDG.E R8, [R8.64] ;  /* 0x0000002408084981 */ /* 0x000ee2000c1e1900 */
[----:B------:R-:W-:-:S03]  /*0ef0*/  @!P3 IMAD.WIDE R6, R0, R21, c[0x0][0x230] ;  /* 0x00008c000006b625 */ /* 0x000fc600078e0215 */
[----:B------:R-:W4:Y:S04]  /*0f00*/  @!P1 LDG.E.128 R28, [R2.64] ;  /* 0x00000024021c9981 */ /* 0x000f28000c1e1d00 */
[----:B------:R-:W4:Y:S01]  /*0f10*/  @!P3 LDG.E.128 R32, [R6.64] ;  /* 0x000000240620b981 */ /* 0x000f22000c1e1d00 */
[----:B------:R-:W-:Y:S02]  /*0f20*/  ULDC.U8 UR4, c[0x0][0x1e4] ;  /* 0x0000790000047ab9 */ /* 0x000fe40000000000 */
[----:B------:R-:W-:Y:S01]  /*0f30*/  UISETP.NE.AND UP0, UPT, UR4, URZ, UPT ;  /* 0x0000003f0400728c */ /* 0x000fe2000bf05270 */
[----:B------:R-:W-:-:S05]  /*0f40*/  ISETP.LT.AND P2, PT, RZ, c[0x0][0x1e0], PT ;  /* 0x00007800ff007a0c */ /* 0x000fca0003f41270 */
[----:B------:R-:W-:Y:S01]  /*0f50*/  PLOP3.LUT P1, PT, PT, PT, UP0, 0x80, 0x0 ;  /* 0x000000000000781c */ /* 0x000fe20003f2f008 */
[----:B------:R-:W-:Y:S01]  /*0f60*/  UMOV UR41, URZ ;  /* 0x0000003f00297c82 */ /* 0x000fe20008000000 */
[----:B--2--5:R-:W-:Y:S02]  /*0f70*/  HFMA2.MMA R24, R24, 1, 1, R12 ;  /* 0x3c003c0018187835 */ /* 0x024fe4000000000c */
[----:B------:R-:W-:Y:S01]  /*0f80*/  HFMA2.MMA R26, R26, 1, 1, R14 ;  /* 0x3c003c001a1a7835 */ /* 0x000fe2000000000e */
[----:B------:R-:W-:Y:S02]  /*0f90*/  HADD2 R25, R25, R13 ;  /* 0x0000000d19197230 */ /* 0x000fe40000000000 */
[----:B------:R-:W-:Y:S01]  /*0fa0*/  HADD2 R27, R27, R15 ;  /* 0x0000000f1b1b7230 */ /* 0x000fe20000000000 */
[----:B---3--:R0:W1:Y:S01]  /*0fb0*/  @P4 R2UR UR41, R8 ;  /* 0x00000000082943c2 */ /* 0x00806200000e0000 */
[----:B----4-:R-:W-:Y:S02]  /*0fc0*/  HFMA2.MMA R16, R16, 1, 1, R28 ;  /* 0x3c003c0010107835 */ /* 0x010fe4000000001c */
[----:B------:R-:W-:-:S02]  /*0fd0*/  HFMA2.MMA R18, R18, 1, 1, R30 ;  /* 0x3c003c0012127835 */ /* 0x000fc4000000001e */
[----:B------:R-:W-:Y:S02]  /*0fe0*/  @!P3 HFMA2.MMA R25, R25, R33, -RZ ;  /* 0x000000211919b235 */ /* 0x000fe400001000ff */
[----:B------:R-:W-:Y:S01]  /*0ff0*/  @!P3 HFMA2.MMA R27, R27, R35, -RZ ;  /* 0x000000231b1bb235 */ /* 0x000fe200001000ff */
[----:B------:R-:W-:Y:S02]  /*1000*/  HADD2 R17, R17, R29 ;  /* 0x0000001d11117230 */ /* 0x000fe40000000000 */
[----:B------:R-:W-:Y:S02]  /*1010*/  HADD2 R19, R19, R31 ;  /* 0x0000001f13137230 */ /* 0x000fe40000000000 */
[----:B------:R-:W-:Y:S02]  /*1020*/  @!P3 HMUL2 R24, R24, R32 ;  /* 0x000000201818b232 */ /* 0x000fe40000000000 */
[----:B------:R-:W-:Y:S01]  /*1030*/  @!P3 HMUL2 R26, R26, R34 ;  /* 0x000000221a1ab232 */ /* 0x000fe20000000000 */
[----:B------:R-:W-:Y:S05]  /*1040*/  @!P1 BRA P2, `(.L_x_2356) ;  /* 0x00000f4000009947 */ /* 0x000fea0001000000 */
[----:B0-----:R-:W-:Y:S02]  /*1050*/  ULDC UR4, c[0x0][0x1e0] ;  /* 0x0000780000047ab9 */ /* 0x001fe40000000800 */
[----:B------:R-:W-:-:S06]  /*1060*/  UISETP.GT.OR UP0, UPT, UR7, UR4, !UP0 ;  /* 0x000000040700728c */ /* 0x000fcc000c704670 */
[----:B------:R-:W-:-:S13]  /*1070*/  PLOP3.LUT P1, PT, PT, PT, UP0, 0x80, 0x0 ;  /* 0x000000000000781c */ /* 0x000fda0003f2f008 */
[----:B------:R-:W-:Y:S05]  /*1080*/  @P1 BRA `(.L_x_2357) ;  /* 0x0000154000001947 */ /* 0x000fea0003800000 */
[----:B------:R-:W-:Y:S01]  /*1090*/  IMAD.MOV.U32 R5, RZ, RZ, c[0x0][0x1e0] ;  /* 0x00007800ff057624 */ /* 0x000fe200078e00ff */
[----:B------:R-:W-:Y:S01]  /*10a0*/  IABS R6, R23 ;  /* 0x0000001700067213 */ /* 0x000fe20000000000 */
[----:B------:R-:W-:Y:S02]  /*10b0*/  IMAD.MOV.U32 R2, RZ, RZ, RZ ;  /* 0x000000ffff027224 */ /* 0x000fe400078e00ff */
[----:B------:R-:W-:-:S04]  /*10c0*/  IMAD.MOV.U32 R3, RZ, RZ, c[0x0][0x1e0] ;  /* 0x00007800ff037624 */ /* 0x000fc800078e00ff */
[----:B------:R-:W-:-:S05]  /*10d0*/  IMAD.HI.U32 R2, R21, R5, R2 ;  /* 0x0000000515027227 */ /* 0x000fca00078e0002 */
[----:B------:R-:W-:-:S04]  /*10e0*/  SHF.R.S32.HI R28, RZ, 0x1, R2 ;  /* 0x00000001ff1c7819 */ /* 0x000fc80000011402 */
[-C--:B------:R-:W-:Y:S02]  /*10f0*/  IABS R5, R28.reuse ;  /* 0x0000001c00057213 */ /* 0x080fe40000000000 */
[----:B------:R-:W-:Y:S02]  /*1100*/  IABS R8, R28 ;  /* 0x0000001c00087213 */ /* 0x000fe40000000000 */
[----:B------:R-:W0:Y:S08]  /*1110*/  I2F.RP R0, R5 ;  /* 0x0000000500007306 */ /* 0x000e300000209400 */
[----:B0-----:R-:W0:Y:S02]  /*1120*/  MUFU.RCP R0, R0 ;  /* 0x0000000000007308 */ /* 0x001e240000001000 */
[----:B0-----:R-:W-:Y:S01]  /*1130*/  IADD3 R2, R0, 0xffffffe, RZ ;  /* 0x0ffffffe00027810 */ /* 0x001fe20007ffe0ff */
[----:B------:R-:W-:-:S05]  /*1140*/  IMAD.MOV R0, RZ, RZ, -R8 ;  /* 0x000000ffff007224 */ /* 0x000fca00078e0a08 */
[----:B------:R0:W2:Y:S02]  /*1150*/  F2I.FTZ.U32.TRUNC.NTZ R3, R2 ;  /* 0x0000000200037305 */ /* 0x0000a4000021f000 */
[----:B0-----:R-:W-:Y:S02]  /*1160*/  IMAD.MOV.U32 R2, RZ, RZ, RZ ;  /* 0x000000ffff027224 */ /* 0x001fe400078e00ff */
[----:B--2---:R-:W-:-:S04]  /*1170*/  IMAD.MOV R4, RZ, RZ, -R3 ;  /* 0x000000ffff047224 */ /* 0x004fc800078e0a03 */
[----:B------:R-:W-:Y:S02]  /*1180*/  IMAD R7, R4, R5, RZ ;  /* 0x0000000504077224 */ /* 0x000fe400078e02ff */
[----:B------:R-:W-:Y:S02]  /*1190*/  IMAD.MOV.U32 R4, RZ, RZ, R6 ;  /* 0x000000ffff047224 */ /* 0x000fe400078e0006 */
[----:B------:R-:W-:-:S06]  /*11a0*/  IMAD.HI.U32 R3, R3, R7, R2 ;  /* 0x0000000703037227 */ /* 0x000fcc00078e0002 */
[----:B------:R-:W-:-:S04]  /*11b0*/  IMAD.HI.U32 R3, R3, R4, RZ ;  /* 0x0000000403037227 */ /* 0x000fc800078e00ff */
[----:B------:R-:W-:-:S05]  /*11c0*/  IMAD R0, R3, R0, R4 ;  /* 0x0000000003007224 */ /* 0x000fca00078e0204 */
[----:B------:R-:W-:-:S13]  /*11d0*/  ISETP.GT.U32.AND P2, PT, R5, R0, PT ;  /* 0x000000000500720c */ /* 0x000fda0003f44070 */
[----:B------:R-:W-:Y:S01]  /*11e0*/  @!P2 IMAD.IADD R0, R0, 0x1, -R5 ;  /* 0x000000010000a824 */ /* 0x000fe200078e0a05 */
[----:B------:R-:W-:Y:S02]  /*11f0*/  @!P2 IADD3 R3, R3, 0x1, RZ ;  /* 0x000000010303a810 */ /* 0x000fe40007ffe0ff */
[----:B------:R-:W-:Y:S02]  /*1200*/  ISETP.NE.AND P2, PT, R28, RZ, PT ;  /* 0x000000ff1c00720c */ /* 0x000fe40003f45270 */
[----:B------:R-:W-:Y:S02]  /*1210*/  ISETP.GE.U32.AND P1, PT, R0, R5, PT ;  /* 0x000000050000720c */ /* 0x000fe40003f26070 */
[----:B------:R-:W-:-:S04]  /*1220*/  LOP3.LUT R0, R23, R28, RZ, 0x3c, !PT ;  /* 0x0000001c17007212 */ /* 0x000fc800078e3cff */
[----:B------:R-:W-:-:S07]  /*1230*/  ISETP.GE.AND P3, PT, R0, RZ, PT ;  /* 0x000000ff0000720c */ /* 0x000fce0003f66270 */
[----:B------:R-:W-:Y:S02]  /*1240*/  @P1 IADD3 R3, R3, 0x1, RZ ;  /* 0x0000000103031810 */ /* 0x000fe40007ffe0ff */
[----:B------:R-:W-:Y:S02]  /*1250*/  ISETP.LT.AND P1, PT, R23, c[0x0][0x1e0], !P0 ;  /* 0x0000780017007a0c */ /* 0x000fe40004721270 */
[----:B------:R-:W-:Y:S01]  /*1260*/  LOP3.LUT P0, RZ, R28, 0x7, RZ, 0xc0, !PT ;  /* 0x000000071cff7812 */ /* 0x000fe2000780c0ff */
[----:B------:R-:W-:Y:S01]  /*1270*/  IMAD.MOV.U32 R29, RZ, RZ, R3 ;  /* 0x000000ffff1d7224 */ /* 0x000fe200078e0003 */
[----:B------:R-:W-:-:S03]  /*1280*/  P2R R31, PR, RZ, 0x2 ;  /* 0x00000002ff1f7803 */ /* 0x000fc60000000000 */
[----:B------:R-:W-:Y:S01]  /*1290*/  @!P3 IMAD.MOV R29, RZ, RZ, -R29 ;  /* 0x000000ffff1db224 */ /* 0x000fe200078e0a1d */
[----:B------:R-:W-:-:S05]  /*12a0*/  @!P2 LOP3.LUT R29, RZ, R28, RZ, 0x33, !PT ;  /* 0x0000001cff1da212 */ /* 0x000fca00078e33ff */
[----:B------:R-:W-:-:S04]  /*12b0*/  IMAD.MOV R0, RZ, RZ, -R29 ;  /* 0x000000ffff007224 */ /* 0x000fc800078e0a1d */
[----:B------:R-:W-:Y:S01]  /*12c0*/  IMAD R30, R28, R0, R23 ;  /* 0x000000001c1e7224 */ /* 0x000fe200078e0217 */
[----:B------:R-:W-:Y:S05]  /*12d0*/  @!P0 BRA `(.L_x_2358) ;  /* 0x0000013000008947 */ /* 0x000fea0003800000 */
[----:B------:R-:W-:Y:S01]  /*12e0*/  MOV R0, 0x0 ;  /* 0x0000000000007802 */ /* 0x000fe20000000f00 */
[----:B------:R-:W-:Y:S02]  /*12f0*/  IMAD.MOV.U32 R4, RZ, RZ, c[0x4][0xc8] ;  /* 0x01003200ff047624 */ /* 0x000fe400078e00ff */
[----:B------:R-:W-:Y:S01]  /*1300*/  IMAD.MOV.U32 R5, RZ, RZ, c[0x4][0xcc] ;  /* 0x01003300ff057624 */ /* 0x000fe200078e00ff */
[----:B------:R0:W2:Y:S01]  /*1310*/  LDC.64 R2, c[0x4][R0] ;  /* 0x0100000000027b82 */ /* 0x0000a20000000a00 */
        /* <DEDUP_REMOVED lines=14> */
[----:B-12---:R-:W-:Y:S05]  /*1400*/  CALL.ABS.NOINC R2 ;  /* 0x0000000002007343 */ /* 0x006fea0003c00000 */
.L_x_2358:
[----:B------:R-:W-:Y:S01]  /*1410*/  IMAD R0, R28, R29, R30 ;  /* 0x0000001d1c007224 */ /* 0x000fe200078e021e */
[----:B------:R-:W-:Y:S01]  /*1420*/  ISETP.NE.AND P6, PT, R31, RZ, PT ;  /* 0x000000ff1f00720c */ /* 0x000fe20003fc5270 */
[----:B------:R-:W-:Y:S01]  /*1430*/  IMAD.MOV.U32 R4, RZ, RZ, c[0x0][0x1e0] ;  /* 0x00007800ff047624 */ /* 0x000fe200078e00ff */
[----:B------:R-:W-:Y:S02]  /*1440*/  WARPSYNC 0xffffffff ;  /* 0xffffffff00007948 */ /* 0x000fe40003800000 */
[----:B------:R-:W-:-:S05]  /*1450*/  LEA R32, R0, 0x240, 0x1 ;  /* 0x0000024000207811 */ /* 0x000fca00078e08ff */
[----:B------:R-:W-:-:S04]  /*1460*/  IMAD R34, R4, 0x2, R32 ;  /* 0x0000000204227824 */ /* 0x000fc800078e0220 */
[----:B------:R0:W-:Y:S04]  /*1470*/  @P6 STS.128 [R32], R16 ;  /* 0x0000001020006388 */ /* 0x0001e80000000c00 */
[----:B------:R0:W-:Y:S04]  /*1480*/  @P6 STS.128 [R34], R24 ;  /* 0x0000001822006388 */ /* 0x0001e80000000c00 */
[----:B------:R-:W-:Y:S06]  /*1490*/  BAR.SYNC.DEFER_BLOCKING 0x0 ;  /* 0x0000000000007b1d */ /* 0x000fec0000010000 */
[----:B------:R-:W-:Y:S05]  /*14a0*/  @!P6 BRA.U `(.L_x_2359) ;  /* 0x00000a910000e947 */ /* 0x000fea0003800000 */
[----:B------:R-:W-:Y:S01]  /*14b0*/  SHF.R.S32.HI R0, RZ, 0x1f, R4 ;  /* 0x0000001fff007819 */ /* 0x000fe20000011404 */
[----:B------:R-:W-:Y:S01]  /*14c0*/  BSSY B0, `(.L_x_2359) ;  /* 0x00000a7000007945 */ /* 0x000fe20003800000 */
[----:B------:R-:W-:-:S02]  /*14d0*/  LEA.HI R2, R30, R30, RZ, 0x1 ;  /* 0x0000001e1e027211 */ /* 0x000fc400078f08ff */
[----:B------:R-:W-:Y:S02]  /*14e0*/  LEA.HI R0, R0, c[0x0][0x1e0], RZ, 0x2 ;  /* 0x0000780000007a11 */ /* 0x000fe400078f10ff */
[----:B------:R-:W-:Y:S02]  /*14f0*/  SHF.R.S32.HI R3, RZ, 0x1, R2 ;  /* 0x00000001ff037819 */ /* 0x000fe40000011402 */
[----:B------:R-:W-:-:S05]  /*1500*/  SHF.R.S32.HI R0, RZ, 0x2, R0 ;  /* 0x00000002ff007819 */ /* 0x000fca0000011400 */
[----:B------:R-:W-:Y:S01]  /*1510*/  IMAD R3, R29, R0, R3 ;  /* 0x000000001d037224 */ /* 0x000fe200078e0203 */
[----:B------:R-:W-:Y:S05]  /*1520*/  @!P6 BRA `(.L_x_2360) ;  /* 0x00000a000000e947 */ /* 0x000fea0003800000 */
[C---:B------:R-:W-:Y:S01]  /*1530*/  LEA R35, R3.reuse, 0x240, 0x1 ;  /* 0x0000024003237811 */ /* 0x040fe200078e08ff */
[----:B------:R-:W-:Y:S01]  /*1540*/  IMAD.SHL.U32 R2, R3, 0x2, RZ ;  /* 0x0000000203027824 */ /* 0x000fe200078e00ff */
[----:B------:R-:W-:Y:S01]  /*1550*/  SHF.R.S32.HI R0, RZ, 0x1f, R3 ;  /* 0x0000001fff007819 */ /* 0x000fe20000011403 */
[----:B------:R-:W-:Y:S02]  /*1560*/  BSSY B1, `(.L_x_2361) ;  /* 0x000007d000017945 */ /* 0x000fe40003800000 */
[--C-:B------:R-:W-:Y:S01]  /*1570*/  IMAD R37, R28, 0x2, R35.reuse ;  /* 0x000000021c257824 */ /* 0x100fe200078e0223 */
[----:B------:R-:W2:Y:S01]  /*1580*/  LDS.64 R8, [R2+0x240] ;  /* 0x0002400002087984 */ /* 0x000ea20000000a00 */
[----:B------:R-:W-:Y:S01]  /*1590*/  IMAD R39, R4, 0x2, R35 ;  /* 0x0000000204277824 */ /* 0x000fe200078e0223 */
[----:B------:R-:W-:Y:S01]  /*15a0*/  LEA.HI R0, R0, R3, RZ, 0x2 ;  /* 0x0000000300007211 */ /* 0x000fe200078f10ff */
[----:B------:R-:W-:Y:S01]  /*15b0*/  IMAD R41, R4, 0x2, R37 ;  /* 0x0000000204297824 */ /* 0x000fe200078e0225 */
[----:B0-----:R-:W0:Y:S03]  /*15c0*/  LDS.64 R18, [R37] ;  /* 0x0000000025127984 */ /* 0x001e260000000a00 */
[----:B------:R-:W-:Y:S01]  /*15d0*/  IMAD.SHL.U32 R0, R0, 0x2, RZ ;  /* 0x0000000200007824 */ /* 0x000fe200078e00ff */
[----:B------:R-:W3:Y:S04]  /*15e0*/  LDS.64 R10, [R39] ;  /* 0x00000000270a7984 */ /* 0x000ee80000000a00 */
[----:B------:R-:W4:Y:S01]  /*15f0*/  LDS.64 R12, [R41] ;  /* 0x00000000290c7984 */ /* 0x000f220000000a00 */
[----:B------:R-:W-:-:S04]  /*1600*/  LOP3.LUT R7, R0, 0xfffffff8, RZ, 0xc0, !PT ;  /* 0xfffffff800077812 */ /* 0x000fc800078ec0ff */
[----:B------:R-:W-:Y:S02]  /*1610*/  ISETP.GE.AND P0, PT, R7, c[0x0][0x1e0], PT ;  /* 0x0000780007007a0c */ /* 0x000fe40003f06270 */
[C-C-:B--2---:R-:W-:Y:S02]  /*1620*/  SHF.R.U64 R6, R8.reuse, 0x10, R9.reuse ;  /* 0x0000001008067819 */ /* 0x144fe40000001209 */
[----:B------:R-:W-:Y:S02]  /*1630*/  SHF.R.U32.HI R4, RZ, 0x10, R9 ;  /* 0x00000010ff047819 */ /* 0x000fe40000011609 */
[----:B0-----:R-:W-:Y:S02]  /*1640*/  PRMT R16, R8, 0x5410, R18 ;  /* 0x0000541008107816 */ /* 0x001fe40000000012 */
[--C-:B------:R-:W-:Y:S02]  /*1650*/  SHF.R.U64 R17, R18, 0x10, R19.reuse ;  /* 0x0000001012117819 */ /* 0x100fe40000001213 */
[----:B------:R-:W-:-:S02]  /*1660*/  PRMT R18, R9, 0x5410, R19 ;  /* 0x0000541009127816 */ /* 0x000fc40000000013 */
[----:B------:R-:W-:Y:S02]  /*1670*/  SHF.R.U32.HI R19, RZ, 0x10, R19 ;  /* 0x00000010ff137819 */ /* 0x000fe40000011613 */
[--C-:B---3--:R-:W-:Y:S02]  /*1680*/  SHF.R.U64 R2, R10, 0x10, R11.reuse ;  /* 0x000000100a027819 */ /* 0x108fe4000000120b */
[----:B------:R-:W-:Y:S02]  /*1690*/  SHF.R.U32.HI R0, RZ, 0x10, R11 ;  /* 0x00000010ff007819 */ /* 0x000fe4000001160b */
[--C-:B----4-:R-:W-:Y:S02]  /*16a0*/  SHF.R.U64 R25, R12, 0x10, R13.reuse ;  /* 0x000000100c197819 */ /* 0x110fe4000000120d */
[----:B------:R-:W-:Y:S02]  /*16b0*/  SHF.R.U32.HI R27, RZ, 0x10, R13 ;  /* 0x00000010ff1b7819 */ /* 0x000fe4000001160d */
[----:B------:R-:W-:-:S02]  /*16c0*/  PRMT R17, R6, 0x5410, R17 ;  /* 0x0000541006117816 */ /* 0x000fc40000000011 */
[----:B------:R-:W-:Y:S02]  /*16d0*/  PRMT R19, R4, 0x5410, R19 ;  /* 0x0000541004137816 */ /* 0x000fe40000000013 */
[----:B------:R-:W-:Y:S02]  /*16e0*/  PRMT R24, R10, 0x5410, R12 ;  /* 0x000054100a187816 */ /* 0x000fe4000000000c */
[----:B------:R-:W-:Y:S02]  /*16f0*/  PRMT R26, R11, 0x5410, R13 ;  /* 0x000054100b1a7816 */ /* 0x000fe4000000000d */
[----:B------:R-:W-:Y:S02]  /*1700*/  PRMT R25, R2, 0x5410, R25 ;  /* 0x0000541002197816 */ /* 0x000fe40000000019 */
[----:B------:R-:W-:Y:S01]  /*1710*/  PRMT R27, R0, 0x5410, R27 ;  /* 0x00005410001b7816 */ /* 0x000fe2000000001b */
[----:B------:R-:W-:Y:S05]  /*1720*/  @P0 BRA `(.L_x_2362) ;  /* 0x0000060000000947 */ /* 0x000fea0003800000 */
[----:B------:R-:W0:Y:S01]  /*1730*/  I2F R2, c[0x0][0x1e0] ;  /* 0x0000780000027b06 */ /* 0x000e220000201400 */
[C---:B------:R-:W-:Y:S01]  /*1740*/  IADD3 R4, R7.reuse, 0x2, RZ ;  /* 0x0000000207047810 */ /* 0x040fe20007ffe0ff */
[----:B------:R-:W-:Y:S01]  /*1750*/  ULDC UR4, c[0x0][0x1ec] ;  /* 0x00007b0000047ab9 */ /* 0x000fe20000000800 */
[C---:B------:R-:W-:Y:S01]  /*1760*/  IADD3 R5, R7.reuse, 0x4, RZ ;  /* 0x0000000407057810 */ /* 0x040fe20007ffe0ff */
[----:B-1----:R-:W-:Y:S01]  /*1770*/  UIADD3 UR4, -UR41, UR4, URZ ;  /* 0x0000000429047290 */ /* 0x002fe2000fffe13f */
[----:B------:R-:W-:Y:S01]  /*1780*/  IADD3 R6, R7, 0x6, RZ ;  /* 0x0000000607067810 */ /* 0x000fe20007ffe0ff */
[----:B------:R-:W-:-:S02]  /*1790*/  HADD2.F32 R15, -RZ, R18.H1_H1 ;  /* 0x30000012ff0f7230 */ /* 0x000fc40000004100 */
[----:B------:R-:W-:Y:S01]  /*17a0*/  I2F R0, R7 ;  /* 0x0000000700007306 */ /* 0x000fe20000201400 */
[----:B------:R-:W-:Y:S02]  /*17b0*/  HADD2.F32 R13, -RZ, R18.H0_H0 ;  /* 0x20000012ff0d7230 */ /* 0x000fe40000004100 */
[----:B------:R-:W-:Y:S02]  /*17c0*/  HADD2.F32 R31, -RZ, R19.H1_H1 ;  /* 0x30000013ff1f7230 */ /* 0x000fe40000004100 */
[----:B------:R-:W-:Y:S02]  /*17d0*/  HADD2.F32 R33, -RZ, R27.H1_H1 ;  /* 0x3000001bff217230 */ /* 0x000fe40000004100 */
[----:B------:R-:W-:Y:S01]  /*17e0*/  HADD2.F32 R29, -RZ, R19.H0_H0 ;  /* 0x20000013ff1d7230 */ /* 0x000fe20000004100 */
[----:B0-----:R-:W0:Y:S01]  /*17f0*/  MUFU.RCP R9, R2 ;  /* 0x0000000200097308 */ /* 0x001e220000001000 */
[----:B------:R-:W-:Y:S02]  /*1800*/  HADD2.F32 R19, -RZ, R26.H0_H0 ;  /* 0x2000001aff137230 */ /* 0x000fe40000004100 */
        /* <DEDUP_REMOVED lines=9> */
[----:B------:R-:W-:Y:S03]  /*18a0*/  I2F R0, UR4 ;  /* 0x0000000400007d06 */ /* 0x000fe60008201400 */
[----:B------:R-:W-:Y:S02]  /*18b0*/  FMUL.FTZ R7, R5, 13.28771209716796875 ;  /* 0x41549a7805077820 */ /* 0x000fe40000410000 */
[----:B0-----:R-:W-:-:S03]  /*18c0*/  FMUL.FTZ R2, R6, R9 ;  /* 0x0000000906027220 */ /* 0x001fc60000410000 */
[----:B------:R-:W0:Y:S01]  /*18d0*/  MUFU.EX2 R3, -R3 ;  /* 0x8000000300037308 */ /* 0x000e220000000800 */
[----:B------:R-:W-:-:S07]  /*18e0*/  FMUL.FTZ R9, R2, 13.28771209716796875 ;  /* 0x41549a7802097820 */ /* 0x000fce0000410000 */
[----:B------:R1:W2:Y:S08]  /*18f0*/  MUFU.EX2 R11, -R4 ;  /* 0x80000004000b7308 */ /* 0x0002b00000000800 */
[----:B------:R-:W3:Y:S01]  /*1900*/  MUFU.EX2 R7, -R7 ;  /* 0x8000000700077308 */ /* 0x000ee20000000800 */
[----:B0-----:R-:W-:Y:S01]  /*1910*/  FMUL.FTZ R2, R0, R3 ;  /* 0x0000000300027220 */ /* 0x001fe20000410000 */
[----:B-1----:R-:W-:-:S02]  /*1920*/  HADD2.F32 R4, -RZ, R16.H1_H1 ;  /* 0x30000010ff047230 */ /* 0x002fc40000004100 */
[----:B------:R-:W-:Y:S01]  /*1930*/  HADD2.F32 R16, -RZ, R16.H0_H0 ;  /* 0x20000010ff107230 */ /* 0x000fe20000004100 */
[----:B------:R-:W-:-:S03]  /*1940*/  FMUL.RZ R12, R2, 0.15915493667125701904 ;  /* 0x3e22f983020c7820 */ /* 0x000fc6000040c000 */
[----:B------:R0:W1:Y:S01]  /*1950*/  MUFU.EX2 R21, -R9 ;  /* 0x8000000900157308 */ /* 0x0000620000000800 */
[----:B--2---:R-:W-:-:S04]  /*1960*/  FMUL.FTZ R5, R0, R11 ;  /* 0x0000000b00057220 */ /* 0x004fc80000410000 */
[----:B------:R-:W-:Y:S02]  /*1970*/  FMUL.RZ R11, R5, 0.15915493667125701904 ;  /* 0x3e22f983050b7820 */ /* 0x000fe4000040c000 */
[C---:B---3--:R-:W-:Y:S01]  /*1980*/  FMUL.FTZ R5, R0.reuse, R7 ;  /* 0x0000000700057220 */ /* 0x048fe20000410000 */
[----:B------:R-:W2:Y:S01]  /*1990*/  MUFU.SIN R3, R12 ;  /* 0x0000000c00037308 */ /* 0x000ea20000000400 */
[--C-:B0-----:R-:W-:Y:S02]  /*19a0*/  HADD2.F32 R9, -RZ, R17.reuse.H1_H1 ;  /* 0x30000011ff097230 */ /* 0x101fe40000004100 */
[----:B------:R-:W-:Y:S01]  /*19b0*/  FMUL.RZ R7, R5, 0.15915493667125701904 ;  /* 0x3e22f98305077820 */ /* 0x000fe2000040c000 */
[----:B------:R-:W-:Y:S01]  /*19c0*/  HADD2.F32 R17, -RZ, R17.H0_H0 ;  /* 0x20000011ff117230 */ /* 0x000fe20000004100 */
[----:B-1----:R-:W-:-:S03]  /*19d0*/  FMUL.FTZ R5, R0, R21 ;  /* 0x0000001500057220 */ /* 0x002fc60000410000 */
[----:B------:R-:W0:Y:S01]  /*19e0*/  MUFU.COS R2, R12 ;  /* 0x0000000c00027308 */ /* 0x000e220000000000 */
[--C-:B------:R-:W-:Y:S01]  /*19f0*/  HADD2.F32 R0, -RZ, R24.reuse.H1_H1 ;  /* 0x30000018ff007230 */ /* 0x100fe20000004100 */
[----:B------:R-:W-:Y:S01]  /*1a00*/  FMUL.RZ R18, R5, 0.15915493667125701904 ;  /* 0x3e22f98305127820 */ /* 0x000fe2000040c000 */
[----:B------:R-:W-:Y:S02]  /*1a10*/  HADD2.F32 R24, -RZ, R24.H0_H0 ;  /* 0x20000018ff187230 */ /* 0x000fe40000004100 */
[----:B------:R-:W-:-:S03]  /*1a20*/  HADD2.F32 R21, -RZ, R26.H1_H1 ;  /* 0x3000001aff157230 */ /* 0x000fc60000004100 */
[----:B------:R-:W1:Y:S01]  /*1a30*/  MUFU.SIN R8, R11 ;  /* 0x0000000b00087308 */ /* 0x000e620000000400 */
[----:B--2---:R-:W-:-:S07]  /*1a40*/  FMUL.FTZ R5, R3, R4 ;  /* 0x0000000403057220 */ /* 0x004fce0000410000 */
[----:B------:R2:W3:Y:S01]  /*1a50*/  MUFU.COS R6, R11 ;  /* 0x0000000b00067308 */ /* 0x0004e20000000000 */
[C---:B0-----:R-:W-:Y:S02]  /*1a60*/  FMUL.FTZ R4, R2.reuse, R4 ;  /* 0x0000000402047220 */ /* 0x041fe40000410000 */
[-C--:B------:R-:W-:Y:S02]  /*1a70*/  FFMA.FTZ R5, R2, R16.reuse, -R5 ;  /* 0x0000001002057223 */ /* 0x080fe40000010805 */
[----:B------:R-:W-:-:S03]  /*1a80*/  FFMA.FTZ R16, R3, R16, R4 ;  /* 0x0000001003107223 */ /* 0x000fc60000010004 */
[----:B------:R-:W0:Y:S01]  /*1a90*/  MUFU.SIN R12, R7 ;  /* 0x00000007000c7308 */ /* 0x000e220000000400 */
[--C-:B--2---:R-:W-:Y:S01]  /*1aa0*/  HADD2.F32 R11, -RZ, R25.reuse.H1_H1 ;  /* 0x30000019ff0b7230 */ /* 0x104fe20000004100 */
[----:B------:R-:W-:Y:S01]  /*1ab0*/  F2FP.PACK_AB R16, R16, R5 ;  /* 0x000000051010723e */ /* 0x000fe200000000ff */
[----:B------:R-:W-:-:S05]  /*1ac0*/  HADD2.F32 R25, -RZ, R25.H0_H0 ;  /* 0x20000019ff197230 */ /* 0x000fca0000004100 */
[----:B------:R2:W4:Y:S08]  /*1ad0*/  MUFU.COS R10, R7 ;  /* 0x00000007000a7308 */ /* 0x0005300000000000 */
[----:B------:R-:W5:Y:S01]  /*1ae0*/  MUFU.SIN R20, R18 ;  /* 0x0000001200147308 */ /* 0x000f620000000400 */
[-C--:B--2---:R-:W-:Y:S02]  /*1af0*/  FMUL.FTZ R7, R3, R0.reuse ;  /* 0x0000000003077220 */ /* 0x084fe40000410000 */
[----:B------:R-:W-:-:S02]  /*1b00*/  FMUL.FTZ R0, R2, R0 ;  /* 0x0000000002007220 */ /* 0x000fc40000410000 */
[-C--:B------:R-:W-:Y:S02]  /*1b10*/  FFMA.FTZ R7, R2, R24.reuse, -R7 ;  /* 0x0000001802077223 */ /* 0x080fe40000010807 */
[----:B------:R-:W-:Y:S01]  /*1b20*/  FFMA.FTZ R24, R3, R24, R0 ;  /* 0x0000001803187223 */ /* 0x000fe20000010000 */
[----:B------:R-:W2:Y:S01]  /*1b30*/  MUFU.COS R14, R18 ;  /* 0x00000012000e7308 */ /* 0x000ea20000000000 */
[C---:B-1----:R-:W-:Y:S02]  /*1b40*/  FMUL.FTZ R0, R8.reuse, R9 ;  /* 0x0000000908007220 */ /* 0x042fe40000410000 */
[----:B------:R-:W-:Y:S01]  /*1b50*/  FMUL.FTZ R2, R8, R11 ;  /* 0x0000000b08027220 */ /* 0x000fe20000410000 */
[----:B------:R-:W-:Y:S01]  /*1b60*/  F2FP.PACK_AB R24, R24, R7 ;  /* 0x000000071818723e */ /* 0x000fe200000000ff */
[C---:B---3--:R-:W-:Y:S02]  /*1b70*/  FMUL.FTZ R9, R6.reuse, R9 ;  /* 0x0000000906097220 */ /* 0x048fe40000410000 */
[----:B------:R-:W-:-:S02]  /*1b80*/  FMUL.FTZ R11, R6, R11 ;  /* 0x0000000b060b7220 */ /* 0x000fc40000410000 */
[C---:B------:R-:W-:Y:S02]  /*1b90*/  FFMA.FTZ R0, R6.reuse, R17, -R0 ;  /* 0x0000001106007223 */ /* 0x040fe40000010800 */
[----:B------:R-:W-:Y:S02]  /*1ba0*/  FFMA.FTZ R2, R6, R25, -R2 ;  /* 0x0000001906027223 */ /* 0x000fe40000010802 */
[C---:B------:R-:W-:Y:S02]  /*1bb0*/  FFMA.FTZ R17, R8.reuse, R17, R9 ;  /* 0x0000001108117223 */ /* 0x040fe40000010009 */
[----:B------:R-:W-:Y:S02]  /*1bc0*/  FFMA.FTZ R25, R8, R25, R11 ;  /* 0x0000001908197223 */ /* 0x000fe4000001000b */
[C---:B0-----:R-:W-:Y:S01]  /*1bd0*/  FMUL.FTZ R4, R12.reuse, R21 ;  /* 0x000000150c047220 */ /* 0x041fe20000410000 */
[----:B------:R-:W-:Y:S01]  /*1be0*/  F2FP.PACK_AB R17, R17, R0 ;  /* 0x000000001111723e */ /* 0x000fe200000000ff */
[----:B------:R-:W-:Y:S01]  /*1bf0*/  FMUL.FTZ R3, R12, R15 ;  /* 0x0000000f0c037220 */ /* 0x000fe20000410000 */
[----:B------:R-:W-:Y:S01]  /*1c00*/  F2FP.PACK_AB R25, R25, R2 ;  /* 0x000000021919723e */ /* 0x000fe200000000ff */
[----:B----4-:R-:W-:-:S02]  /*1c10*/  FMUL.FTZ R21, R10, R21 ;  /* 0x000000150a157220 */ /* 0x010fc40000410000 */
[C---:B-----5:R-:W-:Y:S02]  /*1c20*/  FMUL.FTZ R6, R20.reuse, R31 ;  /* 0x0000001f14067220 */ /* 0x060fe40000410000 */
[----:B------:R-:W-:Y:S02]  /*1c30*/  FMUL.FTZ R8, R20, R33 ;  /* 0x0000002114087220 */ /* 0x000fe40000410000 */
[----:B------:R-:W-:Y:S02]  /*1c40*/  FMUL.FTZ R15, R10, R15 ;  /* 0x0000000f0a0f7220 */ /* 0x000fe40000410000 */
[C---:B--2---:R-:W-:Y:S02]  /*1c50*/  FMUL.FTZ R31, R14.reuse, R31 ;  /* 0x0000001f0e1f7220 */ /* 0x044fe40000410000 */
[----:B------:R-:W-:Y:S02]  /*1c60*/  FMUL.FTZ R33, R14, R33 ;  /* 0x000000210e217220 */ /* 0x000fe40000410000 */
[----:B------:R-:W-:-:S02]  /*1c70*/  FFMA.FTZ R4, R10, R19, -R4 ;  /* 0x000000130a047223 */ /* 0x000fc40000010804 */
[----:B------:R-:W-:Y:S02]  /*1c80*/  FFMA.FTZ R21, R12, R19, R21 ;  /* 0x000000130c157223 */ /* 0x000fe40000010015 */
[----:B------:R-:W-:Y:S02]  /*1c90*/  FFMA.FTZ R8, R14, R27, -R8 ;  /* 0x0000001b0e087223 */ /* 0x000fe40000010808 */
[-C--:B------:R-:W-:Y:S01]  /*1ca0*/  FFMA.FTZ R3, R10, R13.reuse, -R3 ;  /* 0x0000000d0a037223 */ /* 0x080fe20000010803 */
[----:B------:R-:W-:Y:S01]  /*1cb0*/  F2FP.PACK_AB R26, R21, R4 ;  /* 0x00000004151a723e */ /* 0x000fe200000000ff */
[----:B------:R-:W-:Y:S02]  /*1cc0*/  FFMA.FTZ R18, R12, R13, R15 ;  /* 0x0000000d0c127223 */ /* 0x000fe4000001000f */
[-C--:B------:R-:W-:Y:S02]  /*1cd0*/  FFMA.FTZ R6, R14, R29.reuse, -R6 ;  /* 0x0000001d0e067223 */ /* 0x080fe40000010806 */
[----:B------:R-:W-:Y:S01]  /*1ce0*/  FFMA.FTZ R19, R20, R29, R31 ;  /* 0x0000001d14137223 */ /* 0x000fe2000001001f */
[----:B------:R-:W-:Y:S01]  /*1cf0*/  F2FP.PACK_AB R18, R18, R3 ;  /* 0x000000031212723e */ /* 0x000fe200000000ff */
[----:B------:R-:W-:-:S03]  /*1d00*/  FFMA.FTZ R27, R20, R27, R33 ;  /* 0x0000001b141b7223 */ /* 0x000fc60000010021 */
[----:B------:R-:W-:Y:S02]  /*1d10*/  F2FP.PACK_AB R19, R19, R6 ;  /* 0x000000061313723e */ /* 0x000fe400000000ff */
[----:B------:R-:W-:Y:S02]  /*1d20*/  F2FP.PACK_AB R27, R27, R8 ;  /* 0x000000081b1b723e */ /* 0x000fe400000000ff */
.L_x_2362:
[----:B------:R-:W-:Y:S05]  /*1d30*/  BSYNC B1 ;  /* 0x0000000000017941 */ /* 0x000fea0003800000 */
.L_x_2361:
[----:B------:R-:W-:Y:S02]  /*1d40*/  LOP3.LUT R2, R25, 0xffff, RZ, 0xc0, !PT ;  /* 0x0000ffff19027812 */ /* 0x000fe400078ec0ff */
[----:B------:R-:W-:Y:S02]  /*1d50*/  LOP3.LUT R4, R17, 0xffff, RZ, 0xc0, !PT ;  /* 0x0000ffff11047812 */ /* 0x000fe400078ec0ff */
[----:B------:R-:W-:Y:S01]  /*1d60*/  PRMT R0, R27, 0x7732, RZ ;  /* 0x000077321b007816 */ /* 0x000fe200000000ff */
[----:B------:R-:W-:Y:S01]  /*1d70*/  IMAD.WIDE.U32 R2, R2, 0x10000, RZ ;  /* 0x0001000002027825 */ /* 0x000fe200078e00ff */
[----:B------:R-:W-:Y:S02]  /*1d80*/  PRMT R9, R26, 0x7732, RZ ;  /* 0x000077321a097816 */ /* 0x000fe400000000ff */
[----:B------:R-:W-:Y:S01]  /*1d90*/  PRMT R11, R18, 0x5410, R19 ;  /* 0x00005410120b7816 */ /* 0x000fe20000000013 */
[----:B------:R-:W-:Y:S01]  /*1da0*/  IMAD.WIDE.U32 R4, R4, 0x10000, RZ ;  /* 0x0001000004047825 */ /* 0x000fe200078e00ff */
[----:B------:R-:W-:-:S02]  /*1db0*/  LOP3.LUT R6, R2, 0xffff, R24, 0xf8, !PT ;  /* 0x0000ffff02067812 */ /* 0x000fc400078ef818 */
[----:B------:R-:W-:Y:S02]  /*1dc0*/  PRMT R7, R26, 0x5410, R27 ;  /* 0x000054101a077816 */ /* 0x000fe4000000001b */
[----:B------:R-:W-:Y:S02]  /*1dd0*/  PRMT R21, R9, 0x5410, R0 ;  /* 0x0000541009157816 */ /* 0x000fe40000000000 */
[----:B------:R-:W-:Y:S02]  /*1de0*/  PRMT R2, R25, 0x7732, RZ ;  /* 0x0000773219027816 */ /* 0x000fe400000000ff */
[----:B------:R-:W-:Y:S02]  /*1df0*/  LOP3.LUT R9, R11, R5, RZ, 0xfc, !PT ;  /* 0x000000050b097212 */ /* 0x000fe400078efcff */
[----:B------:R-:W-:Y:S02]  /*1e00*/  LOP3.LUT R8, R4, 0xffff, R16, 0xf8, !PT ;  /* 0x0000ffff04087812 */ /* 0x000fe400078ef810 */
[----:B------:R-:W-:-:S02]  /*1e10*/  PRMT R0, R19, 0x7732, RZ ;  /* 0x0000773213007816 */ /* 0x000fc400000000ff */
[----:B------:R-:W-:Y:S02]  /*1e20*/  PRMT R4, R17, 0x7732, RZ ;  /* 0x0000773211047816 */ /* 0x000fe400000000ff */
[----:B------:R-:W-:Y:S02]  /*1e30*/  PRMT R11, R18, 0x7732, RZ ;  /* 0x00007732120b7816 */ /* 0x000fe400000000ff */
[----:B------:R-:W-:Y:S01]  /*1e40*/  PRMT R10, R16, 0x7732, RZ ;  /* 0x00007732100a7816 */ /* 0x000fe200000000ff */
[----:B------:R-:W-:Y:S01]  /*1e50*/  IMAD.WIDE.U32 R4, R4, 0x10000, RZ ;  /* 0x0001000004047825 */ /* 0x000fe200078e00ff */
[----:B------:R-:W-:Y:S02]  /*1e60*/  LOP3.LUT R7, R7, R3, RZ, 0xfc, !PT ;  /* 0x0000000307077212 */ /* 0x000fe400078efcff */
[----:B------:R-:W-:Y:S01]  /*1e70*/  PRMT R13, R24, 0x7732, RZ ;  /* 0x00007732180d7816 */ /* 0x000fe200000000ff */
[----:B------:R-:W-:Y:S01]  /*1e80*/  IMAD.WIDE.U32 R2, R2, 0x10000, RZ ;  /* 0x0001000002027825 */ /* 0x000fe200078e00ff */
[----:B------:R-:W-:Y:S01]  /*1e90*/  PRMT R15, R11, 0x5410, R0 ;  /* 0x000054100b0f7816 */ /* 0x000fe20000000000 */
[----:B------:R0:W-:Y:S02]  /*1ea0*/  STS.64 [R39], R6 ;  /* 0x0000000627007388 */ /* 0x0001e40000000a00 */
[----:B------:R-:W-:Y:S01]  /*1eb0*/  IMAD.MOV.U32 R11, RZ, RZ, R10 ;  /* 0x000000ffff0b7224 */ /* 0x000fe200078e000a */
[----:B------:R-:W-:-:S02]  /*1ec0*/  LOP3.LUT R3, R21, R3, RZ, 0xfc, !PT ;  /* 0x0000000315037212 */ /* 0x000fc400078efcff */
[----:B------:R-:W-:Y:S02]  /*1ed0*/  LOP3.LUT R2, R2, R13, RZ, 0xfc, !PT ;  /* 0x0000000d02027212 */ /* 0x000fe400078efcff */
[----:B------:R-:W-:Y:S02]  /*1ee0*/  LOP3.LUT R5, R15, R5, RZ, 0xfc, !PT ;  /* 0x000000050f057212 */ /* 0x000fe400078efcff */
[----:B------:R-:W-:Y:S01]  /*1ef0*/  LOP3.LUT R4, R4, R11, RZ, 0xfc, !PT ;  /* 0x0000000b04047212 */ /* 0x000fe200078efcff */
[----:B------:R0:W-:Y:S04]  /*1f00*/  STS.64 [R41], R2 ;  /* 0x0000000229007388 */ /* 0x0001e80000000a00 */
[----:B------:R0:W-:Y:S04]  /*1f10*/  STS.64 [R35], R8 ;  /* 0x0000000823007388 */ /* 0x0001e80000000a00 */
[----:B------:R0:W-:Y:S02]  /*1f20*/  STS.64 [R37], R4 ;  /* 0x0000000425007388 */ /* 0x0001e40000000a00 */
.L_x_2360:
[----:B------:R-:W-:Y:S05]  /*1f30*/  BSYNC B0 ;  /* 0x0000000000007941 */ /* 0x000fea0003800000 */
.L_x_2359:
[----:B------:R-:W-:Y:S06]  /*1f40*/  BAR.SYNC.DEFER_BLOCKING 0x0 ;  /* 0x0000000000007b1d */ /* 0x000fec0000010000 */
[----:B0-----:R0:W2:Y:S04]  /*1f50*/  @P6 LDS.128 R16, [R32] ;  /* 0x0000000020106984 */ /* 0x0010a80000000c00 */
[----:B------:R0:W3:Y:S04]  /*1f60*/  @P6 LDS.128 R24, [R34] ;  /* 0x0000000022186984 */ /* 0x0000e80000000c00 */
[----:B------:R-:W-:Y:S06]  /*1f70*/  BAR.SYNC.DEFER_BLOCKING 0x0 ;  /* 0x0000000000007b1d */ /* 0x000fec0000010000 */
[----:B------:R-:W-:Y:S05]  /*1f80*/  BRA `(.L_x_2357) ;  /* 0x0000064000007947 */ /* 0x000fea0003800000 */
.L_x_2356:
[----:B0-----:R-:W-:Y:S01]  /*1f90*/  ISETP.GE.AND P0, PT, R23, c[0x0][0x1e0], PT ;  /* 0x0000780017007a0c */ /* 0x001fe20003f06270 */
[----:B------:R-:W-:-:S12]  /*1fa0*/  BSSY B0, `(.L_x_2357) ;  /* 0x0000062000007945 */ /* 0x000fd80003800000 */
[----:B------:R-:W-:Y:S05]  /*1fb0*/  @P0 BRA `(.L_x_2363) ;  /* 0x0000060000000947 */ /* 0x000fea0003800000 */
[----:B------:R-:W0:Y:S01]  /*1fc0*/  I2F R3, c[0x0][0x1e0] ;  /* 0x0000780000037b06 */ /* 0x000e220000201400 */
[C---:B------:R-:W-:Y:S01]  /*1fd0*/  IADD3 R2, R23.reuse, 0x2, RZ ;  /* 0x0000000217027810 */ /* 0x040fe20007ffe0ff */
[----:B------:R-:W-:Y:S01]  /*1fe0*/  ULDC UR4, c[0x0][0x1ec] ;  /* 0x00007b0000047ab9 */ /* 0x000fe20000000800 */
[C---:B------:R-:W-:Y:S01]  /*1ff0*/  IADD3 R4, R23.reuse, 0x4, RZ ;  /* 0x0000000417047810 */ /* 0x040fe20007ffe0ff */
[----:B-1----:R-:W-:Y:S01]  /*2000*/  UIADD3 UR4, -UR41, UR4, URZ ;  /* 0x0000000429047290 */ /* 0x002fe2000fffe13f */
[----:B------:R-:W-:Y:S01]  /*2010*/  IADD3 R6, R23, 0x6, RZ ;  /* 0x0000000617067810 */ /* 0x000fe20007ffe0ff */
[----:B------:R-:W-:Y:S02]  /*2020*/  HADD2.F32 R13, -RZ, R17.H1_H1 ;  /* 0x30000011ff0d7230 */ /* 0x000fe40000004100 */
[----:B------:R-:W-:Y:S01]  /*2030*/  I2F R0, R23 ;  /* 0x0000001700007306 */ /* 0x000fe20000201400 */
[----:B------:R-:W-:Y:S02]  /*2040*/  HADD2.F32 R15, -RZ, R25.H1_H1 ;  /* 0x30000019ff0f7230 */ /* 0x000fe40000004100 */
[----:B------:R-:W-:-:S02]  /*2050*/  HADD2.F32 R29, -RZ, R19.H1_H1 ;  /* 0x30000013ff1d7230 */ /* 0x000fc40000004100 */
[----:B------:R-:W-:Y:S02]  /*2060*/  HADD2.F32 R20, -RZ, R19.H0_H0 ;  /* 0x20000013ff147230 */ /* 0x000fe40000004100 */
[----:B------:R-:W-:Y:S01]  /*2070*/  HADD2.F32 R17, -RZ, R17.H0_H0 ;  /* 0x20000011ff117230 */ /* 0x000fe20000004100 */
[----:B0-----:R-:W0:Y:S01]  /*2080*/  MUFU.RCP R7, R3 ;  /* 0x0000000300077308 */ /* 0x001e220000001000 */
[----:B------:R-:W-:Y:S02]  /*2090*/  HADD2.F32 R19, -RZ, R26.H1_H1 ;  /* 0x3000001aff137230 */ /* 0x000fe40000004100 */
[----:B------:R-:W-:Y:S02]  /*20a0*/  HADD2.F32 R21, -RZ, R18.H1_H1 ;  /* 0x30000012ff157230 */ /* 0x000fe40000004100 */
[----:B------:R-:W-:Y:S02]  /*20b0*/  HADD2.F32 R25, -RZ, R25.H0_H0 ;  /* 0x20000019ff197230 */ /* 0x000fe40000004100 */
[----:B------:R-:W-:Y:S01]  /*20c0*/  HADD2.F32 R26, -RZ, R26.H0_H0 ;  /* 0x2000001aff1a7230 */ /* 0x000fe20000004100 */
[----:B------:R-:W1:Y:S01]  /*20d0*/  I2F R2, R2 ;  /* 0x0000000200027306 */ /* 0x000e620000201400 */
[----:B------:R-:W-:-:S02]  /*20e0*/  HADD2.F32 R18, -RZ, R18.H0_H0 ;  /* 0x20000012ff127230 */ /* 0x000fc40000004100 */
[--C-:B------:R-:W-:Y:S02]  /*20f0*/  HADD2.F32 R31, -RZ, R27.reuse.H1_H1 ;  /* 0x3000001bff1f7230 */ /* 0x100fe40000004100 */
[----:B------:R-:W-:-:S03]  /*2100*/  HADD2.F32 R28, -RZ, R27.H0_H0 ;  /* 0x2000001bff1c7230 */ /* 0x000fc60000004100 */
[----:B------:R-:W2:Y:S01]  /*2110*/  I2F R4, R4 ;  /* 0x0000000400047306 */ /* 0x000ea20000201400 */
[----:B0-----:R-:W-:-:S04]  /*2120*/  FMUL.FTZ R0, R0, R7 ;  /* 0x0000000700007220 */ /* 0x001fc80000410000 */
[----:B------:R-:W-:-:S03]  /*2130*/  FMUL.FTZ R0, R0, 13.28771209716796875 ;  /* 0x41549a7800007820 */ /* 0x000fc60000410000 */
[----:B------:R-:W0:Y:S01]  /*2140*/  I2F R6, R6 ;  /* 0x0000000600067306 */ /* 0x000e220000201400 */
[----:B-1----:R-:W-:-:S04]  /*2150*/  FMUL.FTZ R3, R2, R7 ;  /* 0x0000000702037220 */ /* 0x002fc80000410000 */
[----:B------:R-:W-:-:S03]  /*2160*/  FMUL.FTZ R3, R3, 13.28771209716796875 ;  /* 0x41549a7803037820 */ /* 0x000fc60000410000 */
[----:B------:R-:W-:Y:S01]  /*2170*/  I2F R12, UR4 ;  /* 0x00000004000c7d06 */ /* 0x000fe20008201400 */
        /* <DEDUP_REMOVED lines=12> */
[----:B------:R-:W0:Y:S01]  /*2240*/  MUFU.SIN R2, R9 ;  /* 0x0000000900027308 */ /* 0x000e220000000400 */
[----:B--2---:R-:W-:Y:S01]  /*2250*/  FMUL.FTZ R3, R12, R5 ;  /* 0x000000050c037220 */ /* 0x004fe20000410000 */
[--C-:B------:R-:W-:Y:S02]  /*2260*/  HADD2.F32 R5, -RZ, R16.reuse.H1_H1 ;  /* 0x30000010ff057230 */ /* 0x100fe40000004100 */
[----:B------:R-:W-:Y:S01]  /*2270*/  HADD2.F32 R16, -RZ, R16.H0_H0 ;  /* 0x20000010ff107230 */ /* 0x000fe20000004100 */
[----:B------:R-:W-:-:S03]  /*2280*/  FMUL.RZ R11, R3, 0.15915493667125701904 ;  /* 0x3e22f983030b7820 */ /* 0x000fc6000040c000 */
[----:B------:R2:W3:Y:S01]  /*2290*/  MUFU.COS R0, R9 ;  /* 0x0000000900007308 */ /* 0x0004e20000000000 */
[----:B-1----:R-:W-:-:S04]  /*22a0*/  FMUL.FTZ R3, R12, R7 ;  /* 0x000000070c037220 */ /* 0x002fc80000410000 */
[----:B------:R-:W-:-:S03]  /*22b0*/  FMUL.RZ R14, R3, 0.15915493667125701904 ;  /* 0x3e22f983030e7820 */ /* 0x000fc6000040c000 */
[----:B------:R-:W1:Y:S01]  /*22c0*/  MUFU.COS R4, R10 ;  /* 0x0000000a00047308 */ /* 0x000e620000000000 */
[--C-:B--2---:R-:W-:Y:S01]  /*22d0*/  HADD2.F32 R9, -RZ, R24.reuse.H1_H1 ;  /* 0x30000018ff097230 */ /* 0x104fe20000004100 */
[----:B0-----:R-:W-:Y:S01]  /*22e0*/  FMUL.FTZ R3, R2, R5 ;  /* 0x0000000502037220 */ /* 0x001fe20000410000 */
[----:B------:R-:W-:-:S03]  /*22f0*/  HADD2.F32 R24, -RZ, R24.H0_H0 ;  /* 0x20000018ff187230 */ /* 0x000fc60000004100 */
[----:B------:R-:W-:Y:S02]  /*2300*/  FMUL.FTZ R7, R2, R9 ;  /* 0x0000000902077220 */ /* 0x000fe40000410000 */
[----:B------:R-:W0:Y:S01]  /*2310*/  MUFU.SIN R6, R10 ;  /* 0x0000000a00067308 */ /* 0x000e220000000400 */
[C---:B---3--:R-:W-:Y:S02]  /*2320*/  FMUL.FTZ R5, R0.reuse, R5 ;  /* 0x0000000500057220 */ /* 0x048fe40000410000 */
[C---:B------:R-:W-:Y:S02]  /*2330*/  FMUL.FTZ R9, R0.reuse, R9 ;  /* 0x0000000900097220 */ /* 0x040fe40000410000 */
[C---:B------:R-:W-:Y:S02]  /*2340*/  FFMA.FTZ R3, R0.reuse, R16, -R3 ;  /* 0x0000001000037223 */ /* 0x040fe40000010803 */
[----:B------:R-:W-:Y:S01]  /*2350*/  FFMA.FTZ R7, R0, R24, -R7 ;  /* 0x0000001800077223 */ /* 0x000fe20000010807 */
[----:B------:R-:W2:Y:S01]  /*2360*/  MUFU.SIN R10, R11 ;  /* 0x0000000b000a7308 */ /* 0x000ea20000000400 */
[----:B------:R-:W-:-:S02]  /*2370*/  FFMA.FTZ R16, R2, R16, R5 ;  /* 0x0000001002107223 */ /* 0x000fc40000010005 */
[----:B------:R-:W-:Y:S02]  /*2380*/  FFMA.FTZ R24, R2, R24, R9 ;  /* 0x0000001802187223 */ /* 0x000fe40000010009 */
[----:B-1----:R-:W-:Y:S01]  /*2390*/  FMUL.FTZ R9, R4, R13 ;  /* 0x0000000d04097220 */ /* 0x002fe20000410000 */
[----:B------:R-:W-:Y:S02]  /*23a0*/  F2FP.PACK_AB R16, R16, R3 ;  /* 0x000000031010723e */ /* 0x000fe400000000ff */
[----:B------:R1:W3:Y:S01]  /*23b0*/  MUFU.COS R8, R11 ;  /* 0x0000000b00087308 */ /* 0x0002e20000000000 */
[----:B0-----:R-:W-:Y:S01]  /*23c0*/  FMUL.FTZ R5, R6, R13 ;  /* 0x0000000d06057220 */ /* 0x001fe20000410000 */
[----:B------:R-:W-:Y:S01]  /*23d0*/  F2FP.PACK_AB R24, R24, R7 ;  /* 0x000000071818723e */ /* 0x000fe200000000ff */
[C---:B------:R-:W-:Y:S02]  /*23e0*/  FMUL.FTZ R13, R4.reuse, R15 ;  /* 0x0000000f040d7220 */ /* 0x040fe40000410000 */
[----:B------:R-:W-:-:S02]  /*23f0*/  FFMA.FTZ R5, R4, R17, -R5 ;  /* 0x0000001104057223 */ /* 0x000fc40000010805 */
[C---:B------:R-:W-:Y:S01]  /*2400*/  FFMA.FTZ R0, R6.reuse, R17, R9 ;  /* 0x0000001106007223 */ /* 0x040fe20000010009 */
[----:B------:R-:W0:Y:S01]  /*2410*/  MUFU.COS R12, R14 ;  /* 0x0000000e000c7308 */ /* 0x000e220000000000 */
[----:B-1----:R-:W-:Y:S02]  /*2420*/  FMUL.FTZ R11, R6, R15 ;  /* 0x0000000f060b7220 */ /* 0x002fe40000410000 */
[----:B--2---:R-:W-:Y:S02]  /*2430*/  FMUL.FTZ R15, R10, R19 ;  /* 0x000000130a0f7220 */ /* 0x004fe40000410000 */
[----:B------:R-:W-:Y:S02]  /*2440*/  FFMA.FTZ R6, R6, R25, R13 ;  /* 0x0000001906067223 */ /* 0x000fe4000001000d */
[----:B------:R-:W-:Y:S01]  /*2450*/  FMUL.FTZ R9, R10, R21 ;  /* 0x000000150a097220 */ /* 0x000fe20000410000 */
[----:B------:R-:W1:Y:S01]  /*2460*/  MUFU.SIN R2, R14 ;  /* 0x0000000e00027308 */ /* 0x000e620000000400 */
[----:B---3--:R-:W-:-:S02]  /*2470*/  FMUL.FTZ R17, R8, R19 ;  /* 0x0000001308117220 */ /* 0x008fc40000410000 */
[C---:B------:R-:W-:Y:S02]  /*2480*/  FMUL.FTZ R13, R8.reuse, R21 ;  /* 0x00000015080d7220 */ /* 0x040fe40000410000 */
[C---:B------:R-:W-:Y:S02]  /*2490*/  FFMA.FTZ R15, R8.reuse, R26, -R15 ;  /* 0x0000001a080f7223 */ /* 0x040fe4000001080f */
[----:B------:R-:W-:Y:S02]  /*24a0*/  FFMA.FTZ R9, R8, R18, -R9 ;  /* 0x0000001208097223 */ /* 0x000fe40000010809 */
[C---:B------:R-:W-:Y:S02]  /*24b0*/  FFMA.FTZ R26, R10.reuse, R26, R17 ;  /* 0x0000001a0a1a7223 */ /* 0x040fe40000010011 */
[----:B------:R-:W-:Y:S02]  /*24c0*/  FFMA.FTZ R18, R10, R18, R13 ;  /* 0x000000120a127223 */ /* 0x000fe4000001000d */
[----:B0-----:R-:W-:Y:S01]  /*24d0*/  FMUL.FTZ R17, R12, R29 ;  /* 0x0000001d0c117220 */ /* 0x001fe20000410000 */
[----:B------:R-:W-:Y:S01]  /*24e0*/  F2FP.PACK_AB R26, R26, R15 ;  /* 0x0000000f1a1a723e */ /* 0x000fe200000000ff */
[----:B------:R-:W-:Y:S01]  /*24f0*/  FMUL.FTZ R21, R12, R31 ;  /* 0x0000001f0c157220 */ /* 0x000fe20000410000 */
[----:B------:R-:W-:Y:S01]  /*2500*/  F2FP.PACK_AB R18, R18, R9 ;  /* 0x000000091212723e */ /* 0x000fe200000000ff */
[----:B-1----:R-:W-:-:S02]  /*2510*/  FMUL.FTZ R13, R2, R29 ;  /* 0x0000001d020d7220 */ /* 0x002fc40000410000 */
[----:B------:R-:W-:Y:S02]  /*2520*/  FMUL.FTZ R19, R2, R31 ;  /* 0x0000001f02137220 */ /* 0x000fe40000410000 */
[----:B------:R-:W-:Y:S02]  /*2530*/  FFMA.FTZ R11, R4, R25, -R11 ;  /* 0x00000019040b7223 */ /* 0x000fe4000001080b */
[-C--:B------:R-:W-:Y:S01]  /*2540*/  FFMA.FTZ R4, R2, R20.reuse, R17 ;  /* 0x0000001402047223 */ /* 0x080fe20000010011 */
[----:B------:R-:W-:Y:S01]  /*2550*/  F2FP.PACK_AB R17, R0, R5 ;  /* 0x000000050011723e */ /* 0x000fe200000000ff */
[----:B------:R-:W-:Y:S01]  /*2560*/  FFMA.FTZ R13, R12, R20, -R13 ;  /* 0x000000140c0d7223 */ /* 0x000fe2000001080d */
[----:B------:R-:W-:Y:S01]  /*2570*/  F2FP.PACK_AB R25, R6, R11 ;  /* 0x0000000b0619723e */ /* 0x000fe200000000ff */
[-C--:B------:R-:W-:Y:S02]  /*2580*/  FFMA.FTZ R27, R12, R28.reuse, -R19 ;  /* 0x0000001c0c1b7223 */ /* 0x080fe40000010813 */
[----:B------:R-:W-:Y:S01]  /*2590*/  FFMA.FTZ R2, R2, R28, R21 ;  /* 0x0000001c02027223 */ /* 0x000fe20000010015 */
[----:B------:R-:W-:-:S04]  /*25a0*/  F2FP.PACK_AB R19, R4, R13 ;  /* 0x0000000d0413723e */ /* 0x000fc800000000ff */
[----:B------:R-:W-:Y:S02]  /*25b0*/  F2FP.PACK_AB R27, R2, R27 ;  /* 0x0000001b021b723e */ /* 0x000fe400000000ff */
.L_x_2363:
[----:B------:R-:W-:Y:S05]  /*25c0*/  BSYNC B0 ;  /* 0x0000000000007941 */ /* 0x000fea0003800000 */
.L_x_2357:
[----:B0-----:R-:W-:Y:S01]  /*25d0*/  ISETP.GT.AND P0, PT, R22, 0x1f, PT ;  /* 0x0000001f1600780c */ /* 0x001fe20003f04270 */
[----:B------:R-:W-:Y:S01]  /*25e0*/  BSSY B0, `(.L_x_2364) ;  /* 0x000001e000007945 */ /* 0x000fe20003800000 */
[----:B------:R-:W-:-:S11]  /*25f0*/  IMAD.MOV.U32 R0, RZ, RZ, RZ ;  /* 0x000000ffff007224 */ /* 0x000fd600078e00ff */
[----:B------:R-:W-:Y:S05]  /*2600*/  @P0 BRA `(.L_x_2365) ;  /* 0x000001b000000947 */ /* 0x000fea0003800000 */
[----:B------:R-:W-:Y:S01]  /*2610*/  USHF.L.U32 UR4, UR43, 0x3, URZ ;  /* 0x000000032b047899 */ /* 0x000fe2000800063f */
[----:B--23--:R-:W-:Y:S01]  /*2620*/  HMUL2 R8, R17, R25 ;  /* 0x0000001911087232 */ /* 0x00cfe20000000000 */
[----:B------:R-:W-:Y:S01]  /*2630*/  IADD3 R23, R23, UR50, RZ ;  /* 0x0000003217177c10 */ /* 0x000fe2000fffe0ff */
[----:B------:R-:W-:Y:S01]  /*2640*/  IMAD.MOV.U32 R3, RZ, RZ, 0x2 ;  /* 0x00000002ff037424 */ /* 0x000fe200078e00ff */
[----:B------:R0:W-:Y:S02]  /*2650*/  STS.128 [R22.X16+0x40], R16 ;  /* 0x0000401016007388 */ /* 0x0001e4000000cc00 */
[----:B------:R-:W-:Y:S01]  /*2660*/  IMAD.U32 R2, RZ, RZ, UR4 ;  /* 0x00000004ff027e24 */ /* 0x000fe2000f8e00ff */
[----:B------:R-:W-:-:S03]  /*2670*/  HFMA2.MMA R9, R16, R24, R8 ;  /* 0x0000001810097235 */ /* 0x000fc60000000008 */
[----:B------:R-:W-:-:S04]  /*2680*/  IMAD R2, R23, c[0x0][0x1d4], R2 ;  /* 0x0000750017027a24 */ /* 0x000fc800078e0202 */
[----:B------:R-:W-:-:S03]  /*2690*/  IMAD.WIDE R2, R2, R3, c[0x0][0x198] ;  /* 0x0000660002027625 */ /* 0x000fc600078e0203 */
[----:B------:R-:W-:Y:S02]  /*26a0*/  HFMA2 R9, R18, R26, R9 ;  /* 0x0000001a12097231 */ /* 0x000fe40000000009 */
[----:B------:R0:W-:Y:S04]  /*26b0*/  STG.E.128 [R2.64], R24 ;  /* 0x0000001802007986 */ /* 0x0001e8000c101d24 */
[----:B------:R-:W-:-:S10]  /*26c0*/  HFMA2.MMA R9, R19, R27, R9 ;  /* 0x0000001b13097235 */ /* 0x000fd40000000009 */
[--C-:B------:R-:W-:Y:S02]  /*26d0*/  HADD2.F32 R0, -RZ, R9.reuse.H0_H0 ;  /* 0x20000009ff007230 */ /* 0x100fe40000004100 */
[----:B------:R-:W-:-:S05]  /*26e0*/  HADD2.F32 R9, -RZ, R9.H1_H1 ;  /* 0x30000009ff097230 */ /* 0x000fca0000004100 */
[----:B------:R-:W-:Y:S01]  /*26f0*/  FADD.FTZ R4, R0, R9 ;  /* 0x0000000900047221 */ /* 0x000fe20000010000 */
[----:B------:R-:W-:Y:S05]  /*2700*/  BRA.DIV ~URZ, `(.L_x_2366) ;  /* 0x00005d227f007947 */ /* 0x000fea000b800000 */
[----:B0-----:R0:W2:Y:S02]  /*2710*/  SHFL.BFLY PT, R0, R4, 0x10, 0x1f ;  /* 0x0e001f0004007f89 */ /* 0x0010a400000e0000 */
.L_x_2416:
[----:B--2---:R-:W-:Y:S01]  /*2720*/  FADD.FTZ R9, R4, R0 ;  /* 0x0000000004097221 */ /* 0x004fe20000010000 */
[----:B------:R-:W-:Y:S05]  /*2730*/  BRA.DIV ~URZ, `(.L_x_2367) ;  /* 0x00005d527f007947 */ /* 0x000fea000b800000 */
[----:B------:R-:W2:Y:S02]  /*2740*/  SHFL.BFLY PT, R0, R9, 0x8, 0x1f ;  /* 0x0d001f0009007f89 */ /* 0x000ea400000e0000 */
[----:B--2---:R-:W-:-:S05]  /*2750*/  FADD.FTZ R0, R9, R0 ;  /* 0x0000000009007221 */ /* 0x004fca0000010000 */
[----:B------:R-:W2:Y:S02]  /*2760*/  SHFL.BFLY PT, R3, R0, 0x4, 0x1f ;  /* 0x0c801f0000037f89 */ /* 0x000ea400000e0000 */
[----:B--2---:R-:W-:-:S05]  /*2770*/  FADD.FTZ R3, R0, R3 ;  /* 0x0000000300037221 */ /* 0x004fca0000010000 */
[----:B------:R-:W2:Y:S02]  /*2780*/  SHFL.BFLY PT, R2, R3, 0x2, 0x1f ;  /* 0x0c401f0003027f89 */ /* 0x000ea400000e0000 */
[----:B0-2---:R-:W-:-:S05]  /*2790*/  FADD.FTZ R4, R3, R2 ;  /* 0x0000000203047221 */ /* 0x005fca0000010000 */
[----:B------:R0:W2:Y:S02]  /*27a0*/  SHFL.BFLY PT, R5, R4, 0x1, 0x1f ;  /* 0x0c201f0004057f89 */ /* 0x0000a400000e0000 */
.L_x_2417:
[----:B--2---:R-:W-:Y:S02]  /*27b0*/  FADD.FTZ R0, R5, R4 ;  /* 0x0000000405007221 */ /* 0x004fe40000010000 */
.L_x_2365:
[----:B------:R-:W-:Y:S05]  /*27c0*/  BSYNC B0 ;  /* 0x0000000000007941 */ /* 0x000fea0003800000 */
.L_x_2364:
[----:B------:R-:W-:-:S13]  /*27d0*/  ISETP.NE.AND P0, PT, R22, RZ, PT ;  /* 0x000000ff1600720c */ /* 0x000fda0003f05270 */
[----:B------:R-:W-:-:S05]  /*27e0*/  @P0 IMAD.MOV.U32 R2, RZ, RZ, -0x800001 ;  /* 0xff7fffffff020424 */ /* 0x000fca00078e00ff */
[----:B------:R4:W-:Y:S01]  /*27f0*/  @P0 STL [R1+0x10], R2 ;  /* 0x0000100201000387 */ /* 0x0009e20000100800 */
[----:B------:R-:W-:Y:S05]  /*2800*/  @P0 BRA `(.L_x_2368) ;  /* 0x0000017000000947 */ /* 0x000fea0003800000 */
[----:B------:R-:W-:Y:S01]  /*2810*/  FMUL.FTZ R0, R0, c[0x0][0x1f0] ;  /* 0x00007c0000007a20 */ /* 0x000fe20000410000 */
[----:B------:R-:W-:Y:S01]  /*2820*/  ISETP.NE.U32.AND P0, PT, RZ, c[0x0][0x218], PT ;  /* 0x00008600ff007a0c */ /* 0x000fe20003f05070 */
[----:B------:R-:W-:-:S03]  /*2830*/  UIADD3 UR4, -UR46, UR42, URZ ;  /* 0x0000002a2e047290 */ /* 0x000fc6000fffe13f */
[----:B------:R0:W-:Y:S01]  /*2840*/  STL [R1+0x10], R0 ;  /* 0x0000100001007387 */ /* 0x0001e20000100800 */
[----:B------:R-:W-:Y:S02]  /*2850*/  ISETP.NE.AND.EX P0, PT, RZ, c[0x0][0x21c], PT, P0 ;  /* 0x00008700ff007a0c */ /* 0x000fe40003f05300 */
[----:B0-----:R-:W-:-:S11]  /*2860*/  IMAD.U32 R4, RZ, RZ, UR4 ;  /* 0x00000004ff047e24 */ /* 0x001fd6000f8e00ff */
[----:B------:R-:W-:Y:S05]  /*2870*/  @!P0 BRA `(.L_x_2369) ;  /* 0x000000e000008947 */ /* 0x000fea0003800000 */
[----:B-1----:R-:W-:Y:S01]  /*2880*/  UIADD3 UR4, -UR41, UR42, URZ ;  /* 0x0000002a29047290 */ /* 0x002fe2000fffe13f */
[----:B------:R-:W-:Y:S01]  /*2890*/  IMAD.MOV.U32 R5, RZ, RZ, R0 ;  /* 0x000000ffff057224 */ /* 0x000fe200078e0000 */
[----:B------:R-:W-:Y:S02]  /*28a0*/  ULDC UR6, c[0x0][0x220] ;  /* 0x0000880000067ab9 */ /* 0x000fe40000000800 */
[----:B------:R-:W-:Y:S02]  /*28b0*/  UIMAD UR5, UR49, UR6, UR4 ;  /* 0x00000006310572a4 */ /* 0x000fe4000f8e0204 */
[----:B------:R-:W-:Y:S02]  /*28c0*/  UMOV UR7, 0x2 ;  /* 0x0000000200077882 */ /* 0x000fe40000000000 */
[----:B------:R-:W-:-:S03]  /*28d0*/  UIMAD UR6, UR5, UR6, UR4 ;  /* 0x00000006050672a4 */ /* 0x000fc6000f8e0204 */
[----:B------:R-:W-:Y:S02]  /*28e0*/  ULDC.64 UR4, c[0x0][0x218] ;  /* 0x0000860000047ab9 */ /* 0x000fe40000000a00 */
[----:B------:R-:W-:-:S06]  /*28f0*/  UIMAD.WIDE UR4, UR6, UR7, UR4 ;  /* 0x00000007060472a5 */ /* 0x000fcc000f8e0204 */
[----:B----4-:R-:W-:Y:S02]  /*2900*/  IMAD.U32 R2, RZ, RZ, UR4 ;  /* 0x00000004ff027e24 */ /* 0x010fe4000f8e00ff */
[----:B------:R-:W-:-:S05]  /*2910*/  IMAD.U32 R3, RZ, RZ, UR5 ;  /* 0x00000005ff037e24 */ /* 0x000fca000f8e00ff */
[----:B------:R-:W4:Y:S02]  /*2920*/  LDG.E.U16 R2, [R2.64] ;  /* 0x0000002402027981 */ /* 0x000f24000c1e1500 */
[----:B----4-:R-:W-:-:S05]  /*2930*/  HADD2.F32 R0, -RZ, R2.H0_H0 ;  /* 0x20000002ff007230 */ /* 0x010fca0000004100 */
[----:B------:R-:W-:-:S05]  /*2940*/  FADD.FTZ R5, R5, R0 ;  /* 0x0000000005057221 */ /* 0x000fca0000010000 */
[----:B------:R0:W-:Y:S02]  /*2950*/  STL [R1+0x10], R5 ;  /* 0x0000100501007387 */ /* 0x0001e40000100800 */
.L_x_2369:
[----:B------:R-:W5:Y:S04]  /*2960*/  LDL R0, [R1+0x10] ;  /* 0x0000100001007983 */ /* 0x000f680000100800 */
[----:B-----5:R0:W-:Y:S02]  /*2970*/  STS [R4.X4+0x240], R0 ;  /* 0x0002400004007388 */ /* 0x0201e40000004800 */
.L_x_2368:
[----:B------:R-:W-:Y:S02]  /*2980*/  WARPSYNC 0xffffffff ;  /* 0xffffffff00007948 */ /* 0x000fe40003800000 */
[----:B------:R-:W-:Y:S01]  /*2990*/  UIADD3 UR4, UR42, 0x1f, -UR46 ;  /* 0x0000001f2a047890 */ /* 0x000fe2000fffe82e */
[----:B------:R-:W-:Y:S01]  /*29a0*/  IADD3 R112, R22, UR46, RZ ;  /* 0x0000002e16707c10 */ /* 0x000fe2000fffe0ff */
[----:B------:R-:W-:Y:S02]  /*29b0*/  BAR.SYNC.DEFER_BLOCKING 0x0 ;  /* 0x0000000000007b1d */ /* 0x000fe40000010000 */
[----:B------:R-:W-:-:S04]  /*29c0*/  USHF.R.S32.HI UR5, URZ, 0x1f, UR4 ;  /* 0x0000001f3f057899 */ /* 0x000fc80008011404 */
[----:B------:R-:W-:Y:S01]  /*29d0*/  ULEA.HI UR5, UR5, UR4, URZ, 0x5 ;  /* 0x0000000405057291 */ /* 0x000fe2000f8f283f */
[----:B------:R-:W-:Y:S02]  /*29e0*/  BSSY B0, `(.L_x_2370) ;  /* 0x000029b000007945 */ /* 0x000fe40003800000 */
[----:B------:R-:W-:Y:S02]  /*29f0*/  ULDC UR4, c[0x0][0x1d0] ;  /* 0x0000740000047ab9 */ /* 0x000fe40000000800 */
[----:B------:R-:W-:Y:S02]  /*2a00*/  ULOP3.LUT UR5, UR5, 0xffffffe0, URZ, 0xc0, !UPT ;  /* 0xffffffe005057892 */ /* 0x000fe4000f8ec03f */
[----:B------:R-:W-:Y:S02]  /*2a10*/  UIMAD UR47, UR47, UR4, UR49 ;  /* 0x000000042f2f72a4 */ /* 0x000fe4000f8e0231 */
[----:B------:R-:W-:Y:S02]  /*2a20*/  UIADD3 UR6, UR46, UR5, URZ ;  /* 0x000000052e067290 */ /* 0x000fe4000fffe03f */
[----:B------:R-:W-:-:S04]  /*2a30*/  USHF.L.U32 UR47, UR47, 0x8, URZ ;  /* 0x000000082f2f7899 */ /* 0x000fc8000800063f */
[----:B------:R-:W-:-:S13]  /*2a40*/  ISETP.GE.AND P0, PT, R112, UR6, PT ;  /* 0x0000000670007c0c */ /* 0x000fda000bf06270 */
[----:B------:R-:W-:Y:S05]  /*2a50*/  @P0 BRA `(.L_x_2371) ;  /* 0x0000293000000947 */ /* 0x000fea0003800000 */
[----:B0-----:R-:W0:Y:S01]  /*2a60*/  LDS.128 R4, [0x40] ;  /* 0x00004000ff047984 */ /* 0x001e220000000c00 */
[----:B------:R-:W-:Y:S01]  /*2a70*/  IABS R0, c[0x0][0x1d4] ;  /* 0x0000750000007a13 */ /* 0x000fe20000000000 */
[----:B----4-:R-:W-:Y:S02]  /*2a80*/  IMAD.MOV.U32 R2, RZ, RZ, RZ ;  /* 0x000000ffff027224 */ /* 0x010fe400078e00ff */
[----:B------:R-:W4:Y:S02]  /*2a90*/  LDS.128 R12, [0x50] ;  /* 0x00005000ff0c7984 */ /* 0x000f240000000c00 */
[----:B------:R-:W-:Y:S02]  /*2aa0*/  IMAD.MOV.U32 R113, RZ, RZ, R0 ;  /* 0x000000ffff717224 */ /* 0x000fe400078e0000 */
[----:B------:R-:W5:Y:S02]  /*2ab0*/  LDS.128 R8, [0x60] ;  /* 0x00006000ff087984 */ /* 0x000f640000000c00 */
[----:B------:R-:W3:Y:S02]  /*2ac0*/  I2F.RP R0, R113 ;  /* 0x0000007100007306 */ /* 0x000ee40000209400 */
[----:B------:R-:W-:Y:S04]  /*2ad0*/  LDS.128 R248, [0x80] ;  /* 0x00008000fff87984 */ /* 0x000fe80000000c00 */
[----:B------:R-:W-:Y:S04]  /*2ae0*/  LDS.128 R108, [0x90] ;  /* 0x00009000ff6c7984 */ /* 0x000fe80000000c00 */
[----:B------:R-:W-:Y:S04]  /*2af0*/  LDS.128 R104, [0xa0] ;  /* 0x0000a000ff687984 */ /* 0x000fe80000000c00 */
[----:B------:R-:W-:Y:S01]  /*2b00*/  LDS.128 R100, [0xb0] ;  /* 0x0000b000ff647984 */ /* 0x000fe20000000c00 */
[----:B---3--:R-:W3:Y:S03]  /*2b10*/  MUFU.RCP R0, R0 ;  /* 0x0000000000007308 */ /* 0x008ee60000001000 */
[----:B------:R-:W-:Y:S04]  /*2b20*/  LDS.128 R96, [0xc0] ;  /* 0x0000c000ff607984 */ /* 0x000fe80000000c00 */
[----:B------:R-:W-:Y:S04]  /*2b30*/  LDS.128 R92, [0xd0] ;  /* 0x0000d000ff5c7984 */ /* 0x000fe80000000c00 */
[----:B------:R-:W-:Y:S04]  /*2b40*/  LDS.128 R88, [0xe0] ;  /* 0x0000e000ff587984 */ /* 0x000fe80000000c00 */
[----:B0-----:R-:W-:Y:S01]  /*2b50*/  STL.64 [R1+0x38], R4 ;  /* 0x0000380401007387 */ /* 0x001fe20000100a00 */
[----:B---3--:R-:W-:Y:S01]  /*2b60*/  IADD3 R3, R0, 0xffffffe, RZ ;  /* 0x0ffffffe00037810 */ /* 0x008fe20007ffe0ff */
[----:B------:R-:W-:-:S02]  /*2b70*/  IMAD.U32 R0, RZ, RZ, UR47 ;  /* 0x0000002fff007e24 */ /* 0x000fc4000f8e00ff */
[----:B------:R-:W-:Y:S02]  /*2b80*/  STL.64 [R1+0x40], R6 ;  /* 0x0000400601007387 */ /* 0x000fe40000100a00 */
[----:B------:R-:W-:Y:S02]  /*2b90*/  IMAD R0, R0, c[0x0][0x1d4], RZ ;  /* 0x0000750000007a24 */ /* 0x000fe400078e02ff */
[----:B------:R-:W0:Y:S01]  /*2ba0*/  LDS.128 R4, [0x70] ;  /* 0x00007000ff047984 */ /* 0x000e220000000c00 */
[----:B------:R-:W3:Y:S03]  /*2bb0*/  F2I.FTZ.U32.TRUNC.NTZ R3, R3 ;  /* 0x0000000300037305 */ /* 0x000ee6000021f000 */
[----:B----4-:R4:W-:Y:S04]  /*2bc0*/  STL.64 [R1+0x28], R12 ;  /* 0x0000280c01007387 */ /* 0x0109e80000100a00 */
[----:B------:R4:W-:Y:S04]  /*2bd0*/  STL.64 [R1+0x30], R14 ;  /* 0x0000300e01007387 */ /* 0x0009e80000100a00 */
[----:B-----5:R4:W-:Y:S04]  /*2be0*/  STL.64 [R1+0x18], R8 ;  /* 0x0000180801007387 */ /* 0x0209e80000100a00 */
[----:B------:R4:W-:Y:S01]  /*2bf0*/  STL.64 [R1+0x20], R10 ;  /* 0x0000200a01007387 */ /* 0x0009e20000100a00 */
[----:B---3--:R-:W-:-:S03]  /*2c00*/  IMAD.MOV R115, RZ, RZ, -R3 ;  /* 0x000000ffff737224 */ /* 0x008fc600078e0a03 */
[----:B------:R-:W3:Y:S01]  /*2c10*/  LDS.128 R84, [0xf0] ;  /* 0x0000f000ff547984 */ /* 0x000ee20000000c00 */
[----:B------:R-:W-:-:S03]  /*2c20*/  IMAD R115, R115, R113, RZ ;  /* 0x0000007173737224 */ /* 0x000fc600078e02ff */
[----:B------:R-:W2:Y:S01]  /*2c30*/  LDS.128 R80, [0x100] ;  /* 0x00010000ff507984 */ /* 0x000ea20000000c00 */
[----:B------:R-:W-:Y:S01]  /*2c40*/  IMAD.HI.U32 R113, R3, R115, R2 ;  /* 0x0000007303717227 */ /* 0x000fe200078e0002 */
[----:B------:R-:W-:Y:S02]  /*2c50*/  SHF.R.S32.HI R3, RZ, 0x1f, R0 ;  /* 0x0000001fff037819 */ /* 0x000fe40000011400 */
[----:B------:R-:W1:Y:S01]  /*2c60*/  LDS.128 R76, [0x110] ;  /* 0x00011000ff4c7984 */ /* 0x000e620000000c00 */
[----:B------:R-:W-:-:S03]  /*2c70*/  IMAD.MOV.U32 R2, RZ, RZ, R112 ;  /* 0x000000ffff027224 */ /* 0x000fc600078e0070 */
[----:B------:R-:W1:Y:S04]  /*2c80*/  LDS.128 R72, [0x120] ;  /* 0x00012000ff487984 */ /* 0x000e680000000c00 */
[----:B------:R-:W1:Y:S04]  /*2c90*/  LDS.128 R68, [0x130] ;  /* 0x00013000ff447984 */ /* 0x000e680000000c00 */
[----:B0-----:R4:W-:Y:S04]  /*2ca0*/  STL.64 [R1], R4 ;  /* 0x0000000401007387 */ /* 0x0019e80000100a00 */
        /* <DEDUP_REMOVED lines=13> */
[----:B--2---:R-:W2:Y:S04]  /*2d80*/  LDS.128 R16, [0x200] ;  /* 0x00020000ff107984 */ /* 0x004ea80000000c00 */
[----:B------:R-:W0:Y:S04]  /*2d90*/  LDS.128 R12, [0x210] ;  /* 0x00021000ff0c7984 */ /* 0x000e280000000c00 */
[----:B------:R-:W0:Y:S04]  /*2da0*/  LDS.128 R8, [0x220] ;  /* 0x00022000ff087984 */ /* 0x000e280000000c00 */
[----:B------:R-:W0:Y:S04]  /*2db0*/  LDS.128 R4, [0x230] ;  /* 0x00023000ff047984 */ /* 0x000e280000000c00 */
[----:B-1-3--:R4:W-:Y:S02]  /*2dc0*/  STL [R1+0x14], R113 ;  /* 0x0000147101007387 */ /* 0x00a9e40000100800 */
.L_x_2374:
[----:B------:R-:W3:Y:S01]  /*2dd0*/  LDL R241, [R1+0x14] ;  /* 0x0000140001f17983 */ /* 0x000ee20000100800 */
[----:B------:R-:W-:Y:S01]  /*2de0*/  IABS R240, R2 ;  /* 0x0000000200f07213 */ /* 0x000fe20000000000 */
[----:B------:R-:W-:Y:S01]  /*2df0*/  ULDC UR4, c[0x0][0x1d4] ;  /* 0x0000750000047ab9 */ /* 0x000fe20000000800 */
[----:B------:R-:W-:Y:S01]  /*2e00*/  IABS R242, c[0x0][0x1d4] ;  /* 0x0000750000f27a13 */ /* 0x000fe20000000000 */
[----:B------:R-:W-:Y:S01]  /*2e10*/  UIMAD UR4, UR48, UR4, URZ ;  /* 0x00000004300472a4 */ /* 0x000fe2000f8e023f */
[----:B------:R-:W-:Y:S01]  /*2e20*/  IABS R243, c[0x0][0x1d4] ;  /* 0x0000750000f37a13 */ /* 0x000fe20000000000 */
[----:B0----5:R-:W-:Y:S01]  /*2e30*/  STL [R1+0x68], R12 ;  /* 0x0000680c01007387 */ /* 0x021fe20000100800 */
[----:B------:R-:W-:Y:S01]  /*2e40*/  ISETP.GE.AND P1, PT, R2, RZ, PT ;  /* 0x000000ff0200720c */ /* 0x000fe20003f26270 */
[----:B------:R-:W-:-:S02]  /*2e50*/  ULDC.64 UR8, c[0x0][0x200] ;  /* 0x0000800000087ab9 */ /* 0x000fc40000000a00 */
[----:B------:R0:W-:Y:S04]  /*2e60*/  STL [R1+0x64], R11 ;  /* 0x0000640b01007387 */ /* 0x0001e80000100800 */
[----:B------:R-:W-:Y:S04]  /*2e70*/  STL [R1+0x60], R10 ;  /* 0x0000600a01007387 */ /* 0x000fe80000100800 */
[----:B------:R1:W-:Y:S04]  /*2e80*/  STL [R1+0x5c], R9 ;  /* 0x00005c0901007387 */ /* 0x0003e80000100800 */
[----:B------:R4:W-:Y:S04]  /*2e90*/  STL [R1+0x58], R8 ;  /* 0x0000580801007387 */ /* 0x0009e80000100800 */
[----:B------:R-:W-:Y:S04]  /*2ea0*/  STL [R1+0x54], R7 ;  /* 0x0000540701007387 */ /* 0x000fe80000100800 */
[----:B------:R-:W-:Y:S04]  /*2eb0*/  STL [R1+0x50], R6 ;  /* 0x0000500601007387 */ /* 0x000fe80000100800 */
[----:B------:R2:W-:Y:S04]  /*2ec0*/  STL [R1+0x4c], R5 ;  /* 0x00004c0501007387 */ /* 0x0005e80000100800 */
[----:B------:R0:W-:Y:S01]  /*2ed0*/  STL [R1+0x48], R4 ;  /* 0x0000480401007387 */ /* 0x0001e20000100800 */
[----:B---3--:R-:W-:-:S04]  /*2ee0*/  IMAD.HI.U32 R241, R241, R240, RZ ;  /* 0x000000f0f1f17227 */ /* 0x008fc800078e00ff */
[----:B------:R-:W-:-:S04]  /*2ef0*/  IMAD.MOV R241, RZ, RZ, -R241 ;  /* 0x000000fffff17224 */ /* 0x000fc800078e0af1 */
[----:B------:R-:W-:-:S05]  /*2f00*/  IMAD R240, R242, R241, R240 ;  /* 0x000000f1f2f07224 */ /* 0x000fca00078e02f0 */
[----:B------:R-:W-:-:S13]  /*2f10*/  ISETP.GT.U32.AND P0, PT, R243, R240, PT ;  /* 0x000000f0f300720c */ /* 0x000fda0003f04070 */
[----:B------:R-:W-:-:S05]  /*2f20*/  @!P0 IMAD.IADD R240, R240, 0x1, -R242 ;  /* 0x00000001f0f08824 */ /* 0x000fca00078e0af2 */
[----:B------:R-:W-:-:S13]  /*2f30*/  ISETP.GT.U32.AND P0, PT, R243, R240, PT ;  /* 0x000000f0f300720c */ /* 0x000fda0003f04070 */
[----:B------:R-:W-:Y:S01]  /*2f40*/  @!P0 IMAD.IADD R240, R240, 0x1, -R242 ;  /* 0x00000001f0f08824 */ /* 0x000fe200078e0af2 */
[----:B------:R-:W-:Y:S01]  /*2f50*/  ISETP.NE.AND P0, PT, RZ, c[0x0][0x1d4], PT ;  /* 0x00007500ff007a0c */ /* 0x000fe20003f05270 */
[----:B------:R-:W-:Y:S02]  /*2f60*/  IMAD.U32 R242, RZ, RZ, UR4 ;  /* 0x00000004fff27e24 */ /* 0x000fe4000f8e00ff */
[----:B------:R-:W-:Y:S01]  /*2f70*/  @!P1 IMAD.MOV R240, RZ, RZ, -R240 ;  /* 0x000000fffff09224 */ /* 0x000fe200078e0af0 */
[----:B------:R-:W-:-:S09]  /*2f80*/  ISETP.GE.AND P1, PT, R2, UR42, PT ;  /* 0x0000002a02007c0c */ /* 0x000fd2000bf26270 */
[----:B------:R-:W-:-:S04]  /*2f90*/  @!P0 LOP3.LUT R240, RZ, c[0x0][0x1d4], RZ, 0x33, !PT ;  /* 0x00007500fff08a12 */ /* 0x000fc800078e33ff */
[----:B------:R-:W-:Y:S02]  /*2fa0*/  SHF.R.S32.HI R243, RZ, 0x1f, R240 ;  /* 0x0000001ffff37819 */ /* 0x000fe400000114f0 */
[----:B------:R-:W-:-:S04]  /*2fb0*/  IADD3 R241, P0, R240, UR4, RZ ;  /* 0x00000004f0f17c10 */ /* 0x000fc8000ff1e0ff */
[----:B------:R-:W-:Y:S02]  /*2fc0*/  LEA.HI.X.SX32 R243, R242, R243, 0x1, P0 ;  /* 0x000000f3f2f37211 */ /* 0x000fe400000f0eff */
[----:B------:R-:W-:-:S04]  /*2fd0*/  LEA R242, P0, R241, c[0x0][0x1a8], 0x2 ;  /* 0x00006a00f1f27a11 */ /* 0x000fc800078010ff */
[----:B------:R-:W-:-:S05]  /*2fe0*/  LEA.HI.X R243, R241, c[0x0][0x1ac], R243, 0x2, P0 ;  /* 0x00006b00f1f37a11 */ /* 0x000fca00000f14f3 */
[----:B------:R-:W3:Y:S04]  /*2ff0*/  @!P1 LDG.E R241, [R242.64] ;  /* 0x00000024f2f19981 */ /* 0x000ee8000c1e1900 */
[----:B------:R-:W3:Y:S04]  /*3000*/  @!P1 LDG.E R246, [R242.64] ;  /* 0x00000024f2f69981 */ /* 0x000ee8000c1e1900 */
[----:B------:R-:W3:Y:S04]  /*3010*/  @!P1 LDG.E R252, [R242.64] ;  /* 0x00000024f2fc9981 */ /* 0x000ee8000c1e1900 */
[----:B0---4-:R-:W4:Y:S04]  /*3020*/  @!P1 LDG.E R11, [R242.64] ;  /* 0x00000024f20b9981 */ /* 0x011f28000c1e1900 */
[----:B-1----:R-:W4:Y:S04]  /*3030*/  @!P1 LDG.E R9, [R242.64] ;  /* 0x00000024f2099981 */ /* 0x002f28000c1e1900 */
[----:B------:R-:W4:Y:S04]  /*3040*/  @!P1 LDG.E R8, [R242.64] ;  /* 0x00000024f2089981 */ /* 0x000f28000c1e1900 */
[----:B--2---:R-:W2:Y:S04]  /*3050*/  @!P1 LDG.E R5, [R242.64] ;  /* 0x00000024f2059981 */ /* 0x004ea8000c1e1900 */
[----:B------:R-:W2:Y:S04]  /*3060*/  @!P1 LDG.E R7, [R242.64] ;  /* 0x00000024f2079981 */ /* 0x000ea8000c1e1900 */
[----:B------:R-:W2:Y:S01]  /*3070*/  @!P1 LDG.E R6, [R242.64] ;  /* 0x00000024f2069981 */ /* 0x000ea2000c1e1900 */
[----:B------:R-:W-:-:S03]  /*3080*/  IADD3 R247, R240, c[0x0][0x1d4], RZ ;  /* 0x00007500f0f77a10 */ /* 0x000fc60007ffe0ff */
[----:B------:R-:W2:Y:S04]  /*3090*/  @!P1 LDG.E R4, [R242.64] ;  /* 0x00000024f2049981 */ /* 0x000ea8000c1e1900 */
[----:B------:R-:W2:Y:S04]  /*30a0*/  @!P1 LDG.E R10, [R242.64] ;  /* 0x00000024f20a9981 */ /* 0x000ea8000c1e1900 */
[----:B------:R-:W2:Y:S01]  /*30b0*/  @!P1 LDG.E R12, [R242.64] ;  /* 0x00000024f20c9981 */ /* 0x000ea2000c1e1900 */
[----:B---3--:R-:W-:-:S04]  /*30c0*/  @!P1 IMAD R241, R241, c[0x0][0x1d8], RZ ;  /* 0x00007600f1f19a24 */ /* 0x008fc800078e02ff */
[----:B------:R-:W-:Y:S02]  /*30d0*/  @!P1 IMAD.SHL.U32 R245, R241, 0x100, RZ ;  /* 0x00000100f1f59824 */ /* 0x000fe400078e00ff */
[----:B------:R-:W-:-:S04]  /*30e0*/  @!P1 IMAD.SHL.U32 R241, R240, 0x8, RZ ;  /* 0x00000008f0f19824 */ /* 0x000fc800078e00ff */
[----:B------:R-:W-:-:S05]  /*30f0*/  @!P1 IMAD R245, R245, c[0x0][0x1d4], R241 ;  /* 0x00007500f5f59a24 */ /* 0x000fca00078e02f1 */
[----:B------:R-:W-:-:S04]  /*3100*/  @!P1 IADD3 R241, P0, R0, R245, RZ ;  /* 0x000000f500f19210 */ /* 0x000fc80007f1e0ff */
[----:B------:R-:W-:Y:S02]  /*3110*/  @!P1 LEA.HI.X.SX32 R245, R245, R3, 0x1, P0 ;  /* 0x00000003f5f59211 */ /* 0x000fe400000f0eff */
[----:B------:R-:W-:-:S04]  /*3120*/  @!P1 LEA R244, P0, R241, c[0x0][0x198], 0x1 ;  /* 0x00006600f1f49a11 */ /* 0x000fc800078008ff */
[----:B------:R-:W-:Y:S01]  /*3130*/  @!P1 LEA.HI.X R245, R241, c[0x0][0x19c], R245, 0x1, P0 ;  /* 0x00006700f1f59a11 */ /* 0x000fe200000f0cf5 */
[----:B------:R-:W-:-:S04]  /*3140*/  @!P1 IMAD R241, R246, c[0x0][0x1d8], RZ ;  /* 0x00007600f6f19a24 */ /* 0x000fc800078e02ff */
[----:B------:R-:W-:Y:S01]  /*3150*/  @!P1 IMAD.SHL.U32 R246, R241, 0x100, RZ ;  /* 0x00000100f1f69824 */ /* 0x000fe200078e00ff */
[----:B------:R0:W5:Y:S01]  /*3160*/  @!P1 LDG.E.128 R112, [R244.64] ;  /* 0x00000024f4709981 */ /* 0x000162000c1e1d00 */
[----:B------:R-:W-:-:S04]  /*3170*/  @!P1 IMAD.SHL.U32 R241, R247, 0x8, RZ ;  /* 0x00000008f7f19824 */ /* 0x000fc800078e00ff */
[----:B------:R-:W-:-:S05]  /*3180*/  @!P1 IMAD R246, R246, c[0x0][0x1d4], R241 ;  /* 0x00007500f6f69a24 */ /* 0x000fca00078e02f1 */
[----:B------:R-:W-:Y:S01]  /*3190*/  @!P1 IADD3 R241, P0, R0, R246, RZ ;  /* 0x000000f600f19210 */ /* 0x000fe20007f1e0ff */
[----:B------:R-:W-:Y:S01]  /*31a0*/  @!P1 IMAD R252, R252, c[0x0][0x1d8], RZ ;  /* 0x00007600fcfc9a24 */ /* 0x000fe200078e02ff */
[----:B------:R-:W-:Y:S02]  /*31b0*/  IADD3 R247, R247, c[0x0][0x1d4], RZ ;  /* 0x00007500f7f77a10 */ /* 0x000fe40007ffe0ff */
[----:B------:R-:W-:Y:S02]  /*31c0*/  @!P1 LEA.HI.X.SX32 R246, R246, R3, 0x1, P0 ;  /* 0x00000003f6f69211 */ /* 0x000fe400000f0eff */
[----:B0-----:R-:W-:-:S04]  /*31d0*/  @!P1 LEA R244, P0, R241, c[0x0][0x198], 0x1 ;  /* 0x00006600f1f49a11 */ /* 0x001fc800078008ff */
[----:B------:R-:W-:Y:S01]  /*31e0*/  @!P1 LEA.HI.X R245, R241, c[0x0][0x19c], R246, 0x1, P0 ;  /* 0x00006700f1f59a11 */ /* 0x000fe200000f0cf6 */
[----:B------:R-:W-:Y:S02]  /*31f0*/  @!P1 IMAD.SHL.U32 R246, R252, 0x100, RZ ;  /* 0x00000100fcf69824 */ /* 0x000fe400078e00ff */
[----:B------:R-:W-:Y:S02]  /*3200*/  @!P1 IMAD.SHL.U32 R241, R247, 0x8, RZ ;  /* 0x00000008f7f19824 */ /* 0x000fe400078e00ff */
[----:B------:R0:W5:Y:S02]  /*3210*/  @!P1 LDG.E.128 R116, [R244.64] ;  /* 0x00000024f4749981 */ /* 0x000164000c1e1d00 */
[----:B------:R-:W-:-:S05]  /*3220*/  @!P1 IMAD R246, R246, c[0x0][0x1d4], R241 ;  /* 0x00007500f6f69a24 */ /* 0x000fca00078e02f1 */
[----:B------:R-:W-:-:S04]  /*3230*/  @!P1 IADD3 R241, P0, R0, R246, RZ ;  /* 0x000000f600f19210 */ /* 0x000fc80007f1e0ff */
[----:B------:R-:W-:Y:S02]  /*3240*/  @!P1 LEA.HI.X.SX32 R246, R246, R3, 0x1, P0 ;  /* 0x00000003f6f69211 */ /* 0x000fe400000f0eff */
[----:B0-----:R-:W-:-:S04]  /*3250*/  @!P1 LEA R244, P0, R241, c[0x0][0x198], 0x1 ;  /* 0x00006600f1f49a11 */ /* 0x001fc800078008ff */
[----:B------:R-:W-:Y:S02]  /*3260*/  @!P1 LEA.HI.X R245, R241, c[0x0][0x19c], R246, 0x1, P0 ;  /* 0x00006700f1f59a11 */ /* 0x000fe400000f0cf6 */
[----:B------:R-:W-:-:S03]  /*3270*/  IADD3 R241, R247, c[0x0][0x1d4], RZ ;  /* 0x00007500f7f17a10 */ /* 0x000fc60007ffe0ff */
[----:B------:R0:W5:Y:S01]  /*3280*/  @!P1 LDG.E.128 R120, [R244.64] ;  /* 0x00000024f4789981 */ /* 0x000162000c1e1d00 */
[----:B------:R-:W-:Y:S01]  /*3290*/  IADD3 R252, R241, c[0x0][0x1d4], RZ ;  /* 0x00007500f1fc7a10 */ /* 0x000fe20007ffe0ff */
[----:B----4-:R-:W-:Y:S02]  /*32a0*/  @!P1 IMAD R246, R9, c[0x0][0x1d8], RZ ;  /* 0x0000760009f69a24 */ /* 0x010fe400078e02ff */
[----:B------:R-:W3:Y:S01]  /*32b0*/  @!P1 LDG.E R9, [R242.64] ;  /* 0x00000024f2099981 */ /* 0x000ee2000c1e1900 */
[----:B0-----:R-:W-:Y:S02]  /*32c0*/  @!P1 IMAD R245, R11, c[0x0][0x1d8], RZ ;  /* 0x000076000bf59a24 */ /* 0x001fe400078e02ff */
[----:B------:R-:W-:Y:S01]  /*32d0*/  @!P1 IMAD.SHL.U32 R244, R241, 0x8, RZ ;  /* 0x00000008f1f49824 */ /* 0x000fe200078e00ff */
[----:B------:R-:W4:Y:S01]  /*32e0*/  @!P1 LDG.E R11, [R242.64] ;  /* 0x00000024f20b9981 */ /* 0x000f22000c1e1900 */
[----:B------:R-:W-:Y:S02]  /*32f0*/  @!P1 IMAD.SHL.U32 R245, R245, 0x100, RZ ;  /* 0x00000100f5f59824 */ /* 0x000fe400078e00ff */
[----:B------:R-:W-:-:S02]  /*3300*/  @!P1 IMAD.SHL.U32 R246, R246, 0x100, RZ ;  /* 0x00000100f6f69824 */ /* 0x000fc400078e00ff */
[----:B------:R-:W-:Y:S02]  /*3310*/  @!P1 IMAD R244, R245, c[0x0][0x1d4], R244 ;  /* 0x00007500f5f49a24 */ /* 0x000fe400078e02f4 */
[----:B------:R-:W-:-:S04]  /*3320*/  @!P1 IMAD.SHL.U32 R241, R252, 0x8, RZ ;  /* 0x00000008fcf19824 */ /* 0x000fc800078e00ff */
[----:B------:R-:W-:Y:S01]  /*3330*/  @!P1 IMAD R246, R246, c[0x0][0x1d4], R241 ;  /* 0x00007500f6f69a24 */ /* 0x000fe200078e02f1 */
[----:B------:R-:W-:-:S04]  /*3340*/  @!P1 IADD3 R241, P0, R0, R244, RZ ;  /* 0x000000f400f19210 */ /* 0x000fc80007f1e0ff */
[----:B------:R-:W-:Y:S02]  /*3350*/  @!P1 LEA.HI.X.SX32 R245, R244, R3, 0x1, P0 ;  /* 0x00000003f4f59211 */ /* 0x000fe400000f0eff */
[----:B------:R-:W-:-:S04]  /*3360*/  @!P1 LEA R244, P0, R241, c[0x0][0x198], 0x1 ;  /* 0x00006600f1f49a11 */ /* 0x000fc800078008ff */
[----:B------:R-:W-:Y:S02]  /*3370*/  @!P1 LEA.HI.X R245, R241, c[0x0][0x19c], R245, 0x1, P0 ;  /* 0x00006700f1f59a11 */ /* 0x000fe400000f0cf5 */
[----:B------:R-:W-:-:S03]  /*3380*/  @!P1 IADD3 R241, P0, R0, R246, RZ ;  /* 0x000000f600f19210 */ /* 0x000fc60007f1e0ff */
[----:B------:R0:W5:Y:S01]  /*3390*/  @!P1 LDG.E.128 R124, [R244.64] ;  /* 0x00000024f47c9981 */ /* 0x000162000c1e1d00 */
[----:B------:R-:W-:Y:S02]  /*33a0*/  @!P1 LEA.HI.X.SX32 R247, R246, R3, 0x1, P0 ;  /* 0x00000003f6f79211 */ /* 0x000fe400000f0eff */
[----:B------:R-:W-:-:S04]  /*33b0*/  @!P1 LEA R246, P0, R241, c[0x0][0x198], 0x1 ;  /* 0x00006600f1f69a11 */ /* 0x000fc800078008ff */
[----:B------:R-:W-:Y:S02]  /*33c0*/  @!P1 LEA.HI.X R247, R241, c[0x0][0x19c], R247, 0x1, P0 ;  /* 0x00006700f1f79a11 */ /* 0x000fe400000f0cf7 */
[----:B------:R-:W-:Y:S01]  /*33d0*/  IADD3 R241, R252, c[0x0][0x1d4], RZ ;  /* 0x00007500fcf17a10 */ /* 0x000fe20007ffe0ff */
[----:B0-----:R-:W-:Y:S02]  /*33e0*/  @!P1 IMAD R245, R8, c[0x0][0x1d8], RZ ;  /* 0x0000760008f59a24 */ /* 0x001fe400078e02ff */
[----:B------:R2:W5:Y:S02]  /*33f0*/  @!P1 LDG.E.128 R128, [R246.64] ;  /* 0x00000024f6809981 */ /* 0x000564000c1e1d00 */
[C---:B------:R-:W-:Y:S01]  /*3400*/  @!P1 IMAD.SHL.U32 R244, R241.reuse, 0x8, RZ ;  /* 0x00000008f1f49824 */ /* 0x040fe200078e00ff */
[----:B------:R-:W-:Y:S01]  /*3410*/  IADD3 R241, R241, c[0x0][0x1d4], RZ ;  /* 0x00007500f1f17a10 */ /* 0x000fe20007ffe0ff */
[----:B------:R-:W-:Y:S01]  /*3420*/  @!P1 IMAD.SHL.U32 R245, R245, 0x100, RZ ;  /* 0x00000100f5f59824 */ /* 0x000fe200078e00ff */
[----:B------:R-:W4:Y:S01]  /*3430*/  @!P1 LDG.E R8, [R242.64] ;  /* 0x00000024f2089981 */ /* 0x000f22000c1e1900 */
[----:B--2---:R-:W-:-:S02]  /*3440*/  @!P1 IMAD R246, R5, c[0x0][0x1d8], RZ ;  /* 0x0000760005f69a24 */ /* 0x004fc400078e02ff */
[----:B------:R-:W-:Y:S02]  /*3450*/  @!P1 IMAD R244, R245, c[0x0][0x1d4], R244 ;  /* 0x00007500f5f49a24 */ /* 0x000fe400078e02f4 */
[----:B------:R-:W-:Y:S02]  /*3460*/  @!P1 IMAD.SHL.U32 R241, R241, 0x8, RZ ;  /* 0x00000008f1f19824 */ /* 0x000fe400078e00ff */
[----:B------:R-:W-:-:S04]  /*3470*/  @!P1 IMAD.SHL.U32 R246, R246, 0x100, RZ ;  /* 0x00000100f6f69824 */ /* 0x000fc800078e00ff */
[----:B------:R-:W-:Y:S01]  /*3480*/  @!P1 IMAD R246, R246, c[0x0][0x1d4], R241 ;  /* 0x00007500f6f69a24 */ /* 0x000fe200078e02f1 */
[----:B------:R-:W-:-:S04]  /*3490*/  @!P1 IADD3 R241, P0, R0, R244, RZ ;  /* 0x000000f400f19210 */ /* 0x000fc80007f1e0ff */
[----:B------:R-:W-:Y:S02]  /*34a0*/  @!P1 LEA.HI.X.SX32 R245, R244, R3, 0x1, P0 ;  /* 0x00000003f4f59211 */ /* 0x000fe400000f0eff */
[----:B------:R-:W-:-:S04]  /*34b0*/  @!P1 LEA R244, P0, R241, c[0x0][0x198], 0x1 ;  /* 0x00006600f1f49a11 */ /* 0x000fc800078008ff */
[----:B------:R-:W-:-:S05]  /*34c0*/  @!P1 LEA.HI.X R245, R241, c[0x0][0x19c], R245, 0x1, P0 ;  /* 0x00006700f1f59a11 */ /* 0x000fca00000f0cf5 */
[----:B------:R0:W5:Y:S02]  /*34d0*/  @!P1 LDG.E.128 R132, [R244.64] ;  /* 0x00000024f4849981 */ /* 0x000164000c1e1d00 */
[----:B0-----:R-:W-:Y:S02]  /*34e0*/  @!P1 IMAD R245, R7, c[0x0][0x1d8], RZ ;  /* 0x0000760007f59a24 */ /* 0x001fe400078e02ff */
[----:B------:R-:W2:Y:S01]  /*34f0*/  @!P1 LDG.E R7, [R242.64] ;  /* 0x00000024f2079981 */ /* 0x000ea2000c1e1900 */
[----:B------:R-:W-:-:S04]  /*3500*/  @!P1 IADD3 R241, P0, R0, R246, RZ ;  /* 0x000000f600f19210 */ /* 0x000fc80007f1e0ff */
[----:B------:R-:W-:Y:S02]  /*3510*/  @!P1 LEA.HI.X.SX32 R247, R246, R3, 0x1, P0 ;  /* 0x00000003f6f79211 */ /* 0x000fe400000f0eff */
[----:B------:R-:W-:-:S04]  /*3520*/  @!P1 LEA R246, P0, R241, c[0x0][0x198], 0x1 ;  /* 0x00006600f1f69a11 */ /* 0x000fc800078008ff */
[----:B------:R-:W-:-:S05]  /*3530*/  @!P1 LEA.HI.X R247, R241, c[0x0][0x19c], R247, 0x1, P0 ;  /* 0x00006700f1f79a11 */ /* 0x000fca00000f0cf7 */
[----:B------:R0:W5:Y:S01]  /*3540*/  @!P1 LDG.E.128 R136, [R246.64] ;  /* 0x00000024f6889981 */ /* 0x000162000c1e1d00 */
[----:B------:R-:W-:Y:S02]  /*3550*/  IMAD.MOV.U32 R5, RZ, RZ, c[0x0][0x1d4] ;  /* 0x00007500ff057624 */ /* 0x000fe400078e00ff */
[----:B0-----:R-:W-:Y:S02]  /*3560*/  @!P1 IMAD R247, R6, c[0x0][0x1d8], RZ ;  /* 0x0000760006f79a24 */ /* 0x001fe400078e02ff */
[----:B------:R-:W2:Y:S01]  /*3570*/  @!P1 LDG.E R6, [R242.64] ;  /* 0x00000024f2069981 */ /* 0x000ea2000c1e1900 */
[----:B------:R-:W-:Y:S02]  /*3580*/  IMAD R241, R5, 0x7, R240 ;  /* 0x0000000705f17824 */ /* 0x000fe400078e02f0 */
[----:B------:R-:W-:Y:S02]  /*3590*/  @!P1 IMAD.SHL.U32 R245, R245, 0x100, RZ ;  /* 0x00000100f5f59824 */ /* 0x000fe400078e00ff */
[----:B------:R-:W-:-:S04]  /*35a0*/  @!P1 IMAD.SHL.U32 R244, R241, 0x8, RZ ;  /* 0x00000008f1f49824 */ /* 0x000fc800078e00ff */
[----:B------:R-:W-:Y:S01]  /*35b0*/  @!P1 IMAD R244, R245, c[0x0][0x1d4], R244 ;  /* 0x00007500f5f49a24 */ /* 0x000fe200078e02f4 */
[----:B------:R-:W-:-:S04]  /*35c0*/  IADD3 R252, R241, c[0x0][0x1d4], RZ ;  /* 0x00007500f1fc7a10 */ /* 0x000fc80007ffe0ff */
[----:B------:R-:W-:Y:S01]  /*35d0*/  @!P1 IADD3 R241, P0, R0, R244, RZ ;  /* 0x000000f400f19210 */ /* 0x000fe20007f1e0ff */
[----:B------:R-:W-:-:S03]  /*35e0*/  @!P1 IMAD.SHL.U32 R247, R247, 0x100, RZ ;  /* 0x00000100f7f79824 */ /* 0x000fc600078e00ff */
[----:B------:R-:W-:Y:S01]  /*35f0*/  @!P1 LEA.HI.X.SX32 R245, R244, R3, 0x1, P0 ;  /* 0x00000003f4f59211 */ /* 0x000fe200000f0eff */
[----:B------:R-:W-:Y:S01]  /*3600*/  @!P1 IMAD.SHL.U32 R246, R252, 0x8, RZ ;  /* 0x00000008fcf69824 */ /* 0x000fe200078e00ff */
[----:B------:R-:W-:-:S04]  /*3610*/  @!P1 LEA R244, P0, R241, c[0x0][0x198], 0x1 ;  /* 0x00006600f1f49a11 */ /* 0x000fc800078008ff */
[----:B------:R-:W-:Y:S01]  /*3620*/  @!P1 LEA.HI.X R245, R241, c[0x0][0x19c], R245, 0x1, P0 ;  /* 0x00006700f1f59a11 */ /* 0x000fe200000f0cf5 */
[----:B------:R-:W-:-:S04]  /*3630*/  @!P1 IMAD R241, R247, c[0x0][0x1d4], R246 ;  /* 0x00007500f7f19a24 */ /* 0x000fc800078e02f6 */
[----:B------:R0:W5:Y:S01]  /*3640*/  @!P1 LDG.E.128 R140, [R244.64] ;  /* 0x00000024f48c9981 */ /* 0x000162000c1e1d00 */
[----:B------:R-:W-:-:S04]  /*3650*/  @!P1 IADD3 R247, P0, R0, R241, RZ ;  /* 0x000000f100f79210 */ /* 0x000fc80007f1e0ff */
[----:B------:R-:W-:Y:S02]  /*3660*/  @!P1 LEA.HI.X.SX32 R241, R241, R3, 0x1, P0 ;  /* 0x00000003f1f19211 */ /* 0x000fe400000f0eff */
[----:B------:R-:W-:-:S04]  /*3670*/  @!P1 LEA R246, P0, R247, c[0x0][0x198], 0x1 ;  /* 0x00006600f7f69a11 */ /* 0x000fc800078008ff */
[----:B------:R-:W-:-:S05]  /*3680*/  @!P1 LEA.HI.X R247, R247, c[0x0][0x19c], R241, 0x1, P0 ;  /* 0x00006700f7f79a11 */ /* 0x000fca00000f0cf1 */
[----:B------:R1:W5:Y:S02]  /*3690*/  @!P1 LDG.E.128 R144, [R246.64] ;  /* 0x00000024f6909981 */ /* 0x000364000c1e1d00 */
[----:B-1----:R-:W-:Y:S02]  /*36a0*/  @!P1 IMAD R246, R4, c[0x0][0x1d8], RZ ;  /* 0x0000760004f69a24 */ /* 0x002fe400078e02ff */
[----:B------:R-:W2:Y:S01]  /*36b0*/  @!P1 LDG.E R4, [R242.64] ;  /* 0x00000024f2049981 */ /* 0x000ea2000c1e1900 */
[----:B------:R-:W-:Y:S01]  /*36c0*/  IADD3 R241, R252, c[0x0][0x1d4], RZ ;  /* 0x00007500fcf17a10 */ /* 0x000fe20007ffe0ff */
[----:B0-----:R-:W-:Y:S02]  /*36d0*/  @!P1 IMAD R245, R10, c[0x0][0x1d8], RZ ;  /* 0x000076000af59a24 */ /* 0x001fe400078e02ff */
[----:B------:R-:W-:Y:S01]  /*36e0*/  @!P1 IMAD.SHL.U32 R246, R246, 0x100, RZ ;  /* 0x00000100f6f69824 */ /* 0x000fe200078e00ff */
[----:B------:R-:W-:Y:S01]  /*36f0*/  IADD3 R252, R241, c[0x0][0x1d4], RZ ;  /* 0x00007500f1fc7a10 */ /* 0x000fe20007ffe0ff */
[----:B------:R-:W-:Y:S01]  /*3700*/  @!P1 IMAD.SHL.U32 R245, R245, 0x100, RZ ;  /* 0x00000100f5f59824 */ /* 0x000fe200078e00ff */
[----:B------:R-:W2:Y:S01]  /*3710*/  @!P1 LDG.E R10, [R242.64] ;  /* 0x00000024f20a9981 */ /* 0x000ea2000c1e1900 */
[----:B------:R-:W-:-:S02]  /*3720*/  @!P1 IMAD.SHL.U32 R244, R241, 0x8, RZ ;  /* 0x00000008f1f49824 */ /* 0x000fc400078e00ff */
[----:B------:R-:W-:Y:S02]  /*3730*/  @!P1 IMAD.SHL.U32 R241, R252, 0x8, RZ ;  /* 0x00000008fcf19824 */ /* 0x000fe400078e00ff */
[----:B------:R-:W-:Y:S02]  /*3740*/  @!P1 IMAD R244, R245, c[0x0][0x1d4], R244 ;  /* 0x00007500f5f49a24 */ /* 0x000fe400078e02f4 */
[----:B------:R-:W-:-:S03]  /*3750*/  @!P1 IMAD R246, R246, c[0x0][0x1d4], R241 ;  /* 0x00007500f6f69a24 */ /* 0x000fc600078e02f1 */
        /* <DEDUP_REMOVED lines=9> */
[----:B------:R-:W-:-:S03]  /*37f0*/  IADD3 R241, R252, c[0x0][0x1d4], RZ ;  /* 0x00007500fcf17a10 */ /* 0x000fc60007ffe0ff */
[----:B------:R0:W5:Y:S02]  /*3800*/  @!P1 LDG.E.128 R152, [R246.64] ;  /* 0x00000024f6989981 */ /* 0x000164000c1e1d00 */
[----:B------:R-:W-:Y:S02]  /*3810*/  @!P1 IMAD.SHL.U32 R241, R241, 0x8, RZ ;  /* 0x00000008f1f19824 */ /* 0x000fe400078e00ff */
[----:B------:R-:W-:Y:S02]  /*3820*/  IMAD R252, R5, 0xc, R240 ;  /* 0x0000000c05fc7824 */ /* 0x000fe400078e02f0 */
[----:B---3--:R-:W-:Y:S02]  /*3830*/  @!P1 IMAD R244, R9, c[0x0][0x1d8], RZ ;  /* 0x0000760009f49a24 */ /* 0x008fe400078e02ff */
[----:B------:R-:W3:Y:S02]  /*3840*/  @!P1 LDG.E R9, [R242.64] ;  /* 0x00000024f2099981 */ /* 0x000ee4000c1e1900 */
[----:B------:R-:W-:-:S04]  /*3850*/  @!P1 IMAD.SHL.U32 R244, R244, 0x100, RZ ;  /* 0x00000100f4f49824 */ /* 0x000fc800078e00ff */
[----:B------:R-:W-:Y:S02]  /*3860*/  @!P1 IMAD R244, R244, c[0x0][0x1d4], R241 ;  /* 0x00007500f4f49a24 */ /* 0x000fe400078e02f1 */
[----:B----4-:R-:W-:Y:S02]  /*3870*/  @!P1 IMAD R241, R8, c[0x0][0x1d8], RZ ;  /* 0x0000760008f19a24 */ /* 0x010fe400078e02ff */
[----:B------:R-:W4:Y:S02]  /*3880*/  @!P1 LDG.E R8, [R242.64] ;  /* 0x00000024f2089981 */ /* 0x000f24000c1e1900 */
[----:B0-----:R-:W-:Y:S02]  /*3890*/  @!P1 IMAD.SHL.U32 R246, R241, 0x100, RZ ;  /* 0x00000100f1f69824 */ /* 0x001fe400078e00ff */
[----:B------:R-:W-:-:S04]  /*38a0*/  @!P1 IMAD.SHL.U32 R241, R252, 0x8, RZ ;  /* 0x00000008fcf19824 */ /* 0x000fc800078e00ff */
[----:B------:R-:W-:Y:S01]  /*38b0*/  @!P1 IMAD R246, R246, c[0x0][0x1d4], R241 ;  /* 0x00007500f6f69a24 */ /* 0x000fe200078e02f1 */
[----:B------:R-:W-:-:S04]  /*38c0*/  @!P1 IADD3 R241, P0, R0, R244, RZ ;  /* 0x000000f400f19210 */ /* 0x000fc80007f1e0ff */
[----:B------:R-:W-:Y:S02]  /*38d0*/  @!P1 LEA.HI.X.SX32 R245, R244, R3, 0x1, P0 ;  /* 0x00000003f4f59211 */ /* 0x000fe400000f0eff */
[----:B------:R-:W-:-:S04]  /*38e0*/  @!P1 LEA R244, P0, R241, c[0x0][0x198], 0x1 ;  /* 0x00006600f1f49a11 */ /* 0x000fc800078008ff */
[----:B------:R-:W-:-:S05]  /*38f0*/  @!P1 LEA.HI.X R245, R241, c[0x0][0x19c], R245, 0x1, P0 ;  /* 0x00006700f1f59a11 */ /* 0x000fca00000f0cf5 */
[----:B------:R2:W5:Y:S02]  /*3900*/  @!P1 LDG.E.128 R156, [R244.64] ;  /* 0x00000024f49c9981 */ /* 0x000564000c1e1d00 */
[----:B--2---:R-:W-:Y:S02]  /*3910*/  @!P1 IMAD R245, R7, c[0x0][0x1d8], RZ ;  /* 0x0000760007f59a24 */ /* 0x004fe400078e02ff */
[----:B------:R-:W2:Y:S01]  /*3920*/  @!P1 LDG.E R7, [R242.64] ;  /* 0x00000024f2079981 */ /* 0x000ea2000c1e1900 */
[----:B------:R-:W-:-:S04]  /*3930*/  @!P1 IADD3 R241, P0, R0, R246, RZ ;  /* 0x000000f600f19210 */ /* 0x000fc80007f1e0ff */
[----:B------:R-:W-:Y:S02]  /*3940*/  @!P1 LEA.HI.X.SX32 R247, R246, R3, 0x1, P0 ;  /* 0x00000003f6f79211 */ /* 0x000fe400000f0eff */
[----:B------:R-:W-:-:S04]  /*3950*/  @!P1 LEA R246, P0, R241, c[0x0][0x198], 0x1 ;  /* 0x00006600f1f69a11 */ /* 0x000fc800078008ff */
[----:B------:R-:W-:Y:S02]  /*3960*/  @!P1 LEA.HI.X R247, R241, c[0x0][0x19c], R247, 0x1, P0 ;  /* 0x00006700f1f79a11 */ /* 0x000fe400000f0cf7 */
[----:B------:R-:W-:Y:S01]  /*3970*/  IADD3 R241, R252, c[0x0][0x1d4], RZ ;  /* 0x00007500fcf17a10 */ /* 0x000fe20007ffe0ff */
[----:B------:R-:W-:Y:S02]  /*3980*/  @!P1 IMAD.SHL.U32 R245, R245, 0x100, RZ ;  /* 0x00000100f5f59824 */ /* 0x000fe400078e00ff */
[----:B------:R0:W5:Y:S02]  /*3990*/  @!P1 LDG.E.128 R160, [R246.64] ;  /* 0x00000024f6a09981 */ /* 0x000164000c1e1d00 */
[----:B------:R-:W-:-:S04]  /*39a0*/  @!P1 IMAD.SHL.U32 R244, R241, 0x8, RZ ;  /* 0x00000008f1f49824 */ /* 0x000fc800078e00ff */
[----:B------:R-:W-:Y:S02]  /*39b0*/  @!P1 IMAD R244, R245, c[0x0][0x1d4], R244 ;  /* 0x00007500f5f49a24 */ /* 0x000fe400078e02f4 */
[----:B------:R-:W-:Y:S02]  /*39c0*/  @!P1 IMAD R245, R6, c[0x0][0x1d8], RZ ;  /* 0x0000760006f59a24 */ /* 0x000fe400078e02ff */
[----:B------:R-:W2:Y:S01]  /*39d0*/  @!P1 LDG.E R6, [R242.64] ;  /* 0x00000024f2069981 */ /* 0x000ea2000c1e1900 */
[----:B0-----:R-:W-:Y:S01]  /*39e0*/  IADD3 R247, R241, c[0x0][0x1d4], RZ ;  /* 0x00007500f1f77a10 */ /* 0x001fe20007ffe0ff */
[----:B------:R-:W-:Y:S01]  /*39f0*/  @!P1 IMAD.SHL.U32 R252, R245, 0x100, RZ ;  /* 0x00000100f5fc9824 */ /* 0x000fe200078e00ff */
[----:B------:R-:W-:-:S03]  /*3a00*/  @!P1 IADD3 R241, P0, R0, R244, RZ ;  /* 0x000000f400f19210 */ /* 0x000fc60007f1e0ff */
[----:B------:R-:W-:Y:S01]  /*3a10*/  @!P1 IMAD.SHL.U32 R246, R247, 0x8, RZ ;  /* 0x00000008f7f69824 */ /* 0x000fe200078e00ff */
[----:B------:R-:W-:Y:S02]  /*3a20*/  @!P1 LEA.HI.X.SX32 R245, R244, R3, 0x1, P0 ;  /* 0x00000003f4f59211 */ /* 0x000fe400000f0eff */
[----:B------:R-:W-:Y:S01]  /*3a30*/  @!P1 LEA R244, P0, R241, c[0x0][0x198], 0x1 ;  /* 0x00006600f1f49a11 */ /* 0x000fe200078008ff */
[----:B------:R-:W-:-:S03]  /*3a40*/  @!P1 IMAD R246, R252, c[0x0][0x1d4], R246 ;  /* 0x00007500fcf69a24 */ /* 0x000fc600078e02f6 */
[----:B------:R-:W-:Y:S02]  /*3a50*/  @!P1 LEA.HI.X R245, R241, c[0x0][0x19c], R245, 0x1, P0 ;  /* 0x00006700f1f59a11 */ /* 0x000fe400000f0cf5 */
[----:B------:R-:W-:-:S03]  /*3a60*/  @!P1 IADD3 R241, P0, R0, R246, RZ ;  /* 0x000000f600f19210 */ /* 0x000fc60007f1e0ff */
[----:B------:R0:W5:Y:S01]  /*3a70*/  @!P1 LDG.E.128 R164, [R244.64] ;  /* 0x00000024f4a49981 */ /* 0x000162000c1e1d00 */
[----:B------:R-:W-:Y:S02]  /*3a80*/  @!P1 LEA.HI.X.SX32 R246, R246, R3, 0x1, P0 ;  /* 0x00000003f6f69211 */ /* 0x000fe400000f0eff */
[----:B0-----:R-:W-:-:S04]  /*3a90*/  @!P1 LEA R244, P0, R241, c[0x0][0x198], 0x1 ;  /* 0x00006600f1f49a11 */ /* 0x001fc800078008ff */
[----:B------:R-:W-:Y:S02]  /*3aa0*/  @!P1 LEA.HI.X R245, R241, c[0x0][0x19c], R246, 0x1, P0 ;  /* 0x00006700f1f59a11 */ /* 0x000fe400000f0cf6 */
[----:B------:R-:W-:-:S03]  /*3ab0*/  IADD3 R241, R247, c[0x0][0x1d4], RZ ;  /* 0x00007500f7f17a10 */ /* 0x000fc60007ffe0ff */
[----:B------:R0:W5:Y:S01]  /*3ac0*/  @!P1 LDG.E.128 R168, [R244.64] ;  /* 0x00000024f4a89981 */ /* 0x000162000c1e1d00 */
[----:B------:R-:W-:-:S03]  /*3ad0*/  @!P1 IMAD R246, R4, c[0x0][0x1d8], RZ ;  /* 0x0000760004f69a24 */ /* 0x000fc600078e02ff */
[----:B------:R-:W2:Y:S01]  /*3ae0*/  @!P1 LDG.E R4, [R242.64] ;  /* 0x00000024f2049981 */ /* 0x000ea2000c1e1900 */
[----:B0-----:R-:W-:Y:S02]  /*3af0*/  @!P1 IMAD R245, R12, c[0x0][0x1d8], RZ ;  /* 0x000076000cf59a24 */ /* 0x001fe400078e02ff */
[C---:B------:R-:W-:Y:S01]  /*3b00*/  @!P1 IMAD.SHL.U32 R244, R241.reuse, 0x8, RZ ;  /* 0x00000008f1f49824 */ /* 0x040fe200078e00ff */
[----:B------:R-:W-:Y:S01]  /*3b10*/  IADD3 R241, R241, c[0x0][0x1d4], RZ ;  /* 0x00007500f1f17a10 */ /* 0x000fe20007ffe0ff */
[----:B------:R-:W-:Y:S01]  /*3b20*/  @!P1 IMAD.SHL.U32 R245, R245, 0x100, RZ ;  /* 0x00000100f5f59824 */ /* 0x000fe200078e00ff */
[----:B------:R-:W-:Y:S01]  /*3b30*/  UISETP.NE.U32.AND UP0, UPT, URZ, UR8, UPT ;  /* 0x000000083f00728c */ /* 0x000fe2000bf05070 */
[----:B------:R-:W-:Y:S01]  /*3b40*/  @!P1 IMAD.SHL.U32 R246, R246, 0x100, RZ ;  /* 0x00000100f6f69824 */ /* 0x000fe200078e00ff */
[----:B------:R0:W5:Y:S01]  /*3b50*/  LDL.LU R12, [R1+0x68] ;  /* 0x00006800010c7983 */ /* 0x0001620000300800 */
        /* <DEDUP_REMOVED lines=11> */
[----:B------:R-:W-:Y:S01]  /*3c10*/  @!P1 LEA.HI.X R247, R241, c[0x0][0x19c], R247, 0x1, P0 ;  /* 0x00006700f1f79a11 */ /* 0x000fe200000f0cf7 */
[----:B------:R-:W-:Y:S02]  /*3c20*/  IMAD R241, R5, 0x11, R240 ;  /* 0x0000001105f17824 */ /* 0x000fe400078e02f0 */
[----:B-1----:R-:W-:Y:S02]  /*3c30*/  @!P1 IMAD R245, R11, c[0x0][0x1d8], RZ ;  /* 0x000076000bf59a24 */ /* 0x002fe400078e02ff */
[----:B------:R1:W5:Y:S01]  /*3c40*/  @!P1 LDG.E.128 R176, [R246.64] ;  /* 0x00000024f6b09981 */ /* 0x000362000c1e1d00 */
[----:B------:R-:W-:Y:S01]  /*3c50*/  IADD3 R252, R241, c[0x0][0x1d4], RZ ;  /* 0x00007500f1fc7a10 */ /* 0x000fe20007ffe0ff */
[----:B------:R-:W-:Y:S02]  /*3c60*/  @!P1 IMAD.SHL.U32 R245, R245, 0x100, RZ ;  /* 0x00000100f5f59824 */ /* 0x000fe400078e00ff */
[----:B------:R-:W-:Y:S02]  /*3c70*/  @!P1 IMAD.SHL.U32 R244, R241, 0x8, RZ ;  /* 0x00000008f1f49824 */ /* 0x000fe400078e00ff */
[----:B--2---:R-:W-:Y:S01]  /*3c80*/  @!P1 IMAD R4, R4, c[0x0][0x1d8], RZ ;  /* 0x0000760004049a24 */ /* 0x004fe200078e02ff */
[----:B------:R-:W-:Y:S01]  /*3c90*/  UISETP.NE.AND.EX UP0, UPT, URZ, UR9, UPT, UP0 ;  /* 0x000000093f00728c */ /* 0x000fe2000bf05300 */
[----:B-1----:R-:W-:Y:S01]  /*3ca0*/  @!P1 IMAD R246, R10, c[0x0][0x1d8], RZ ;  /* 0x000076000af69a24 */ /* 0x002fe200078e02ff */
[----:B------:R0:W5:Y:S01]  /*3cb0*/  LDL.LU R11, [R1+0x64] ;  /* 0x00006400010b7983 */ /* 0x0001620000300800 */
[----:B------:R-:W-:-:S02]  /*3cc0*/  @!P1 IMAD R244, R245, c[0x0][0x1d4], R244 ;  /* 0x00007500f5f49a24 */ /* 0x000fc400078e02f4 */
[----:B------:R-:W-:Y:S01]  /*3cd0*/  @!P1 IMAD.SHL.U32 R246, R246, 0x100, RZ ;  /* 0x00000100f6f69824 */ /* 0x000fe200078e00ff */
[----:B------:R1:W2:Y:S01]  /*3ce0*/  @!P1 LDG.E R10, [R242.64] ;  /* 0x00000024f20a9981 */ /* 0x0002a2000c1e1900 */
[----:B------:R-:W-:-:S04]  /*3cf0*/  @!P1 IMAD.SHL.U32 R241, R252, 0x8, RZ ;  /* 0x00000008fcf19824 */ /* 0x000fc800078e00ff */
[----:B------:R-:W-:Y:S01]  /*3d00*/  @!P1 IMAD R246, R246, c[0x0][0x1d4], R241 ;  /* 0x00007500f6f69a24 */ /* 0x000fe200078e02f1 */
[----:B------:R-:W-:-:S04]  /*3d10*/  @!P1 IADD3 R241, P0, R0, R244, RZ ;  /* 0x000000f400f19210 */ /* 0x000fc80007f1e0ff */
[----:B------:R-:W-:Y:S02]  /*3d20*/  @!P1 LEA.HI.X.SX32 R245, R244, R3, 0x1, P0 ;  /* 0x00000003f4f59211 */ /* 0x000fe400000f0eff */
[----:B------:R-:W-:-:S04]  /*3d30*/  @!P1 LEA R244, P0, R241, c[0x0][0x198], 0x1 ;  /* 0x00006600f1f49a11 */ /* 0x000fc800078008ff */
[----:B------:R-:W-:-:S05]  /*3d40*/  @!P1 LEA.HI.X R245, R241, c[0x0][0x19c], R245, 0x1, P0 ;  /* 0x00006700f1f59a11 */ /* 0x000fca00000f0cf5 */
[----:B------:R3:W5:Y:S01]  /*3d50*/  @!P1 LDG.E.128 R180, [R244.64] ;  /* 0x00000024f4b49981 */ /* 0x000762000c1e1d00 */
[----:B------:R-:W-:Y:S01]  /*3d60*/  @!P1 IADD3 R241, P0, R0, R246, RZ ;  /* 0x000000f600f19210 */ /* 0x000fe20007f1e0ff */
[----:B---3--:R-:W-:Y:S02]  /*3d70*/  @!P1 IMAD R245, R9, c[0x0][0x1d8], RZ ;  /* 0x0000760009f59a24 */ /* 0x008fe400078e02ff */
[----:B------:R1:W3:Y:S01]  /*3d80*/  @!P1 LDG.E R9, [R242.64] ;  /* 0x00000024f2099981 */ /* 0x0002e2000c1e1900 */
[----:B------:R-:W-:Y:S02]  /*3d90*/  @!P1 LEA.HI.X.SX32 R247, R246, R3, 0x1, P0 ;  /* 0x00000003f6f79211 */ /* 0x000fe400000f0eff */
[----:B------:R-:W-:-:S04]  /*3da0*/  @!P1 LEA R246, P0, R241, c[0x0][0x198], 0x1 ;  /* 0x00006600f1f69a11 */ /* 0x000fc800078008ff */
[----:B------:R-:W-:Y:S02]  /*3db0*/  @!P1 LEA.HI.X R247, R241, c[0x0][0x19c], R247, 0x1, P0 ;  /* 0x00006700f1f79a11 */ /* 0x000fe400000f0cf7 */
[----:B------:R-:W-:Y:S01]  /*3dc0*/  IADD3 R241, R252, c[0x0][0x1d4], RZ ;  /* 0x00007500fcf17a10 */ /* 0x000fe20007ffe0ff */
[----:B------:R-:W-:Y:S02]  /*3dd0*/  @!P1 IMAD.SHL.U32 R245, R245, 0x100, RZ ;  /* 0x00000100f5f59824 */ /* 0x000fe400078e00ff */
[----:B------:R0:W5:Y:S02]  /*3de0*/  @!P1 LDG.E.128 R184, [R246.64] ;  /* 0x00000024f6b89981 */ /* 0x000164000c1e1d00 */
[C---:B------:R-:W-:Y:S01]  /*3df0*/  @!P1 IMAD.SHL.U32 R244, R241.reuse, 0x8, RZ ;  /* 0x00000008f1f49824 */ /* 0x040fe200078e00ff */
[----:B------:R-:W-:-:S03]  /*3e00*/  IADD3 R241, R241, c[0x0][0x1d4], RZ ;  /* 0x00007500f1f17a10 */ /* 0x000fc60007ffe0ff */
[----:B------:R-:W-:Y:S01]  /*3e10*/  @!P1 IMAD R244, R245, c[0x0][0x1d4], R244 ;  /* 0x00007500f5f49a24 */ /* 0x000fe200078e02f4 */
[----:B------:R-:W-:Y:S01]  /*3e20*/  IADD3 R245, R241, c[0x0][0x1d4], RZ ;  /* 0x00007500f1f57a10 */ /* 0x000fe20007ffe0ff */
[----:B0-----:R-:W-:Y:S02]  /*3e30*/  @!P1 IMAD R247, R7, c[0x0][0x1d8], RZ ;  /* 0x0000760007f79a24 */ /* 0x001fe400078e02ff */
[----:B----4-:R-:W-:Y:S01]  /*3e40*/  @!P1 IMAD R252, R8, c[0x0][0x1d8], RZ ;  /* 0x0000760008fc9a24 */ /* 0x010fe200078e02ff */
[----:B------:R1:W4:Y:S01]  /*3e50*/  @!P1 LDG.E R7, [R242.64] ;  /* 0x00000024f2079981 */ /* 0x000322000c1e1900 */
[----:B------:R-:W-:Y:S02]  /*3e60*/  @!P1 IMAD.SHL.U32 R246, R241, 0x8, RZ ;  /* 0x00000008f1f69824 */ /* 0x000fe400078e00ff */
[----:B------:R-:W-:Y:S01]  /*3e70*/  @!P1 IMAD.SHL.U32 R241, R245, 0x8, RZ ;  /* 0x00000008f5f19824 */ /* 0x000fe200078e00ff */
[----:B------:R1:W4:Y:S01]  /*3e80*/  @!P1 LDG.E R8, [R242.64] ;  /* 0x00000024f2089981 */ /* 0x000322000c1e1900 */
[----:B------:R-:W-:-:S02]  /*3e90*/  @!P1 IMAD.SHL.U32 R247, R247, 0x100, RZ ;  /* 0x00000100f7f79824 */ /* 0x000fc400078e00ff */
[----:B------:R-:W-:Y:S02]  /*3ea0*/  @!P1 IMAD.SHL.U32 R245, R252, 0x100, RZ ;  /* 0x00000100fcf59824 */ /* 0x000fe400078e00ff */
[----:B------:R-:W-:Y:S01]  /*3eb0*/  @!P1 IMAD R252, R247, c[0x0][0x1d4], R241 ;  /* 0x00007500f7fc9a24 */ /* 0x000fe200078e02f1 */
[----:B------:R-:W-:Y:S01]  /*3ec0*/  @!P1 IADD3 R241, P0, R0, R244, RZ ;  /* 0x000000f400f19210 */ /* 0x000fe20007f1e0ff */
[----:B------:R-:W-:-:S03]  /*3ed0*/  @!P1 IMAD R246, R245, c[0x0][0x1d4], R246 ;  /* 0x00007500f5f69a24 */ /* 0x000fc600078e02f6 */
        /* <DEDUP_REMOVED lines=8> */
[----:B------:R-:W-:-:S03]  /*3f60*/  @!P1 IADD3 R241, P0, R0, R252, RZ ;  /* 0x000000fc00f19210 */ /* 0x000fc60007f1e0ff */
[----:B------:R1:W5:Y:S01]  /*3f70*/  @!P1 LDG.E.128 R192, [R246.64] ;  /* 0x00000024f6c09981 */ /* 0x000362000c1e1d00 */
[----:B0-----:R-:W-:Y:S02]  /*3f80*/  @!P1 LEA.HI.X.SX32 R245, R252, R3, 0x1, P0 ;  /* 0x00000003fcf59211 */ /* 0x001fe400000f0eff */
[C---:B------:R-:W-:Y:S01]  /*3f90*/  @!P1 LEA R244, P0, R241.reuse, c[0x0][0x198], 0x1 ;  /* 0x00006600f1f49a11 */ /* 0x040fe200078008ff */
[----:B------:R0:W4:Y:S03]  /*3fa0*/  @!P1 LDG.E R252, [R242.64] ;  /* 0x00000024f2fc9981 */ /* 0x000126000c1e1900 */
[----:B------:R-:W-:Y:S01]  /*3fb0*/  @!P1 LEA.HI.X R245, R241, c[0x0][0x19c], R245, 0x1, P0 ;  /* 0x00006700f1f59a11 */ /* 0x000fe200000f0cf5 */
[----:B------:R-:W-:Y:S02]  /*3fc0*/  @!P1 IMAD R241, R6, c[0x0][0x1d8], RZ ;  /* 0x0000760006f19a24 */ /* 0x000fe400078e02ff */
[----:B------:R0:W4:Y:S01]  /*3fd0*/  @!P1 LDG.E R6, [R242.64] ;  /* 0x00000024f2069981 */ /* 0x000122000c1e1900 */
[----:B-1----:R-:W-:-:S02]  /*3fe0*/  IMAD R247, R5, 0x16, R240 ;  /* 0x0000001605f77824 */ /* 0x002fc400078e02f0 */
[----:B------:R-:W-:Y:S01]  /*3ff0*/  @!P1 IMAD.SHL.U32 R246, R241, 0x100, RZ ;  /* 0x00000100f1f69824 */ /* 0x000fe200078e00ff */
[----:B------:R0:W4:Y:S01]  /*4000*/  @!P1 LDG.E R5, [R242.64] ;  /* 0x00000024f2059981 */ /* 0x000122000c1e1900 */
[----:B------:R-:W-:-:S03]  /*4010*/  @!P1 IMAD.SHL.U32 R241, R247, 0x8, RZ ;  /* 0x00000008f7f19824 */ /* 0x000fc600078e00ff */
[----:B------:R1:W5:Y:S01]  /*4020*/  @!P1 LDG.E.128 R196, [R244.64] ;  /* 0x00000024f4c49981 */ /* 0x000362000c1e1d00 */
[----:B------:R-:W-:-:S05]  /*4030*/  @!P1 IMAD R246, R246, c[0x0][0x1d4], R241 ;  /* 0x00007500f6f69a24 */ /* 0x000fca00078e02f1 */
[----:B------:R-:W-:-:S04]  /*4040*/  @!P1 IADD3 R241, P0, R0, R246, RZ ;  /* 0x000000f600f19210 */ /* 0x000fc80007f1e0ff */
[----:B------:R-:W-:Y:S02]  /*4050*/  @!P1 LEA.HI.X.SX32 R246, R246, R3, 0x1, P0 ;  /* 0x00000003f6f69211 */ /* 0x000fe400000f0eff */
[----:B-1----:R-:W-:-:S04]  /*4060*/  @!P1 LEA R244, P0, R241, c[0x0][0x198], 0x1 ;  /* 0x00006600f1f49a11 */ /* 0x002fc800078008ff */
[----:B------:R-:W-:Y:S01]  /*4070*/  @!P1 LEA.HI.X R245, R241, c[0x0][0x19c], R246, 0x1, P0 ;  /* 0x00006700f1f59a11 */ /* 0x000fe200000f0cf6 */
[----:B------:R-:W-:Y:S02]  /*4080*/  @!P1 IMAD.SHL.U32 R246, R4, 0x100, RZ ;  /* 0x0000010004f69824 */ /* 0x000fe400078e00ff */
[----:B------:R0:W4:Y:S01]  /*4090*/  @!P1 LDG.E R4, [R242.64] ;  /* 0x00000024f2049981 */ /* 0x000122000c1e1900 */
[----:B------:R-:W-:-:S03]  /*40a0*/  IADD3 R247, R247, c[0x0][0x1d4], RZ ;  /* 0x00007500f7f77a10 */ /* 0x000fc60007ffe0ff */
[----:B------:R1:W5:Y:S02]  /*40b0*/  @!P1 LDG.E.128 R200, [R244.64] ;  /* 0x00000024f4c89981 */ /* 0x000364000c1e1d00 */
[----:B------:R-:W-:-:S04]  /*40c0*/  @!P1 IMAD.SHL.U32 R241, R247, 0x8, RZ ;  /* 0x00000008f7f19824 */ /* 0x000fc800078e00ff */
[----:B------:R-:W-:-:S05]  /*40d0*/  @!P1 IMAD R241, R246, c[0x0][0x1d4], R241 ;  /* 0x00007500f6f19a24 */ /* 0x000fca00078e02f1 */
[----:B0-----:R-:W-:-:S04]  /*40e0*/  @!P1 IADD3 R243, P0, R0, R241, RZ ;  /* 0x000000f100f39210 */ /* 0x001fc80007f1e0ff */
[----:B------:R-:W-:Y:S02]  /*40f0*/  @!P1 LEA.HI.X.SX32 R241, R241, R3, 0x1, P0 ;  /* 0x00000003f1f19211 */ /* 0x000fe400000f0eff */
[----:B------:R-:W-:-:S04]  /*4100*/  @!P1 LEA R242, P0, R243, c[0x0][0x198], 0x1 ;  /* 0x00006600f3f29a11 */ /* 0x000fc800078008ff */
[----:B------:R-:W-:Y:S02]  /*4110*/  @!P1 LEA.HI.X R243, R243, c[0x0][0x19c], R241, 0x1, P0 ;  /* 0x00006700f3f39a11 */ /* 0x000fe400000f0cf1 */
[----:B------:R-:W-:-:S03]  /*4120*/  IADD3 R241, R247, c[0x0][0x1d4], RZ ;  /* 0x00007500f7f17a10 */ /* 0x000fc60007ffe0ff */
[----:B------:R0:W5:Y:S01]  /*4130*/  @!P1 LDG.E.128 R204, [R242.64] ;  /* 0x00000024f2cc9981 */ /* 0x000162000c1e1d00 */
[C---:B------:R-:W-:Y:S01]  /*4140*/  IADD3 R246, R241.reuse, c[0x0][0x1d4], RZ ;  /* 0x00007500f1f67a10 */ /* 0x040fe20007ffe0ff */
[----:B0-----:R-:W-:-:S04]  /*4150*/  @!P1 IMAD.SHL.U32 R243, R241, 0x8, RZ ;  /* 0x00000008f1f39824 */ /* 0x001fc800078e00ff */
[----:B------:R-:W-:Y:S02]  /*4160*/  @!P1 IMAD.SHL.U32 R241, R246, 0x8, RZ ;  /* 0x00000008f6f19824 */ /* 0x000fe400078e00ff */
[----:B------:R-:W-:Y:S02]  /*4170*/  IMAD.MOV.U32 R247, RZ, RZ, c[0x0][0x1d4] ;  /* 0x00007500fff77624 */ /* 0x000fe400078e00ff */
[----:B--2---:R-:W-:Y:S02]  /*4180*/  @!P1 IMAD R242, R10, c[0x0][0x1d8], RZ ;  /* 0x000076000af29a24 */ /* 0x004fe400078e02ff */
[----:B------:R0:W5:Y:S03]  /*4190*/  LDL.LU R10, [R1+0x60] ;  /* 0x00006000010a7983 */ /* 0x0001660000300800 */
[----:B------:R-:W-:-:S05]  /*41a0*/  @!P1 SHF.L.U32 R242, R242, 0x8, RZ ;  /* 0x00000008f2f29819 */ /* 0x000fca00000006ff */
[----:B------:R-:W-:Y:S02]  /*41b0*/  @!P1 IMAD R243, R242, c[0x0][0x1d4], R243 ;  /* 0x00007500f2f39a24 */ /* 0x000fe400078e02f3 */
[----:B---3--:R-:W-:Y:S02]  /*41c0*/  @!P1 IMAD R242, R9, c[0x0][0x1d8], RZ ;  /* 0x0000760009f29a24 */ /* 0x008fe400078e02ff */
[----:B------:R0:W5:Y:S02]  /*41d0*/  LDL.LU R9, [R1+0x5c] ;  /* 0x00005c0001097983 */ /* 0x0001640000300800 */
[----:B------:R-:W-:-:S04]  /*41e0*/  @!P1 IMAD.SHL.U32 R242, R242, 0x100, RZ ;  /* 0x00000100f2f29824 */ /* 0x000fc800078e00ff */
[----:B-1----:R-:W-:Y:S01]  /*41f0*/  @!P1 IMAD R244, R242, c[0x0][0x1d4], R241 ;  /* 0x00007500f2f49a24 */ /* 0x002fe200078e02f1 */
        /* <DEDUP_REMOVED lines=10> */
[----:B----4-:R-:W-:Y:S02]  /*42a0*/  @!P1 IMAD R243, R8, c[0x0][0x1d8], RZ ;  /* 0x0000760008f39a24 */ /* 0x010fe400078e02ff */
[----:B------:R1:W5:Y:S02]  /*42b0*/  @!P1 LDG.E.128 R212, [R244.64] ;  /* 0x00000024f4d49981 */ /* 0x000364000c1e1d00 */
[----:B------:R-:W-:Y:S02]  /*42c0*/  @!P1 IMAD.SHL.U32 R241, R241, 0x8, RZ ;  /* 0x00000008f1f19824 */ /* 0x000fe400078e00ff */
[----:B------:R-:W-:Y:S01]  /*42d0*/  @!P1 IMAD.SHL.U32 R243, R243, 0x100, RZ ;  /* 0x00000100f3f39824 */ /* 0x000fe200078e00ff */
[----:B------:R0:W5:Y:S03]  /*42e0*/  LDL.LU R8, [R1+0x58] ;  /* 0x0000580001087983 */ /* 0x0001660000300800 */
[----:B------:R-:W-:-:S02]  /*42f0*/  @!P1 IMAD R243, R243, c[0x0][0x1d4], R241 ;  /* 0x00007500f3f39a24 */ /* 0x000fc400078e02f1 */
[----:B-1----:R-:W-:Y:S02]  /*4300*/  IMAD R244, R247, 0x1b, R240 ;  /* 0x0000001bf7f47824 */ /* 0x002fe400078e02f0 */
[----:B------:R-:W-:Y:S01]  /*4310*/  @!P1 IMAD R240, R7, c[0x0][0x1d8], RZ ;  /* 0x0000760007f09a24 */ /* 0x000fe200078e02ff */
[----:B------:R-:W-:Y:S01]  /*4320*/  @!P1 IADD3 R241, P0, R0, R243, RZ ;  /* 0x000000f300f19210 */ /* 0x000fe20007f1e0ff */
[----:B------:R-:W-:Y:S01]  /*4330*/  @!P1 IMAD.SHL.U32 R242, R244, 0x8, RZ ;  /* 0x00000008f4f29824 */ /* 0x000fe200078e00ff */
[----:B------:R0:W5:Y:S01]  /*4340*/  LDL.LU R7, [R1+0x54] ;  /* 0x0000540001077983 */ /* 0x0001620000300800 */
[----:B------:R-:W-:Y:S01]  /*4350*/  @!P1 IMAD.SHL.U32 R240, R240, 0x100, RZ ;  /* 0x00000100f0f09824 */ /* 0x000fe200078e00ff */
[----:B------:R-:W-:-:S03]  /*4360*/  @!P1 LEA.HI.X.SX32 R243, R243, R3, 0x1, P0 ;  /* 0x00000003f3f39211 */ /* 0x000fc600000f0eff */
[----:B------:R-:W-:Y:S01]  /*4370*/  @!P1 IMAD R242, R240, c[0x0][0x1d4], R242 ;  /* 0x00007500f0f29a24 */ /* 0x000fe200078e02f2 */
[----:B------:R-:W-:-:S04]  /*4380*/  @!P1 LEA R240, P0, R241, c[0x0][0x198], 0x1 ;  /* 0x00006600f1f09a11 */ /* 0x000fc800078008ff */
[----:B------:R-:W-:Y:S02]  /*4390*/  @!P1 LEA.HI.X R241, R241, c[0x0][0x19c], R243, 0x1, P0 ;  /* 0x00006700f1f19a11 */ /* 0x000fe400000f0cf3 */
[----:B------:R-:W-:-:S03]  /*43a0*/  @!P1 IADD3 R243, P0, R0, R242, RZ ;  /* 0x000000f200f39210 */ /* 0x000fc60007f1e0ff */
[----:B------:R1:W5:Y:S01]  /*43b0*/  @!P1 LDG.E.128 R216, [R240.64] ;  /* 0x00000024f0d89981 */ /* 0x000362000c1e1d00 */
[----:B------:R-:W-:Y:S02]  /*43c0*/  @!P1 LEA.HI.X.SX32 R245, R242, R3, 0x1, P0 ;  /* 0x00000003f2f59211 */ /* 0x000fe400000f0eff */
[----:B------:R-:W-:-:S04]  /*43d0*/  @!P1 LEA R242, P0, R243, c[0x0][0x198], 0x1 ;  /* 0x00006600f3f29a11 */ /* 0x000fc800078008ff */
[----:B------:R-:W-:Y:S02]  /*43e0*/  @!P1 LEA.HI.X R243, R243, c[0x0][0x19c], R245, 0x1, P0 ;  /* 0x00006700f3f39a11 */ /* 0x000fe400000f0cf5 */
[----:B-1----:R-:W-:Y:S01]  /*43f0*/  IADD3 R240, R244, c[0x0][0x1d4], RZ ;  /* 0x00007500f4f07a10 */ /* 0x002fe20007ffe0ff */
[----:B------:R-:W-:Y:S02]  /*4400*/  @!P1 IMAD R241, R6, c[0x0][0x1d8], RZ ;  /* 0x0000760006f19a24 */ /* 0x000fe400078e02ff */
[----:B------:R1:W5:Y:S02]  /*4410*/  @!P1 LDG.E.128 R220, [R242.64] ;  /* 0x00000024f2dc9981 */ /* 0x000364000c1e1d00 */
[----:B------:R-:W-:Y:S01]  /*4420*/  @!P1 IMAD.SHL.U32 R241, R241, 0x100, RZ ;  /* 0x00000100f1f19824 */ /* 0x000fe200078e00ff */
[C---:B------:R-:W-:Y:S01]  /*4430*/  IADD3 R244, R240.reuse, c[0x0][0x1d4], RZ ;  /* 0x00007500f0f47a10 */ /* 0x040fe20007ffe0ff */
[----:B------:R0:W5:Y:S01]  /*4440*/  LDL.LU R6, [R1+0x50] ;  /* 0x0000500001067983 */ /* 0x0001620000300800 */
[----:B-1----:R-:W-:-:S04]  /*4450*/  @!P1 IMAD.SHL.U32 R243, R240, 0x8, RZ ;  /* 0x00000008f0f39824 */ /* 0x002fc800078e00ff */
[----:B------:R-:W-:Y:S02]  /*4460*/  @!P1 IMAD R243, R241, c[0x0][0x1d4], R243 ;  /* 0x00007500f1f39a24 */ /* 0x000fe400078e02f3 */
[----:B------:R-:W-:Y:S02]  /*4470*/  @!P1 IMAD R241, R252, c[0x0][0x1d8], RZ ;  /* 0x00007600fcf19a24 */ /* 0x000fe400078e02ff */
[----:B------:R-:W-:Y:S02]  /*4480*/  @!P1 IMAD.SHL.U32 R242, R244, 0x8, RZ ;  /* 0x00000008f4f29824 */ /* 0x000fe400078e00ff */
[----:B------:R-:W-:Y:S01]  /*4490*/  @!P1 IMAD.SHL.U32 R240, R241, 0x100, RZ ;  /* 0x00000100f1f09824 */ /* 0x000fe200078e00ff */
[----:B------:R-:W-:-:S03]  /*44a0*/  @!P1 IADD3 R241, P0, R0, R243, RZ ;  /* 0x000000f300f19210 */ /* 0x000fc60007f1e0ff */
[----:B------:R-:W-:Y:S01]  /*44b0*/  @!P1 IMAD R242, R240, c[0x0][0x1d4], R242 ;  /* 0x00007500f0f29a24 */ /* 0x000fe200078e02f2 */
        /* <DEDUP_REMOVED lines=8> */
[----:B-1----:R-:W-:-:S04]  /*4540*/  @!P1 IMAD R240, R5, c[0x0][0x1d8], RZ ;  /* 0x0000760005f09a24 */ /* 0x002fc800078e02ff */
[----:B------:R1:W5:Y:S01]  /*4550*/  @!P1 LDG.E.128 R228, [R242.64] ;  /* 0x00000024f2e49981 */ /* 0x000362000c1e1d00 */
[----:B------:R-:W-:Y:S01]  /*4560*/  PLOP3.LUT P0, PT, PT, PT, UP0, 0x80, 0x0 ;  /* 0x000000000000781c */ /* 0x000fe20003f0f008 */
[----:B------:R-:W-:Y:S02]  /*4570*/  @!P1 IMAD.SHL.U32 R240, R240, 0x100, RZ ;  /* 0x00000100f0f09824 */ /* 0x000fe400078e00ff */
[----:B------:R-:W-:Y:S01]  /*4580*/  @!P1 IMAD R245, R4, c[0x0][0x1d8], RZ ;  /* 0x0000760004f59a24 */ /* 0x000fe200078e02ff */
[----:B------:R0:W5:Y:S04]  /*4590*/  LDL.LU R5, [R1+0x4c] ;  /* 0x00004c0001057983 */ /* 0x0001680000300800 */
[----:B------:R0:W5:Y:S01]  /*45a0*/  LDL.LU R4, [R1+0x48] ;  /* 0x0000480001047983 */ /* 0x0001620000300800 */
[----:B-1----:R-:W-:-:S05]  /*45b0*/  IADD3 R243, R244, c[0x0][0x1d4], RZ ;  /* 0x00007500f4f37a10 */ /* 0x002fca0007ffe0ff */
[----:B------:R-:W-:-:S04]  /*45c0*/  @!P1 IMAD.SHL.U32 R242, R243, 0x8, RZ ;  /* 0x00000008f3f29824 */ /* 0x000fc800078e00ff */
[----:B------:R-:W-:Y:S02]  /*45d0*/  @!P1 IMAD R242, R240, c[0x0][0x1d4], R242 ;  /* 0x00007500f0f29a24 */ /* 0x000fe400078e02f2 */
[----:B------:R-:W-:Y:S01]  /*45e0*/  IMAD.U32 R240, RZ, RZ, UR4 ;  /* 0x00000004fff07e24 */ /* 0x000fe2000f8e00ff */
[----:B------:R-:W-:Y:S01]  /*45f0*/  @UP0 USHF.R.S32.HI UR4, URZ, 0x1f, UR4 ;  /* 0x0000001f3f040899 */ /* 0x000fe20008011404 */
[----:B------:R-:W-:-:S03]  /*4600*/  @P0 SHF.R.S32.HI R244, RZ, 0x1f, R2 ;  /* 0x0000001ffff40819 */ /* 0x000fc60000011402 */
[----:B------:R-:W-:Y:S02]  /*4610*/  @P0 IADD3 R240, P2, P3, R2, c[0x0][0x200], R240 ;  /* 0x0000800002f00a10 */ /* 0x000fe40007b5e0f0 */
[----:B------:R-:W-:Y:S01]  /*4620*/  IMAD.U32 R241, RZ, RZ, UR4 ;  /* 0x00000004fff17e24 */ /* 0x000fe2000f8e00ff */
[----:B------:R-:W-:-:S04]  /*4630*/  IADD3 R243, R243, c[0x0][0x1d4], RZ ;  /* 0x00007500f3f37a10 */ /* 0x000fc80007ffe0ff */
[----:B------:R-:W-:Y:S01]  /*4640*/  @P0 IADD3.X R241, R244, c[0x0][0x204], R241, P2, P3 ;  /* 0x00008100f4f10a10 */ /* 0x000fe200017e64f1 */
[----:B------:R-:W-:Y:S02]  /*4650*/  @!P1 IMAD.SHL.U32 R244, R245, 0x100, RZ ;  /* 0x00000100f5f49824 */ /* 0x000fe400078e00ff */
[----:B------:R-:W-:Y:S02]  /*4660*/  @!P1 IMAD.SHL.U32 R243, R243, 0x8, RZ ;  /* 0x00000008f3f39824 */ /* 0x000fe400078e00ff */
[----:B------:R1:W2:Y:S02]  /*4670*/  @P0 LDG.E.U8 R245, [R240.64] ;  /* 0x00000024f0f50981 */ /* 0x0002a4000c1e1100 */
[----:B------:R-:W-:Y:S01]  /*4680*/  @!P1 IMAD R244, R244, c[0x0][0x1d4], R243 ;  /* 0x00007500f4f49a24 */ /* 0x000fe200078e02f3 */
[----:B-1----:R-:W-:-:S04]  /*4690*/  @!P1 IADD3 R241, P2, R0, R242, RZ ;  /* 0x000000f200f19210 */ /* 0x002fc80007f5e0ff */
[----:B------:R-:W-:Y:S02]  /*46a0*/  @!P1 LEA.HI.X.SX32 R242, R242, R3, 0x1, P2 ;  /* 0x00000003f2f29211 */ /* 0x000fe400010f0eff */
[----:B------:R-:W-:-:S04]  /*46b0*/  @!P1 LEA R240, P2, R241, c[0x0][0x198], 0x1 ;  /* 0x00006600f1f09a11 */ /* 0x000fc800078408ff */
[----:B------:R-:W-:Y:S02]  /*46c0*/  @!P1 LEA.HI.X R241, R241, c[0x0][0x19c], R242, 0x1, P2 ;  /* 0x00006700f1f19a11 */ /* 0x000fe400010f0cf2 */
[----:B------:R-:W-:-:S03]  /*46d0*/  @!P1 IADD3 R243, P2, R0, R244, RZ ;  /* 0x000000f400f39210 */ /* 0x000fc60007f5e0ff */
[----:B------:R0:W5:Y:S01]  /*46e0*/  @!P1 LDG.E.128 R232, [R240.64] ;  /* 0x00000024f0e89981 */ /* 0x000162000c1e1d00 */
[----:B------:R-:W-:Y:S02]  /*46f0*/  @!P1 LEA.HI.X.SX32 R244, R244, R3, 0x1, P2 ;  /* 0x00000003f4f49211 */ /* 0x000fe400010f0eff */
[----:B------:R-:W-:-:S04]  /*4700*/  @!P1 LEA R242, P2, R243, c[0x0][0x198], 0x1 ;  /* 0x00006600f3f29a11 */ /* 0x000fc800078408ff */
[----:B------:R-:W-:-:S05]  /*4710*/  @!P1 LEA.HI.X R243, R243, c[0x0][0x19c], R244, 0x1, P2 ;  /* 0x00006700f3f39a11 */ /* 0x000fca00010f0cf4 */
[----:B------:R0:W5:Y:S01]  /*4720*/  @!P1 LDG.E.128 R236, [R242.64] ;  /* 0x00000024f2ec9981 */ /* 0x000162000c1e1d00 */
[----:B------:R-:W-:Y:S01]  /*4730*/  BSSY B1, `(.L_x_2372) ;  /* 0x00000c1000017945 */ /* 0x000fe20003800000 */
[----:B--2---:R-:W-:Y:S01]  /*4740*/  ISETP.NE.AND P0, PT, R245, RZ, P0 ;  /* 0x000000fff500720c */ /* 0x004fe20000705270 */
[----:B------:R-:W-:Y:S07]  /*4750*/  @P1 BRA `(.L_x_2373) ;  /* 0x00000be000001947 */ /* 0x000fee0003800000 */
[----:B0-----:R0:W-:Y:S01]  /*4760*/  STL [R1+0x48], R0 ;  /* 0x0000480001007387 */ /* 0x0011e20000100800 */
[----:B------:R-:W-:-:S03]  /*4770*/  ULDC.64 UR4, c[0x0][0x218] ;  /* 0x0000860000047ab9 */ /* 0x000fc60000000a00 */
[----:B------:R-:W2:Y:S04]  /*4780*/  LDL R245, [R1+0x3c] ;  /* 0x00003c0001f57983 */ /* 0x000ea80000100800 */
[----:B------:R-:W3:Y:S04]  /*4790*/  LDL R242, [R1+0x28] ;  /* 0x0000280001f27983 */ /* 0x000ee80000100800 */
[----:B0-----:R-:W4:Y:S04]  /*47a0*/  LDL R0, [R1+0x38] ;  /* 0x0000380001007983 */ /* 0x001f280000100800 */
[----:B------:R-:W3:Y:S04]  /*47b0*/  LDL R244, [R1+0x18] ;  /* 0x0000180001f47983 */ /* 0x000ee80000100800 */
[----:B------:R-:W3:Y:S04]  /*47c0*/  LDL R243, [R1+0x2c] ;  /* 0x00002c0001f37983 */ /* 0x000ee80000100800 */
[----:B------:R-:W3:Y:S04]  /*47d0*/  LDL R247, [R1] ;  /* 0x0000000001f77983 */ /* 0x000ee80000100800 */
[----:B------:R-:W3:Y:S04]  /*47e0*/  LDL R252, [R1+0x1c] ;  /* 0x00001c0001fc7983 */ /* 0x000ee80000100800 */
[----:B------:R-:W3:Y:S01]  /*47f0*/  LDL R246, [R1+0x4] ;  /* 0x0000040001f67983 */ /* 0x000ee20000100800 */
[----:B--2--5:R-:W-:Y:S01]  /*4800*/  HFMA2.MMA R240, R245, R113, -RZ ;  /* 0x00000071f5f07235 */ /* 0x024fe200001000ff */
[----:B----4-:R-:W-:-:S02]  /*4810*/  HMUL2 R241, R0, R112 ;  /* 0x0000007000f17232 */ /* 0x010fc40000000000 */
[----:B------:R0:W5:Y:S04]  /*4820*/  LDL.LU R0, [R1+0x48] ;  /* 0x0000480001007983 */ /* 0x0001680000300800 */
[----:B---3--:R-:W-:Y:S01]  /*4830*/  HFMA2.MMA R241, R242, R116, R241 ;  /* 0x00000074f2f17235 */ /* 0x008fe200000000f1 */
[----:B------:R-:W2:Y:S02]  /*4840*/  LDL R245, [R1+0x40] ;  /* 0x0000400001f57983 */ /* 0x000ea40000100800 */
[----:B------:R-:W-:Y:S02]  /*4850*/  HFMA2 R240, R243, R117, R240 ;  /* 0x00000075f3f07231 */ /* 0x000fe400000000f0 */
[----:B------:R-:W3:Y:S01]  /*4860*/  LDL R243, [R1+0x20] ;  /* 0x0000200001f37983 */ /* 0x000ee20000100800 */
[----:B------:R-:W-:-:S03]  /*4870*/  HFMA2.MMA R241, R244, R120, R241 ;  /* 0x00000078f4f17235 */ /* 0x000fc600000000f1 */
[----:B------:R-:W4:Y:S04]  /*4880*/  LDL R244, [R1+0x30] ;  /* 0x0000300001f47983 */ /* 0x000f280000100800 */
[----:B------:R-:W3:Y:S01]  /*4890*/  LDL R242, [R1+0x8] ;  /* 0x0000080001f27983 */ /* 0x000ee20000100800 */
        /* <DEDUP_REMOVED lines=8> */
[----:B------:R-:W-:Y:S01]  /*4920*/  HFMA2.MMA R241, R84, R156, R241 ;  /* 0x0000009c54f17235 */ /* 0x000fe200000000f1 */
[----:B------:R-:W-:-:S05]  /*4930*/  HFMA2 R240, R252, R121, R240 ;  /* 0x00000079fcf07231 */ /* 0x000fca00000000f0 */
[----:B------:R-:W-:Y:S01]  /*4940*/  HFMA2.MMA R241, R80, R160, R241 ;  /* 0x000000a050f17235 */ /* 0x000fe200000000f1 */
[----:B------:R-:W-:-:S05]  /*4950*/  HFMA2 R240, R246, R125, R240 ;  /* 0x0000007df6f07231 */ /* 0x000fca00000000f0 */
[----:B------:R-:W-:Y:S01]  /*4960*/  HFMA2.MMA R241, R76, R164, R241 ;  /* 0x000000a44cf17235 */ /* 0x000fe200000000f1 */
[----:B------:R-:W-:-:S05]  /*4970*/  HFMA2 R240, R249, R129, R240 ;  /* 0x00000081f9f07231 */ /* 0x000fca00000000f0 */
[----:B------:R-:W-:Y:S01]  /*4980*/  HFMA2.MMA R241, R72, R168, R241 ;  /* 0x000000a848f17235 */ /* 0x000fe200000000f1 */
[----:B------:R-:W-:-:S05]  /*4990*/  HFMA2 R240, R109, R133, R240 ;  /* 0x000000856df07231 */ /* 0x000fca00000000f0 */
        /* <DEDUP_REMOVED lines=42> */
[----:B------:R-:W-:-:S05]  /*4c40*/  HFMA2 R240, R5, R237, R240 ;  /* 0x000000ed05f07231 */ /* 0x000fca00000000f0 */
[----:B------:R-:W-:Y:S02]  /*4c50*/  HADD2 R240, R241, R240 ;  /* 0x000000f0f1f07230 */ /* 0x000fe40000000000 */
[----:B--2---:R-:W-:Y:S02]  /*4c60*/  HMUL2 R241, R245, R114 ;  /* 0x00000072f5f17232 */ /* 0x004fe40000000000 */
[----:B------:R-:W2:Y:S04]  /*4c70*/  LDL R245, [R1+0x44] ;  /* 0x0000440001f57983 */ /* 0x000ea80000100800 */
[----:B----4-:R-:W-:Y:S02]  /*4c80*/  HFMA2.MMA R241, R244, R118, R241 ;  /* 0x00000076f4f17235 */ /* 0x010fe400000000f1 */
[----:B------:R-:W4:Y:S08]  /*4c90*/  LDL R244, [R1+0x34] ;  /* 0x0000340001f47983 */ /* 0x000f300000100800 */
[----:B---3--:R-:W-:-:S02]  /*4ca0*/  HFMA2 R241, R243, R122, R241 ;  /* 0x0000007af3f17231 */ /* 0x008fc400000000f1 */
[----:B------:R-:W3:Y:S04]  /*4cb0*/  LDL R243, [R1+0x24] ;  /* 0x0000240001f37983 */ /* 0x000ee80000100800 */
[----:B------:R-:W-:Y:S02]  /*4cc0*/  HFMA2.MMA R241, R242, R126, R241 ;  /* 0x0000007ef2f17235 */ /* 0x000fe400000000f1 */
[----:B------:R-:W3:Y:S08]  /*4cd0*/  LDL R242, [R1+0xc] ;  /* 0x00000c0001f27983 */ /* 0x000ef00000100800 */
        /* <DEDUP_REMOVED lines=28> */
[----:B------:R-:W-:Y:S02]  /*4ea0*/  HADD2 R240, R240, R241 ;  /* 0x000000f1f0f07230 */ /* 0x000fe40000000000 */
[----:B--2---:R-:W-:-:S04]  /*4eb0*/  HMUL2 R241, R245, R115 ;  /* 0x00000073f5f17232 */ /* 0x004fc80000000000 */
[----:B----4-:R-:W-:-:S06]  /*4ec0*/  HFMA2 R241, R244, R119, R241 ;  /* 0x00000077f4f17231 */ /* 0x010fcc00000000f1 */
[----:B---3--:R-:W-:Y:S01]  /*4ed0*/  HFMA2.MMA R241, R243, R123, R241 ;  /* 0x0000007bf3f17235 */ /* 0x008fe200000000f1 */
[----:B------:R-:W-:Y:S01]  /*4ee0*/  UISETP.NE.U32.AND UP0, UPT, URZ, UR4, UPT ;  /* 0x000000043f00728c */ /* 0x000fe2000bf05070 */
[----:B------:R-:W2:Y:S08]  /*4ef0*/  LDL R243, [R1+0x10] ;  /* 0x0000100001f37983 */ /* 0x000eb00000100800 */
        /* <DEDUP_REMOVED lines=27> */
[----:B------:R-:W-:Y:S01]  /*50b0*/  HFMA2.MMA R241, R11, R235, R241 ;  /* 0x000000eb0bf17235 */ /* 0x000fe200000000f1 */
[----:B------:R-:W-:-:S09]  /*50c0*/  UISETP.NE.AND.EX UP0, UPT, URZ, UR5, UPT, UP0 ;  /* 0x000000053f00728c */ /* 0x000fd2000bf05300 */
[----:B------:R-:W-:Y:S01]  /*50d0*/  HFMA2 R241, R7, R239, R241 ;  /* 0x000000ef07f17231 */ /* 0x000fe200000000f1 */
[----:B------:R-:W-:-:S03]  /*50e0*/  PLOP3.LUT P1, PT, PT, PT, UP0, 0x80, 0x0 ;  /* 0x000000000000781c */ /* 0x000fc60003f2f008 */
[----:B------:R-:W-:Y:S01]  /*50f0*/  HADD2 R240, R240, R241 ;  /* 0x000000f1f0f07230 */ /* 0x000fe20000000000 */
[----:B------:R-:W-:Y:S02]  /*5100*/  ULDC UR4, c[0x0][0x220] ;  /* 0x0000880000047ab9 */ /* 0x000fe40000000800 */
[----:B------:R-:W-:Y:S02]  /*5110*/  @UP0 UIMAD UR4, UR49, UR4, UR42 ;  /* 0x00000004310402a4 */ /* 0x000fe4000f8e022a */
[--C-:B------:R-:W-:Y:S02]  /*5120*/  HADD2.F32 R242, -RZ, R240.reuse.H0_H0 ;  /* 0x200000f0fff27230 */ /* 0x100fe40000004100 */
[----:B------:R-:W-:-:S05]  /*5130*/  HADD2.F32 R240, -RZ, R240.H1_H1 ;  /* 0x300000f0fff07230 */ /* 0x000fca0000004100 */
[----:B------:R-:W-:Y:S02]  /*5140*/  FADD.FTZ R242, R242, R240 ;  /* 0x000000f0f2f27221 */ /* 0x000fe40000010000 */
[----:B------:R-:W-:Y:S01]  /*5150*/  IMAD.U32 R240, RZ, RZ, UR4 ;  /* 0x00000004fff07e24 */ /* 0x000fe2000f8e00ff */
[----:B------:R-:W-:Y:S02]  /*5160*/  @UP0 UMOV UR4, 0x2 ;  /* 0x0000000200040882 */ /* 0x000fe40000000000 */
[----:B------:R-:W-:Y:S01]  /*5170*/  IMAD.U32 R241, RZ, RZ, UR4 ;  /* 0x00000004fff17e24 */ /* 0x000fe2000f8e00ff */
[----:B------:R-:W-:Y:S01]  /*5180*/  ULDC.64 UR4, c[0x0][0x228] ;  /* 0x00008a0000047ab9 */ /* 0x000fe20000000a00 */
[----:B------:R-:W-:-:S04]  /*5190*/  @P1 IMAD R240, R240, c[0x0][0x220], R2 ;  /* 0x00008800f0f01a24 */ /* 0x000fc800078e0202 */
[----:B------:R-:W-:-:S06]  /*51a0*/  @P1 IMAD.WIDE R240, R240, R241, c[0x0][0x218] ;  /* 0x00008600f0f01625 */ /* 0x000fcc00078e02f1 */
[----:B------:R1:W3:Y:S01]  /*51b0*/  @P1 LDG.E.U16 R240, [R240.64] ;  /* 0x00000024f0f01981 */ /* 0x0002e2000c1e1500 */
[----:B------:R-:W-:-:S04]  /*51c0*/  UISETP.NE.U32.AND UP0, UPT, URZ, UR4, UPT ;  /* 0x000000043f00728c */ /* 0x000fc8000bf05070 */
[----:B------:R-:W-:-:S03]  /*51d0*/  UISETP.NE.AND.EX UP0, UPT, URZ, UR5, UPT, UP0 ;  /* 0x000000053f00728c */ /* 0x000fc6000bf05300 */
[----:B------:R-:W-:Y:S01]  /*51e0*/  ULDC.64 UR4, c[0x0][0x228] ;  /* 0x00008a0000047ab9 */ /* 0x000fe20000000a00 */
[----:B------:R-:W-:Y:S02]  /*51f0*/  FMUL.FTZ R242, R242, c[0x0][0x1f0] ;  /* 0x00007c00f2f27a20 */ /* 0x000fe40000410000 */
[----:B------:R-:W-:-:S05]  /*5200*/  PLOP3.LUT P2, PT, PT, PT, UP0, 0x80, 0x0 ;  /* 0x000000000000781c */ /* 0x000fca0003f4f008 */
[----:B------:R-:W-:Y:S02]  /*5210*/  @UP0 UMOV UR7, 0x2 ;  /* 0x0000000200070882 */ /* 0x000fe40000000000 */
[----:B------:R-:W-:-:S06]  /*5220*/  @UP0 UIMAD.WIDE UR4, UR49, UR7, UR4 ;  /* 0x00000007310402a5 */ /* 0x000fcc000f8e0204 */
[----:B-1----:R-:W-:Y:S01]  /*5230*/  IMAD.U32 R241, RZ, RZ, UR5 ;  /* 0x00000005fff17e24 */ /* 0x002fe2000f8e00ff */
[----:B---3--:R-:W-:-:S05]  /*5240*/  @P1 HADD2.F32 R240, -RZ, R240.H0_H0 ;  /* 0x200000f0fff01230 */ /* 0x008fca0000004100 */
[----:B------:R-:W-:Y:S02]  /*5250*/  @P1 FADD.FTZ R242, R242, R240 ;  /* 0x000000f0f2f21221 */ /* 0x000fe40000010000 */
[----:B------:R-:W-:-:S06]  /*5260*/  IMAD.U32 R240, RZ, RZ, UR4 ;  /* 0x00000004fff07e24 */ /* 0x000fcc000f8e00ff */
[----:B------:R1:W3:Y:S01]  /*5270*/  @P2 LDG.E.U16 R240, [R240.64] ;  /* 0x00000024f0f02981 */ /* 0x0002e2000c1e1500 */
[----:B------:R-:W-:-:S05]  /*5280*/  IMAD.MOV.U32 R244, RZ, RZ, c[0x0][0x1e8] ;  /* 0x00007a00fff47624 */ /* 0x000fca00078e00ff */
[----:B------:R-:W-:-:S04]  /*5290*/  IADD3 R244, R244, c[0x0][0x210], RZ ;  /* 0x00008400f4f47a10 */ /* 0x000fc80007ffe0ff */
[----:B------:R-:W-:-:S04]  /*52a0*/  @P2 ISETP.GE.AND P1, PT, R2, R244, PT ;  /* 0x000000f40200220c */ /* 0x000fc80003f26270 */
[----:B-1----:R-:W-:-:S04]  /*52b0*/  @P2 SEL R241, RZ, UR41, P1 ;  /* 0x00000029fff12c07 */ /* 0x002fc80008800000 */
[----:B------:R-:W-:-:S06]  /*52c0*/  @P2 IADD3 R241, R241, -UR42, R2 ;  /* 0x8000002af1f12c10 */ /* 0x000fcc000fffe002 */
[----:B------:R-:W1:Y:S01]  /*52d0*/  @P2 I2F R241, R241 ;  /* 0x000000f100f12306 */ /* 0x000e620000201400 */
[----:B---3--:R-:W-:-:S05]  /*52e0*/  @P2 HADD2.F32 R240, -RZ, R240.H0_H0 ;  /* 0x200000f0fff02230 */ /* 0x008fca0000004100 */
[----:B-1----:R-:W-:Y:S01]  /*52f0*/  @P2 FFMA.FTZ R242, R241, R240, R242 ;  /* 0x000000f0f1f22223 */ /* 0x002fe200000100f2 */
[----:B------:R-:W-:-:S04]  /*5300*/  IADD3 R240, R2, -UR46, RZ ;  /* 0x8000002e02f07c10 */ /* 0x000fc8000fffe0ff */
[----:B--2---:R-:W-:Y:S01]  /*5310*/  @!P0 FMNMX.FTZ R243, R243, R242, !PT ;  /* 0x000000f2f3f38209 */ /* 0x004fe20007810000 */
[----:B------:R0:W-:Y:S04]  /*5320*/  STS [R240.X4+0x240], R242 ;  /* 0x000240f2f0007388 */ /* 0x0001e80000004800 */
[----:B------:R0:W-:Y:S02]  /*5330*/  @!P0 STL [R1+0x10], R243 ;  /* 0x000010f301008387 */ /* 0x0001e40000100800 */
.L_x_2373:
[----:B0-----:R-:W-:Y:S05]  /*5340*/  BSYNC B1 ;  /* 0x0000000000017941 */ /* 0x001fea0003800000 */
.L_x_2372:
[----:B------:R-:W-:-:S04]  /*5350*/  IADD3 R2, R2, 0x100, RZ ;  /* 0x0000010002027810 */ /* 0x000fc80007ffe0ff */
[----:B------:R-:W-:-:S13]  /*5360*/  ISETP.GE.AND P0, PT, R2, UR6, PT ;  /* 0x0000000602007c0c */ /* 0x000fda000bf06270 */
[----:B------:R-:W-:Y:S01]  /*5370*/  @P0 CALL.REL.NOINC `(.L_x_2371) ;  /* 0x0000001000000944 */ /* 0x000fe20003c00000 */
[----:B------:R-:W-:Y:S05]  /*5380*/  BRA `(.L_x_2374) ;  /* 0xffffda4000007947 */ /* 0x000fea000383ffff */
.L_x_2371:
[----:B------:R-:W-:Y:S05]  /*5390*/  BSYNC B0 ;  /* 0x0000000000007941 */ /* 0x000fea0003800000 */
.L_x_2370:
[----:B----4-:R-:W4:Y:S01]  /*53a0*/  LDL.LU R240, [R1+0x10] ;  /* 0x0000100001f07983 */ /* 0x010f220000300800 */
[----:B------:R-:W-:Y:S03]  /*53b0*/  BSSY B0, `(.L_x_2375) ;  /* 0x000003f000007945 */ /* 0x000fe60003800000 */
[----:B-----5:R-:W0:Y:S02]  /*53c0*/  S2R R8, SR_TID.X ;  /* 0x0000000000087919 */ /* 0x020e240000002100 */
[----:B0-----:R-:W-:-:S04]  /*53d0*/  SHF.R.S32.HI R4, RZ, 0x1f, R8 ;  /* 0x0000001fff047819 */ /* 0x001fc80000011408 */
[----:B------:R-:W-:Y:S01]  /*53e0*/  LEA.HI R4, R4, R8, RZ, 0x5 ;  /* 0x0000000804047211 */ /* 0x000fe200078f28ff */
[----:B----4-:R-:W0:Y:S02]  /*53f0*/  SHFL.BFLY PT, R0, R240, 0x10, 0x1f ;  /* 0x0e001f00f0007f89 */ /* 0x010e2400000e0000 */
[----:B0-----:R-:W-:-:S05]  /*5400*/  FMNMX.FTZ R0, R0, R240, !PT ;  /* 0x000000f000007209 */ /* 0x001fca0007810000 */
[----:B------:R-:W0:Y:S02]  /*5410*/  SHFL.BFLY PT, R3, R0, 0x8, 0x1f ;  /* 0x0d001f0000037f89 */ /* 0x000e2400000e0000 */
[----:B0-----:R-:W-:-:S05]  /*5420*/  FMNMX.FTZ R3, R0, R3, !PT ;  /* 0x0000000300037209 */ /* 0x001fca0007810000 */
[----:B------:R-:W0:Y:S02]  /*5430*/  SHFL.BFLY PT, R2, R3, 0x4, 0x1f ;  /* 0x0c801f0003027f89 */ /* 0x000e2400000e0000 */
[----:B0-----:R-:W-:-:S05]  /*5440*/  FMNMX.FTZ R2, R3, R2, !PT ;  /* 0x0000000203027209 */ /* 0x001fca0007810000 */
[----:B------:R-:W0:Y:S02]  /*5450*/  SHFL.BFLY PT, R5, R2, 0x2, 0x1f ;  /* 0x0c401f0002057f89 */ /* 0x000e2400000e0000 */
[----:B0-----:R-:W-:Y:S01]  /*5460*/  FMNMX.FTZ R6, R2, R5, !PT ;  /* 0x0000000502067209 */ /* 0x001fe20007810000 */
[----:B------:R-:W-:Y:S01]  /*5470*/  IMAD.MOV.U32 R2, RZ, RZ, -0x800001 ;  /* 0xff7fffffff027424 */ /* 0x000fe200078e00ff */
[----:B------:R-:W-:-:S03]  /*5480*/  LOP3.LUT R5, R4, 0xffffffe0, RZ, 0xc0, !PT ;  /* 0xffffffe004057812 */ /* 0x000fc600078ec0ff */
[----:B------:R-:W0:Y:S02]  /*5490*/  SHFL.BFLY PT, R7, R6, 0x1, 0x1f ;  /* 0x0c201f0006077f89 */ /* 0x000e2400000e0000 */
[----:B------:R-:W-:-:S05]  /*54a0*/  IMAD.IADD R5, R8, 0x1, -R5 ;  /* 0x0000000108057824 */ /* 0x000fca00078e0a05 */
[C---:B------:R-:W-:Y:S02]  /*54b0*/  ISETP.NE.AND P0, PT, R5.reuse, RZ, PT ;  /* 0x000000ff0500720c */ /* 0x040fe40003f05270 */
[----:B------:R-:W-:-:S11]  /*54c0*/  ISETP.GT.AND P1, PT, R5, 0x7, PT ;  /* 0x000000070500780c */ /* 0x000fd60003f24270 */
[----:B------:R-:W-:Y:S02]  /*54d0*/  @!P0 SHF.R.S32.HI R0, RZ, 0x5, R4 ;  /* 0x00000005ff008819 */ /* 0x000fe40000011404 */
[----:B0-----:R-:W-:-:S05]  /*54e0*/  @!P0 FMNMX.FTZ R3, R6, R7, !PT ;  /* 0x0000000706038209 */ /* 0x001fca0007810000 */
[----:B------:R0:W-:Y:S04]  /*54f0*/  @!P0 STS [R0.X4], R3 ;  /* 0x0000000300008388 */ /* 0x0001e80000004800 */
[----:B------:R-:W-:Y:S01]  /*5500*/  BAR.SYNC.DEFER_BLOCKING 0x0 ;  /* 0x0000000000007b1d */ /* 0x000fe20000010000 */
[----:B0-----:R-:W-:-:S05]  /*5510*/  IMAD.MOV.U32 R0, RZ, RZ, RZ ;  /* 0x000000ffff007224 */ /* 0x001fca00078e00ff */
[----:B------:R-:W0:Y:S04]  /*5520*/  @!P1 LDS R2, [R5.X4] ;  /* 0x0000000005029984 */ /* 0x000e280000004800 */
[----:B0-----:R-:W0:Y:S02]  /*5530*/  SHFL.BFLY PT, R7, R2, 0x4, 0x1f ;  /* 0x0c801f0002077f89 */ /* 0x001e2400000e0000 */
[----:B0-----:R-:W-:-:S05]  /*5540*/  FMNMX.FTZ R7, R7, R2, !PT ;  /* 0x0000000207077209 */ /* 0x001fca0007810000 */
[----:B------:R-:W0:Y:S02]  /*5550*/  SHFL.BFLY PT, R6, R7, 0x2, 0x1f ;  /* 0x0c401f0007067f89 */ /* 0x000e2400000e0000 */
[----:B0-----:R-:W-:-:S05]  /*5560*/  FMNMX.FTZ R6, R7, R6, !PT ;  /* 0x0000000607067209 */ /* 0x001fca0007810000 */
[----:B------:R-:W0:Y:S02]  /*5570*/  SHFL.BFLY PT, R9, R6, 0x1, 0x1f ;  /* 0x0c201f0006097f89 */ /* 0x000e2400000e0000 */
[----:B0-----:R-:W-:Y:S02]  /*5580*/  FMNMX.FTZ R9, R6, R9, !PT ;  /* 0x0000000906097209 */ /* 0x001fe40007810000 */
[----:B------:R-:W-:-:S04]  /*5590*/  IADD3 R6, R8, UR46, RZ ;  /* 0x0000002e08067c10 */ /* 0x000fc8000fffe0ff */
[----:B------:R-:W-:Y:S01]  /*55a0*/  ISETP.GT.AND P1, PT, R6, UR42, PT ;  /* 0x0000002a06007c0c */ /* 0x000fe2000bf24270 */
[----:B------:R-:W0:-:S12]  /*55b0*/  SHFL.IDX PT, R9, R9, RZ, 0x1f ;  /* 0x00001fff09097589 */ /* 0x000e1800000e0000 */
[----:B------:R-:W-:Y:S05]  /*55c0*/  @P1 BRA `(.L_x_2376) ;  /* 0x000001d000001947 */ /* 0x000fea0003800000 */
[----:B------:R-:W-:Y:S01]  /*55d0*/  ISETP.NE.U32.AND P0, PT, RZ, c[0x0][0x200], PT ;  /* 0x00008000ff007a0c */ /* 0x000fe20003f05070 */
[----:B------:R-:W-:-:S03]  /*55e0*/  IMAD.MOV.U32 R0, RZ, RZ, RZ ;  /* 0x000000ffff007224 */ /* 0x000fc600078e00ff */
[----:B------:R-:W-:-:S08]  /*55f0*/  ISETP.NE.AND.EX P0, PT, RZ, c[0x0][0x204], PT, P0 ;  /* 0x00008100ff007a0c */ /* 0x000fd00003f05300 */
.L_x_2380:
[----:B0-----:R-:W-:Y:S01]  /*5600*/  IADD3 R2, R6, -UR46, RZ ;  /* 0x8000002e06027c10 */ /* 0x001fe2000fffe0ff */
[----:B------:R-:W-:Y:S03]  /*5610*/  BSSY B1, `(.L_x_2377) ;  /* 0x0000013000017945 */ /* 0x000fe60003800000 */
[----:B------:R-:W-:Y:S01]  /*5620*/  LEA R8, R2, 0x240, 0x2 ;  /* 0x0000024002087811 */ /* 0x000fe200078e10ff */
[----:B------:R-:W-:Y:S05]  /*5630*/  @!P0 BRA `(.L_x_2378) ;  /* 0x000000c000008947 */ /* 0x000fea0003800000 */
[----:B------:R-:W-:Y:S01]  /*5640*/  ULDC UR4, c[0x0][0x1d4] ;  /* 0x0000750000047ab9 */ /* 0x000fe20000000800 */
[----:B------:R-:W-:Y:S01]  /*5650*/  SHF.R.S32.HI R3, RZ, 0x1f, R6 ;  /* 0x0000001fff037819 */ /* 0x000fe20000011406 */
[----:B------:R-:W-:-:S04]  /*5660*/  UIMAD UR4, UR48, UR4, URZ ;  /* 0x00000004300472a4 */ /* 0x000fc8000f8e023f */
[----:B------:R-:W-:Y:S02]  /*5670*/  USHF.R.S32.HI UR5, URZ, 0x1f, UR4 ;  /* 0x0000001f3f057899 */ /* 0x000fe40008011404 */
[----:B------:R-:W-:-:S04]  /*5680*/  IMAD.U32 R7, RZ, RZ, UR4 ;  /* 0x00000004ff077e24 */ /* 0x000fc8000f8e00ff */
[----:B------:R-:W-:Y:S01]  /*5690*/  IMAD.U32 R10, RZ, RZ, UR5 ;  /* 0x00000005ff0a7e24 */ /* 0x000fe2000f8e00ff */
[----:B------:R-:W-:-:S04]  /*56a0*/  IADD3 R2, P2, P3, R6, c[0x0][0x200], R7 ;  /* 0x0000800006027a10 */ /* 0x000fc80007b5e007 */
[----:B------:R-:W-:-:S05]  /*56b0*/  IADD3.X R3, R3, c[0x0][0x204], R10, P2, P3 ;  /* 0x0000810003037a10 */ /* 0x000fca00017e640a */
[----:B------:R-:W4:Y:S02]  /*56c0*/  LDG.E.U8 R2, [R2.64] ;  /* 0x0000002402027981 */ /* 0x000f24000c1e1100 */
[----:B----4-:R-:W-:-:S13]  /*56d0*/  ISETP.NE.AND P2, PT, R2, RZ, PT ;  /* 0x000000ff0200720c */ /* 0x010fda0003f45270 */
[----:B------:R-:W-:Y:S01]  /*56e0*/  @P2 IMAD.MOV.U32 R7, RZ, RZ, RZ ;  /* 0x000000ffff072224 */ /* 0x000fe200078e00ff */
[----:B------:R-:W-:Y:S05]  /*56f0*/  @P2 BRA `(.L_x_2379) ;  /* 0x0000004000002947 */ /* 0x000fea0003800000 */
.L_x_2378:
[----:B------:R-:W4:Y:S02]  /*5700*/  LDS R2, [R8] ;  /* 0x0000000008027984 */ /* 0x000f240000000800 */
[----:B0---4-:R-:W-:-:S04]  /*5710*/  FADD.FTZ R2, -R9, R2 ;  /* 0x0000000209027221 */ /* 0x011fc80000010100 */
[----:B------:R-:W-:-:S04]  /*5720*/  FMUL.FTZ R2, R2, 1.4426950216293334961 ;  /* 0x3fb8aa3b02027820 */ /* 0x000fc80000410000 */
[----:B------:R0:W4:Y:S03]  /*5730*/  MUFU.EX2 R7, R2 ;  /* 0x0000000200077308 */ /* 0x0001260000000800 */
.L_x_2379:
[----:B------:R-:W-:Y:S05]  /*5740*/  BSYNC B1 ;  /* 0x0000000000017941 */ /* 0x000fea0003800000 */
.L_x_2377:
[----:B----4-:R4:W-:Y:S01]  /*5750*/  STS [R8], R7 ;  /* 0x0000000708007388 */ /* 0x0109e20000000800 */
[----:B------:R-:W-:Y:S01]  /*5760*/  IADD3 R6, R6, 0x100, RZ ;  /* 0x0000010006067810 */ /* 0x000fe20007ffe0ff */
[----:B------:R-:W-:-:S03]  /*5770*/  FADD.FTZ R0, R7, R0 ;  /* 0x0000000007007221 */ /* 0x000fc60000010000 */
[----:B------:R-:W-:-:S13]  /*5780*/  ISETP.GT.AND P2, PT, R6, UR42, PT ;  /* 0x0000002a06007c0c */ /* 0x000fda000bf44270 */
[----:B----4-:R-:W-:Y:S05]  /*5790*/  @!P2 BRA `(.L_x_2380) ;  /* 0xfffffe600000a947 */ /* 0x010fea000383ffff */
.L_x_2376:
[----:B------:R-:W-:Y:S05]  /*57a0*/  BSYNC B0 ;  /* 0x0000000000007941 */ /* 0x000fea0003800000 */
.L_x_2375:
[----:B------:R-:W4:Y:S01]  /*57b0*/  SHFL.BFLY PT, R3, R0, 0x10, 0x1f ;  /* 0x0e001f0000037f89 */ /* 0x000f2200000e0000 */
[----:B------:R-:W-:Y:S01]  /*57c0*/  ULDC.U8 UR4, c[0x0][0x26c] ;  /* 0x00009b0000047ab9 */ /* 0x000fe20000000000 */
[----:B------:R-:W-:Y:S01]  /*57d0*/  BSSY B0, `(.L_x_2381) ;  /* 0x000003f000007945 */ /* 0x000fe20003800000 */
[----:B------:R-:W-:Y:S01]  /*57e0*/  ULDC UR7, c[0x0][0x1d4] ;  /* 0x0000750000077ab9 */ /* 0x000fe20000000800 */
[----:B------:R-:W5:Y:S01]  /*57f0*/  S2R R10, SR_TID.X ;  /* 0x00000000000a7919 */ /* 0x000f620000002100 */
[----:B------:R-:W-:Y:S02]  /*5800*/  ULDC UR8, c[0x0][0x1ec] ;  /* 0x00007b0000087ab9 */ /* 0x000fe40000000800 */
[----:B------:R-:W-:Y:S02]  /*5810*/  UISETP.NE.AND UP0, UPT, UR4, URZ, UPT ;  /* 0x0000003f0400728c */ /* 0x000fe4000bf05270 */
[----:B------:R-:W-:-:S04]  /*5820*/  UISETP.LT.AND UP1, UPT, UR7, UR8, UPT ;  /* 0x000000080700728c */ /* 0x000fc8000bf21270 */
[----:B------:R-:W-:-:S04]  /*5830*/  USEL UR4, UR7, UR8, UP1 ;  /* 0x0000000807047287 */ /* 0x000fc80008800000 */
[----:B------:R-:W-:-:S03]  /*5840*/  UIADD3 UR5, UR4, 0x4, URZ ;  /* 0x0000000404057890 */ /* 0x000fc6000fffe03f */
[----:B------:R-:W-:Y:S02]  /*5850*/  @UP0 ULDC UR4, c[0x0][0x268] ;  /* 0x00009a0000040ab9 */ /* 0x000fe40000000800 */
[----:B------:R-:W-:Y:S01]  /*5860*/  USHF.R.S32.HI UR6, URZ, 0x1f, UR5 ;  /* 0x0000001f3f067899 */ /* 0x000fe20008011405 */
[----:B----4-:R-:W-:Y:S01]  /*5870*/  FADD.FTZ R3, R3, R0 ;  /* 0x0000000003037221 */ /* 0x010fe20000010000 */
[----:B------:R-:W-:Y:S02]  /*5880*/  @UP0 UIMAD UR4, UR44, UR4, UR8 ;  /* 0x000000042c0402a4 */ /* 0x000fe4000f8e0208 */
[----:B------:R-:W-:Y:S01]  /*5890*/  ULEA.HI UR5, UR6, UR5, URZ, 0x2 ;  /* 0x0000000506057291 */ /* 0x000fe2000f8f103f */
[----:B-----5:R-:W-:Y:S01]  /*58a0*/  LOP3.LUT P0, R8, R10, 0x1f, RZ, 0xc0, !PT ;  /* 0x0000001f0a087812 */ /* 0x020fe2000780c0ff */
[----:B0-----:R-:W0:Y:S01]  /*58b0*/  SHFL.BFLY PT, R2, R3, 0x8, 0x1f ;  /* 0x0d001f0003027f89 */ /* 0x001e2200000e0000 */
[----:B------:R-:W-:Y:S02]  /*58c0*/  @UP0 UIMAD UR6, UR4, UR7, URZ ;  /* 0x00000007040602a4 */ /* 0x000fe4000f8e023f */
[----:B------:R-:W-:Y:S01]  /*58d0*/  ISETP.GT.U32.AND P2, PT, R8, 0x7, PT ;  /* 0x000000070800780c */ /* 0x000fe20003f44070 */
[----:B------:R-:W-:-:S02]  /*58e0*/  USHF.L.U32 UR5, UR5, 0x2, URZ ;  /* 0x0000000205057899 */ /* 0x000fc4000800063f */
[----:B------:R-:W-:Y:S02]  /*58f0*/  @UP0 USHF.R.S32.HI UR8, URZ, 0x1f, UR6 ;  /* 0x0000001f3f080899 */ /* 0x000fe40008011406 */
[----:B------:R-:W-:Y:S02]  /*5900*/  ULOP3.LUT UR7, UR5, 0xfffffff0, URZ, 0xc0, !UPT ;  /* 0xfffffff005077892 */ /* 0x000fe4000f8ec03f */
[----:B------:R-:W-:Y:S02]  /*5910*/  UMOV UR4, URZ ;  /* 0x0000003f00047c82 */ /* 0x000fe40008000000 */
[----:B------:R-:W-:Y:S01]  /*5920*/  @!P0 SHF.R.U32.HI R0, RZ, 0x3, R10 ;  /* 0x00000003ff008819 */ /* 0x000fe2000001160a */
[----:B------:R-:W-:Y:S02]  /*5930*/  UMOV UR5, URZ ;  /* 0x0000003f00057c82 */ /* 0x000fe40008000000 */
[----:B------:R-:W-:Y:S01]  /*5940*/  @UP0 UMOV UR4, UR6 ;  /* 0x0000000600040c82 */ /* 0x000fe20008000000 */
[----:B------:R-:W-:Y:S01]  /*5950*/  @!P0 LOP3.LUT R0, R0, 0x1ffffffc, RZ, 0xc0, !PT ;  /* 0x1ffffffc00008812 */ /* 0x000fe200078ec0ff */
[----:B------:R-:W-:-:S02]  /*5960*/  @UP0 UMOV UR5, UR8 ;  /* 0x0000000800050c82 */ /* 0x000fc40008000000 */
        /* <DEDUP_REMOVED lines=18> */
[----:B------:R-:W-:Y:S05]  /*5a90*/  @P1 BRA `(.L_x_2382) ;  /* 0x0000012000001947 */ /* 0x000fea0003800000 */
[----:B0-----:R-:W-:Y:S01]  /*5aa0*/  FADD.FTZ R0, R0, 9.9999999747524270788e-07 ;  /* 0x358637bd00007421 */ /* 0x001fe20000010000 */
[----:B------:R-:W-:-:S03]  /*5ab0*/  IADD3 R6, R10, UR46, RZ ;  /* 0x0000002e0a067c10 */ /* 0x000fc6000fffe0ff */
[----:B------:R0:W4:Y:S04]  /*5ac0*/  MUFU.RCP R9, R0 ;  /* 0x0000000000097308 */ /* 0x0001280000001000 */
.L_x_2383:
[----:B------:R-:W-:Y:S02]  /*5ad0*/  IADD3 R8, R6, -UR46, RZ ;  /* 0x8000002e06087c10 */ /* 0x000fe4000fffe0ff */
[----:B------:R-:W-:-:S03]  /*5ae0*/  PLOP3.LUT P1, PT, PT, PT, UP0, 0x80, 0x0 ;  /* 0x000000000000781c */ /* 0x000fc60003f2f008 */
[----:B0-----:R-:W0:Y:S10]  /*5af0*/  LDS R0, [R8.X4+0x240] ;  /* 0x0002400008007984 */ /* 0x001e340000004800 */
[----:B------:R-:W-:Y:S01]  /*5b00*/  @P1 IADD3 R3, P0, R6, UR4, RZ ;  /* 0x0000000406031c10 */ /* 0x000fe2000ff1e0ff */
[----:B0---4-:R-:W-:-:S03]  /*5b10*/  FMUL.FTZ R11, R0, R9 ;  /* 0x00000009000b7220 */ /* 0x011fc60000410000 */
[----:B------:R-:W-:Y:S02]  /*5b20*/  @P1 LEA.HI.X.SX32 R0, R6, UR5, 0x1, P0 ;  /* 0x0000000506001c11 */ /* 0x000fe400080f0eff */
[C---:B------:R-:W-:Y:S02]  /*5b30*/  @P1 LEA R2, P0, R3.reuse, c[0x0][0x260], 0x2 ;  /* 0x0000980003021a11 */ /* 0x040fe400078010ff */
[----:B------:R-:W-:Y:S02]  /*5b40*/  F2FP.PACK_AB R7, RZ, R11 ;  /* 0x0000000bff07723e */ /* 0x000fe400000000ff */
[----:B------:R-:W-:Y:S02]  /*5b50*/  @P1 LEA.HI.X R3, R3, c[0x0][0x264], R0, 0x2, P0 ;  /* 0x0000990003031a11 */ /* 0x000fe400000f1400 */
[----:B------:R-:W-:Y:S02]  /*5b60*/  LEA R0, R8, UR6, 0x1 ;  /* 0x0000000608007c11 */ /* 0x000fe4000f8e08ff */
[----:B------:R-:W-:Y:S01]  /*5b70*/  IADD3 R6, R6, 0x100, RZ ;  /* 0x0000010006067810 */ /* 0x000fe20007ffe0ff */
[----:B------:R0:W-:Y:S03]  /*5b80*/  @P1 STG.E [R2.64], R11 ;  /* 0x0000000b02001986 */ /* 0x0001e6000c101924 */
[----:B------:R-:W-:Y:S01]  /*5b90*/  ISETP.GT.AND P0, PT, R6, UR42, PT ;  /* 0x0000002a06007c0c */ /* 0x000fe2000bf04270 */
[----:B------:R0:W-:-:S12]  /*5ba0*/  STS.U16 [R0], R7 ;  /* 0x0000000700007388 */ /* 0x0001d80000000400 */
[----:B0-----:R-:W-:Y:S05]  /*5bb0*/  @!P0 BRA `(.L_x_2383) ;  /* 0xffffff1000008947 */ /* 0x001fea000383ffff */
.L_x_2382:
[----:B------:R-:W-:Y:S05]  /*5bc0*/  BSYNC B0 ;  /* 0x0000000000007941 */ /* 0x000fea0003800000 */
.L_x_2381:
[----:B------:R-:W-:Y:S01]  /*5bd0*/  USHF.R.S32.HI UR4, URZ, 0x1f, UR42 ;  /* 0x0000001f3f047899 */ /* 0x000fe2000801142a */
[----:B------:R-:W-:Y:S01]  /*5be0*/  ISETP.NE.U32.AND P0, PT, RZ, c[0x0][0x190], PT ;  /* 0x00006400ff007a0c */ /* 0x000fe20003f05070 */
[----:B0-----:R-:W-:Y:S01]  /*5bf0*/  IMAD.SHL.U32 R0, R5, 0x8, RZ ;  /* 0x0000000805007824 */ /* 0x001fe200078e00ff */
[----:B------:R-:W-:Y:S01]  /*5c00*/  SHF.R.S32.HI R15, RZ, 0x5, R4 ;  /* 0x00000005ff0f7819 */ /* 0x000fe20000011404 */
[----:B------:R-:W-:Y:S01]  /*5c10*/  ULEA.HI UR4, UR4, UR42, URZ, 0x3 ;  /* 0x0000002a04047291 */ /* 0x000fe2000f8f183f */
[----:B------:R-:W-:Y:S01]  /*5c20*/  ISETP.NE.AND.EX P0, PT, RZ, c[0x0][0x194], PT, P0 ;  /* 0x00006500ff007a0c */ /* 0x000fe20003f05300 */
[----:B------:R-:W-:Y:S01]  /*5c30*/  ULDC UR5, c[0x0][0x1d4] ;  /* 0x0000750000057ab9 */ /* 0x000fe20000000800 */
[----:B------:R-:W-:Y:S01]  /*5c40*/  IMAD.U32 R3, RZ, RZ, UR49 ;  /* 0x00000031ff037e24 */ /* 0x000fe2000f8e00ff */
[----:B------:R-:W-:Y:S01]  /*5c50*/  ULOP3.LUT UR4, UR4, 0xfffffff8, URZ, 0xc0, !UPT ;  /* 0xfffffff804047892 */ /* 0x000fe2000f8ec03f */
[----:B------:R-:W-:Y:S01]  /*5c60*/  CS2R R6, SRZ ;  /* 0x0000000000067805 */ /* 0x000fe2000001ff00 */
[----:B------:R-:W-:-:S02]  /*5c70*/  CS2R R4, SRZ ;  /* 0x0000000000047805 */ /* 0x000fc4000001ff00 */
[----:B------:R-:W-:Y:S02]  /*5c80*/  UIADD3 UR4, -UR4, UR42, URZ ;  /* 0x0000002a04047290 */ /* 0x000fe4000fffe13f */
[----:B------:R-:W-:-:S04]  /*5c90*/  UISETP.LT.AND UP0, UPT, UR42, UR5, UPT ;  /* 0x000000052a00728c */ /* 0x000fc8000bf01270 */
[C---:B------:R-:W-:Y:S01]  /*5ca0*/  ISETP.NE.OR P0, PT, R15.reuse, UR4, !P0 ;  /* 0x000000040f007c0c */ /* 0x040fe2000c705670 */
[----:B------:R-:W-:Y:S01]  /*5cb0*/  USEL UR8, UR42, UR5, UP0 ;  /* 0x000000052a087287 */ /* 0x000fe20008000000 */
[----:B------:R-:W-:-:S05]  /*5cc0*/  IADD3 R14, R15, UR46, RZ ;  /* 0x0000002e0f0e7c10 */ /* 0x000fca000fffe0ff */
[----:B------:R-:W-:Y:S01]  /*5cd0*/  ISETP.GE.AND P1, PT, R14, UR8, PT ;  /* 0x000000080e007c0c */ /* 0x000fe2000bf26270 */
[----:B------:R-:W-:-:S05]  /*5ce0*/  IMAD.U32 R9, RZ, RZ, UR47 ;  /* 0x0000002fff097e24 */ /* 0x000fca000f8e00ff */
[----:B------:R-:W-:Y:S02]  /*5cf0*/  @!P0 IMAD R2, R3, 0x100, R0 ;  /* 0x0000010003028824 */ /* 0x000fe400078e0200 */
[----:B------:R-:W-:-:S04]  /*5d00*/  @!P0 IMAD.MOV.U32 R3, RZ, RZ, 0x2 ;  /* 0x00000002ff038424 */ /* 0x000fc800078e00ff */
[----:B------:R-:W-:Y:S01]  /*5d10*/  @!P0 IMAD.WIDE R2, R2, R3, c[0x0][0x190] ;  /* 0x0000640002028625 */ /* 0x000fe200078e0203 */
[----:B------:R-:W-:Y:S01]  /*5d20*/  UIMAD UR44, UR44, UR5, URZ ;  /* 0x000000052c2c72a4 */ /* 0x000fe2000f8e023f */
[----:B------:R-:W-:Y:S02]  /*5d30*/  BSSY B0, `(.L_x_2384) ;  /* 0x000008f000007945 */ /* 0x000fe40003800000 */
[----:B--2---:R-:W-:Y:S01]  /*5d40*/  IMAD R16, R9, c[0x0][0x1d4], R0 ;  /* 0x0000750009107a24 */ /* 0x004fe200078e0200 */
[----:B------:R0:W5:Y:S04]  /*5d50*/  @!P0 LDG.E.128 R4, [R2.64] ;  /* 0x0000002402048981 */ /* 0x000168000c1e1d00 */
[----:B------:R-:W-:Y:S01]  /*5d60*/  BAR.SYNC.DEFER_BLOCKING 0x0 ;  /* 0x0000000000007b1d */ /* 0x000fe20000010000 */
[C---:B------:R-:W-:Y:S01]  /*5d70*/  ISETP.NE.AND P0, PT, R15.reuse, UR4, PT ;  /* 0x000000040f007c0c */ /* 0x040fe2000bf05270 */
[----:B------:R-:W-:Y:S01]  /*5d80*/  CS2R R12, SRZ ;  /* 0x00000000000c7805 */ /* 0x000fe2000001ff00 */
[----:B------:R-:W-:Y:S01]  /*5d90*/  CS2R R10, SRZ ;  /* 0x00000000000a7805 */ /* 0x000fe2000001ff00 */
[----:B------:R-:W-:Y:S01]  /*5da0*/  CS2R R8, SRZ ;  /* 0x0000000000087805 */ /* 0x000fe2000001ff00 */
[----:B------:R-:W-:Y:S01]  /*5db0*/  SHF.R.S32.HI R17, RZ, 0x1f, R16 ;  /* 0x0000001fff117819 */ /* 0x000fe20000011410 */
[----:B0-----:R-:W-:Y:S01]  /*5dc0*/  CS2R R2, SRZ ;  /* 0x0000000000027805 */ /* 0x001fe2000001ff00 */
[----:B---3--:R-:W-:Y:S01]  /*5dd0*/  LEA R24, R15, UR6, 0x1 ;  /* 0x000000060f187c11 */ /* 0x008fe2000f8e08ff */
[----:B------:R-:W-:Y:S05]  /*5de0*/  @P1 BRA `(.L_x_2385) ;  /* 0x0000083000001947 */ /* 0x000fea0003800000 */
[----:B------:R-:W-:Y:S01]  /*5df0*/  IMAD.U32 R2, RZ, RZ, UR46 ;  /* 0x0000002eff027e24 */ /* 0x000fe2000f8e00ff */
[----:B------:R-:W-:Y:S01]  /*5e00*/  ULOP3.LUT UR4, URZ, UR8, URZ, 0x33, !UPT ;  /* 0x000000083f047292 */ /* 0x000fe2000f8e333f */
[----:B------:R-:W-:Y:S01]  /*5e10*/  BSSY B1, `(.L_x_2386) ;  /* 0x000002f000017945 */ /* 0x000fe20003800000 */
[----:B------:R-:W-:Y:S01]  /*5e20*/  IMAD.MOV.U32 R25, RZ, RZ, R14 ;  /* 0x000000ffff197224 */ /* 0x000fe200078e000e */
[----:B------:R-:W-:Y:S01]  /*5e30*/  CS2R R8, SRZ ;  /* 0x0000000000087805 */ /* 0x000fe2000001ff00 */
[----:B------:R-:W-:Y:S01]  /*5e40*/  IADD3 R2, -R2, -0x2, -R15 ;  /* 0xfffffffe02027810 */ /* 0x000fe20007ffe90f */
[----:B------:R-:W-:Y:S01]  /*5e50*/  CS2R R10, SRZ ;  /* 0x00000000000a7805 */ /* 0x000fe2000001ff00 */
[----:B------:R-:W-:-:S02]  /*5e60*/  CS2R R12, SRZ ;  /* 0x00000000000c7805 */ /* 0x000fc4000001ff00 */
[----:B------:R-:W-:-:S04]  /*5e70*/  IADD3 R3, R2, -UR4, RZ ;  /* 0x8000000402037c10 */ /* 0x000fc8000fffe0ff */
[C---:B------:R-:W-:Y:S02]  /*5e80*/  LOP3.LUT P1, RZ, R3.reuse, 0x8, RZ, 0xc0, !PT ;  /* 0x0000000803ff7812 */ /* 0x040fe4000782c0ff */
[----:B------:R-:W-:Y:S02]  /*5e90*/  LOP3.LUT P2, RZ, R3, 0xfffffff8, RZ, 0xc0, !PT ;  /* 0xfffffff803ff7812 */ /* 0x000fe4000784c0ff */
[----:B------:R-:W-:-:S09]  /*5ea0*/  CS2R R2, SRZ ;  /* 0x0000000000027805 */ /* 0x000fd2000001ff00 */
[----:B------:R-:W-:Y:S05]  /*5eb0*/  @P1 BRA `(.L_x_2387) ;  /* 0x0000024000001947 */ /* 0x000fea0003800000 */
[----:B------:R-:W-:Y:S01]  /*5ec0*/  ULDC UR4, c[0x0][0x1d4] ;  /* 0x0000750000047ab9 */ /* 0x000fe20000000800 */
[----:B------:R-:W-:Y:S01]  /*5ed0*/  SHF.R.S32.HI R2, RZ, 0x1f, R14 ;  /* 0x0000001fff027819 */ /* 0x000fe2000001140e */
[----:B------:R-:W-:Y:S01]  /*5ee0*/  UIMAD UR4, UR48, UR4, URZ ;  /* 0x00000004300472a4 */ /* 0x000fe2000f8e023f */
[----:B------:R-:W0:Y:S05]  /*5ef0*/  LDS.U16 R12, [R24] ;  /* 0x00000000180c7984 */ /* 0x000e2a0000000400 */
[----:B------:R-:W-:Y:S01]  /*5f00*/  IMAD.U32 R9, RZ, RZ, UR4 ;  /* 0x00000004ff097e24 */ /* 0x000fe2000f8e00ff */
[----:B------:R-:W-:-:S04]  /*5f10*/  IADD3 R3, P1, R14, UR4, RZ ;  /* 0x000000040e037c10 */ /* 0x000fc8000ff3e0ff */
        /* <DEDUP_REMOVED lines=11> */
[----:B------:R-:W2:Y:S01]  /*5fd0*/  LDG.E.128 R8, [R8.64] ;  /* 0x0000002408087981 */ /* 0x000ea2000c1e1d00 */
[----:B0-----:R-:W-:Y:S01]  /*5fe0*/  HADD2.F32 R13, -RZ, R12.H0_H0 ;  /* 0x2000000cff0d7230 */ /* 0x001fe20000004100 */
[----:B------:R-:W-:Y:S01]  /*5ff0*/  IADD3 R25, R14, 0x8, RZ ;  /* 0x000000080e197810 */ /* 0x000fe20007ffe0ff */
[--C-:B--2---:R-:W-:Y:S02]  /*6000*/  HADD2.F32 R12, -RZ, R8.reuse.H1_H1 ;  /* 0x30000008ff0c7230 */ /* 0x104fe40000004100 */
[----:B------:R-:W-:Y:S02]  /*6010*/  HADD2.F32 R2, -RZ, R8.H0_H0 ;  /* 0x20000008ff027230 */ /* 0x000fe40000004100 */
[--C-:B------:R-:W-:Y:S02]  /*6020*/  HADD2.F32 R18, -RZ, R9.reuse.H0_H0 ;  /* 0x20000009ff127230 */ /* 0x100fe40000004100 */
[----:B------:R-:W-:Y:S01]  /*6030*/  HADD2.F32 R20, -RZ, R9.H1_H1 ;  /* 0x30000009ff147230 */ /* 0x000fe20000004100 */
[C---:B------:R-:W-:Y:S01]  /*6040*/  FFMA.FTZ R9, R13.reuse, R12, RZ ;  /* 0x0000000c0d097223 */ /* 0x040fe200000100ff */
        /* <DEDUP_REMOVED lines=11> */
.L_x_2387:
[----:B------:R-:W-:Y:S05]  /*6100*/  BSYNC B1 ;  /* 0x0000000000017941 */ /* 0x000fea0003800000 */
.L_x_2386:
[----:B------:R-:W-:Y:S05]  /*6110*/  @!P2 BRA `(.L_x_2385) ;  /* 0x000005000000a947 */ /* 0x000fea0003800000 */
[----:B------:R-:W-:Y:S01]  /*6120*/  ULDC UR4, c[0x0][0x1d4] ;  /* 0x0000750000047ab9 */ /* 0x000fe20000000800 */
[----:B------:R-:W-:Y:S01]  /*6130*/  LEA R18, R25, UR7, 0x1 ;  /* 0x0000000719127c11 */ /* 0x000fe2000f8e08ff */
[----:B------:R-:W-:Y:S01]  /*6140*/  UIMAD UR4, UR48, UR4, URZ ;  /* 0x00000004300472a4 */ /* 0x000fe2000f8e023f */
[----:B------:R-:W-:Y:S01]  /*6150*/  SHF.R.S32.HI R20, RZ, 0x1f, R25 ;  /* 0x0000001fff147819 */ /* 0x000fe20000011419 */
[----:B------:R-:W-:Y:S01]  /*6160*/  IMAD.U32 R26, RZ, RZ, UR46 ;  /* 0x0000002eff1a7e24 */ /* 0x000fe2000f8e00ff */
[----:B------:R-:W-:Y:S01]  /*6170*/  IADD3 R19, R18, 0x10, RZ ;  /* 0x0000001012137810 */ /* 0x000fe20007ffe0ff */
[----:B------:R-:W-:-:S02]  /*6180*/  IMAD.MOV.U32 R22, RZ, RZ, c[0x0][0x1d4] ;  /* 0x00007500ff167624 */ /* 0x000fc400078e00ff */
[----:B------:R-:W-:Y:S01]  /*6190*/  IMAD.U32 R21, RZ, RZ, UR4 ;  /* 0x00000004ff157e24 */ /* 0x000fe2000f8e00ff */
[C---:B------:R-:W-:Y:S01]  /*61a0*/  IADD3 R40, P1, R25.reuse, UR4, RZ ;  /* 0x0000000419287c10 */ /* 0x040fe2000ff3e0ff */
[----:B------:R-:W-:Y:S02]  /*61b0*/  IMAD.SHL.U32 R41, R25, 0x100, RZ ;  /* 0x0000010019297824 */ /* 0x000fe400078e00ff */
[----:B------:R-:W-:Y:S01]  /*61c0*/  IMAD R19, R26, -0x2, R19 ;  /* 0xfffffffe1a137824 */ /* 0x000fe200078e0213 */
[----:B------:R-:W-:Y:S01]  /*61d0*/  LEA.HI.X.SX32 R21, R21, R20, 0x1, P1 ;  /* 0x0000001415157211 */ /* 0x000fe200008f0eff */
[----:B------:R-:W-:Y:S01]  /*61e0*/  IMAD R18, R22, c[0x0][0x1d8], RZ ;  /* 0x0000760016127a24 */ /* 0x000fe200078e02ff */
[----:B------:R-:W-:Y:S01]  /*61f0*/  LEA R31, P1, R40, c[0x0][0x1a8], 0x2 ;  /* 0x00006a00281f7a11 */ /* 0x000fe200078210ff */
[----:B------:R-:W-:Y:S01]  /*6200*/  IMAD.MOV.U32 R27, RZ, RZ, RZ ;  /* 0x000000ffff1b7224 */ /* 0x000fe200078e00ff */
[----:B------:R-:W-:Y:S01]  /*6210*/  IADD3 R42, R41, 0x800, RZ ;  /* 0x00000800292a7810 */ /* 0x000fe20007ffe0ff */
[----:B------:R-:W-:Y:S01]  /*6220*/  IMAD.SHL.U32 R26, R18, 0x100, RZ ;  /* 0x00000100121a7824 */ /* 0x000fe200078e00ff */
[----:B------:R-:W-:-:S02]  /*6230*/  LEA.HI.X R40, R40, c[0x0][0x1ac], R21, 0x2, P1 ;  /* 0x00006b0028287a11 */ /* 0x000fc400008f1415 */
[----:B------:R-:W-:-:S04]  /*6240*/  IADD3 R28, R19, 0x240, RZ ;  /* 0x00000240131c7810 */ /* 0x000fc80007ffe0ff */
.L_x_2388:
[----:B------:R-:W-:Y:S01]  /*6250*/  IMAD.MOV.U32 R18, RZ, RZ, R31 ;  /* 0x000000ffff127224 */ /* 0x000fe200078e001f */
[----:B------:R-:W0:Y:S01]  /*6260*/  LDS.U16 R29, [R28+-0x10] ;  /* 0xfffff0001c1d7984 */ /* 0x000e220000000400 */
[----:B------:R-:W-:-:S05]  /*6270*/  IMAD.MOV.U32 R19, RZ, RZ, R40 ;  /* 0x000000ffff137224 */ /* 0x000fca00078e0028 */
[----:B------:R-:W2:Y:S04]  /*6280*/  LDG.E R21, [R18.64] ;  /* 0x0000002412157981 */ /* 0x000ea8000c1e1900 */
[----:B------:R-:W3:Y:S01]  /*6290*/  LDG.E R23, [R18.64+0x20] ;  /* 0x0000202412177981 */ /* 0x000ee2000c1e1900 */
[----:B--2---:R-:W-:-:S04]  /*62a0*/  IMAD R20, R26, R21, R41 ;  /* 0x000000151a147224 */ /* 0x004fc800078e0229 */
[----:B------:R-:W-:Y:S02]  /*62b0*/  IMAD.IADD R20, R20, 0x1, R27 ;  /* 0x0000000114147824 */ /* 0x000fe400078e021b */
[----:B---3--:R-:W-:-:S03]  /*62c0*/  IMAD R22, R26, R23, R42 ;  /* 0x000000171a167224 */ /* 0x008fc600078e022a */
[----:B------:R-:W-:Y:S01]  /*62d0*/  IADD3 R21, P1, R16, R20, RZ ;  /* 0x0000001410157210 */ /* 0x000fe20007f3e0ff */
[----:B------:R-:W-:-:S03]  /*62e0*/  IMAD.IADD R22, R22, 0x1, R27 ;  /* 0x0000000116167824 */ /* 0x000fc600078e021b */
[----:B------:R-:W-:Y:S02]  /*62f0*/  LEA.HI.X.SX32 R30, R20, R17, 0x1, P1 ;  /* 0x00000011141e7211 */ /* 0x000fe400008f0eff */
[----:B------:R-:W-:-:S04]  /*6300*/  LEA R20, P1, R21, c[0x0][0x1a0], 0x1 ;  /* 0x0000680015147a11 */ /* 0x000fc800078208ff */
[----:B------:R-:W-:Y:S02]  /*6310*/  LEA.HI.X R21, R21, c[0x0][0x1a4], R30, 0x1, P1 ;  /* 0x0000690015157a11 */ /* 0x000fe400008f0c1e */
[----:B------:R-:W-:-:S03]  /*6320*/  IADD3 R23, P1, R16, R22, RZ ;  /* 0x0000001610177210 */ /* 0x000fc60007f3e0ff */
[----:B------:R-:W2:Y:S01]  /*6330*/  LDG.E.128 R32, [R20.64] ;  /* 0x0000002414207981 */ /* 0x000ea2000c1e1d00 */
[----:B------:R-:W-:Y:S02]  /*6340*/  LEA.HI.X.SX32 R30, R22, R17, 0x1, P1 ;  /* 0x00000011161e7211 */ /* 0x000fe400008f0eff */
[----:B------:R-:W-:-:S04]  /*6350*/  LEA R22, P1, R23, c[0x0][0x1a0], 0x1 ;  /* 0x0000680017167a11 */ /* 0x000fc800078208ff */
[----:B------:R-:W-:Y:S02]  /*6360*/  LEA.HI.X R23, R23, c[0x0][0x1a4], R30, 0x1, P1 ;  /* 0x0000690017177a11 */ /* 0x000fe400008f0c1e */
[----:B------:R3:W4:Y:S04]  /*6370*/  LDS.U16 R30, [R28] ;  /* 0x000000001c1e7984 */ /* 0x0007280000000400 */
[----:B------:R1:W2:Y:S01]  /*6380*/  LDG.E.128 R36, [R22.64] ;  /* 0x0000002416247981 */ /* 0x0002a2000c1e1d00 */
[----:B------:R-:W-:Y:S01]  /*6390*/  IADD3 R31, P1, R18, 0x40, RZ ;  /* 0x00000040121f7810 */ /* 0x000fe20007f3e0ff */
[----:B0-----:R-:W-:Y:S01]  /*63a0*/  HADD2.F32 R29, -RZ, R29.H0_H0 ;  /* 0x2000001dff1d7230 */ /* 0x001fe20000004100 */
[----:B------:R-:W-:Y:S02]  /*63b0*/  IADD3 R25, R25, 0x10, RZ ;  /* 0x0000001019197810 */ /* 0x000fe40007ffe0ff */
[----:B---3--:R-:W-:Y:S01]  /*63c0*/  IADD3 R28, R28, 0x20, RZ ;  /* 0x000000201c1c7810 */ /* 0x008fe20007ffe0ff */
[----:B------:R-:W-:Y:S01]  /*63d0*/  IMAD.X R40, RZ, RZ, R19, P1 ;  /* 0x000000ffff287224 */ /* 0x000fe200008e0613 */
[----:B------:R-:W-:-:S02]  /*63e0*/  ISETP.GE.AND P1, PT, R25, UR8, PT ;  /* 0x0000000819007c0c */ /* 0x000fc4000bf26270 */
[----:B------:R-:W-:Y:S01]  /*63f0*/  IADD3 R27, R27, 0x1000, RZ ;  /* 0x000010001b1b7810 */ /* 0x000fe20007ffe0ff */
[----:B----4-:R-:W-:Y:S02]  /*6400*/  HADD2.F32 R30, -RZ, R30.H0_H0 ;  /* 0x2000001eff1e7230 */ /* 0x010fe40000004100 */
[----:B--2---:R-:W-:Y:S02]  /*6410*/  HADD2.F32 R18, -RZ, R32.H0_H0 ;  /* 0x20000020ff127230 */ /* 0x004fe40000004100 */
[----:B------:R-:W-:Y:S02]  /*6420*/  HADD2.F32 R19, -RZ, R34.H0_H0 ;  /* 0x20000022ff137230 */ /* 0x000fe40000004100 */
[----:B------:R-:W-:Y:S01]  /*6430*/  HADD2.F32 R21, -RZ, R35.H0_H0 ;  /* 0x20000023ff157230 */ /* 0x000fe20000004100 */
[C---:B------:R-:W-:Y:S01]  /*6440*/  FFMA.FTZ R2, R29.reuse, R18, R2 ;  /* 0x000000121d027223 */ /* 0x040fe20000010002 */
[--C-:B------:R-:W-:Y:S01]  /*6450*/  HADD2.F32 R20, -RZ, R33.reuse.H0_H0 ;  /* 0x20000021ff147230 */ /* 0x100fe20000004100 */
[C---:B------:R-:W-:Y:S01]  /*6460*/  FFMA.FTZ R10, R29.reuse, R19, R10 ;  /* 0x000000131d0a7223 */ /* 0x040fe2000001000a */
[----:B------:R-:W-:Y:S01]  /*6470*/  HADD2.F32 R32, -RZ, R32.H1_H1 ;  /* 0x30000020ff207230 */ /* 0x000fe20000004100 */
[C---:B------:R-:W-:Y:S01]  /*6480*/  FFMA.FTZ R12, R29.reuse, R21, R12 ;  /* 0x000000151d0c7223 */ /* 0x040fe2000001000c */
[----:B------:R-:W-:Y:S01]  /*6490*/  HADD2.F32 R33, -RZ, R33.H1_H1 ;  /* 0x30000021ff217230 */ /* 0x000fe20000004100 */
[C---:B------:R-:W-:Y:S01]  /*64a0*/  FFMA.FTZ R3, R29.reuse, R20, R3 ;  /* 0x000000141d037223 */ /* 0x040fe20000010003 */
[----:B------:R-:W-:Y:S01]  /*64b0*/  HADD2.F32 R34, -RZ, R34.H1_H1 ;  /* 0x30000022ff227230 */ /* 0x000fe20000004100 */
[C---:B------:R-:W-:Y:S01]  /*64c0*/  FFMA.FTZ R9, R29.reuse, R32, R9 ;  /* 0x000000201d097223 */ /* 0x040fe20000010009 */
[----:B-1----:R-:W-:Y:S01]  /*64d0*/  HADD2.F32 R22, -RZ, R35.H1_H1 ;  /* 0x30000023ff167230 */ /* 0x002fe20000004100 */
[C---:B------:R-:W-:Y:S01]  /*64e0*/  FFMA.FTZ R8, R29.reuse, R33, R8 ;  /* 0x000000211d087223 */ /* 0x040fe20000010008 */
[----:B------:R-:W-:Y:S01]  /*64f0*/  HADD2.F32 R19, -RZ, R36.H0_H0 ;  /* 0x20000024ff137230 */ /* 0x000fe20000004100 */
[C---:B------:R-:W-:Y:S01]  /*6500*/  FFMA.FTZ R11, R29.reuse, R34, R11 ;  /* 0x000000221d0b7223 */ /* 0x040fe2000001000b */
[----:B------:R-:W-:Y:S01]  /*6510*/  HADD2.F32 R18, -RZ, R37.H0_H0 ;  /* 0x20000025ff127230 */ /* 0x000fe20000004100 */
[----:B------:R-:W-:Y:S01]  /*6520*/  FFMA.FTZ R13, R29, R22, R13 ;  /* 0x000000161d0d7223 */ /* 0x000fe2000001000d */
        /* <DEDUP_REMOVED lines=13> */
[----:B------:R-:W-:Y:S01]  /*6600*/  FFMA.FTZ R13, R30, R39, R13 ;  /* 0x000000271e0d7223 */ /* 0x000fe2000001000d */
[----:B------:R-:W-:Y:S05]  /*6610*/  @!P1 BRA `(.L_x_2388) ;  /* 0xfffffc3000009947 */ /* 0x000fea000383ffff */
.L_x_2385:
[----:B------:R-:W-:Y:S05]  /*6620*/  BSYNC B0 ;  /* 0x0000000000007941 */ /* 0x000fea0003800000 */
.L_x_2384:
[----:B------:R-:W-:Y:S01]  /*6630*/  ISETP.GE.AND P1, PT, R14, UR42, PT ;  /* 0x0000002a0e007c0c */ /* 0x000fe2000bf26270 */
[----:B------:R-:W-:-:S12]  /*6640*/  BSSY B0, `(.L_x_2389) ;  /* 0x00000d0000007945 */ /* 0x000fd80003800000 */
[----:B------:R-:W-:Y:S05]  /*6650*/  @P1 BRA `(.L_x_2390) ;  /* 0x00000ce000001947 */ /* 0x000fea0003800000 */
[----:B------:R-:W-:Y:S01]  /*6660*/  IMAD.U32 R31, RZ, RZ, UR46 ;  /* 0x0000002eff1f7e24 */ /* 0x000fe2000f8e00ff */
[----:B------:R-:W-:Y:S01]  /*6670*/  LOP3.LUT R18, RZ, R15, RZ, 0x33, !PT ;  /* 0x0000000fff127212 */ /* 0x000fe200078e33ff */
[----:B------:R-:W-:Y:S03]  /*6680*/  BSSY B1, `(.L_x_2391) ;  /* 0x0000043000017945 */ /* 0x000fe60003800000 */
[----:B------:R-:W-:-:S04]  /*6690*/  IADD3 R31, -R31, UR42, R18 ;  /* 0x0000002a1f1f7c10 */ /* 0x000fc8000fffe112 */
[----:B------:R-:W-:-:S13]  /*66a0*/  LOP3.LUT P1, RZ, R31, 0x8, RZ, 0xc0, !PT ;  /* 0x000000081fff7812 */ /* 0x000fda000782c0ff */
[----:B------:R-:W-:Y:S05]  /*66b0*/  @P1 BRA `(.L_x_2392) ;  /* 0x000003f000001947 */ /* 0x000fea0003800000 */
[----:B------:R-:W-:Y:S01]  /*66c0*/  ISETP.GE.AND P1, PT, R14, c[0x0][0x1d4], PT ;  /* 0x000075000e007a0c */ /* 0x000fe20003f26270 */
[----:B------:R-:W-:-:S12]  /*66d0*/  BSSY B2, `(.L_x_2393) ;  /* 0x000003c000027945 */ /* 0x000fd80003800000 */
[----:B------:R-:W-:Y:S05]  /*66e0*/  @!P1 BRA `(.L_x_2394) ;  /* 0x000003a000009947 */ /* 0x000fea0003800000 */
[----:B------:R-:W-:Y:S01]  /*66f0*/  IABS R21, c[0x0][0x1d4] ;  /* 0x0000750000157a13 */ /* 0x000fe20000000000 */
[----:B------:R-:W-:Y:S01]  /*6700*/  ULDC UR4, c[0x0][0x1d4] ;  /* 0x0000750000047ab9 */ /* 0x000fe20000000800 */
[----:B------:R-:W-:Y:S01]  /*6710*/  IABS R25, R14 ;  /* 0x0000000e00197213 */ /* 0x000fe20000000000 */
[----:B------:R-:W-:Y:S01]  /*6720*/  UIMAD UR4, UR48, UR4, URZ ;  /* 0x00000004300472a4 */ /* 0x000fe2000f8e023f */
[----:B------:R-:W0:Y:S01]  /*6730*/  I2F.RP R20, R21 ;  /* 0x0000001500147306 */ /* 0x000e220000209400 */
[----:B------:R-:W-:Y:S01]  /*6740*/  ISETP.GE.AND P2, PT, R14, RZ, PT ;  /* 0x000000ff0e00720c */ /* 0x000fe20003f46270 */
[----:B------:R-:W2:Y:S01]  /*6750*/  LDS.U16 R24, [R24] ;  /* 0x0000000018187984 */ /* 0x000ea20000000400 */
        /* <DEDUP_REMOVED lines=16> */
[----:B------:R-:W-:Y:S02]  /*6860*/  IMAD.U32 R21, RZ, RZ, UR4 ;  /* 0x00000004ff157e24 */ /* 0x000fe4000f8e00ff */
[----:B------:R-:W-:-:S05]  /*6870*/  IMAD.MOV.U32 R20, RZ, RZ, R18 ;  /* 0x000000ffff147224 */ /* 0x000fca00078e0012 */
[----:B------:R-:W-:Y:S02]  /*6880*/  @!P2 IADD3 R20, -R20, RZ, RZ ;  /* 0x000000ff1414a210 */ /* 0x000fe40007ffe1ff */
[----:B------:R-:W-:-:S04]  /*6890*/  @!P3 LOP3.LUT R20, RZ, c[0x0][0x1d4], RZ, 0x33, !PT ;  /* 0x00007500ff14ba12 */ /* 0x000fc800078e33ff */
[----:B------:R-:W-:Y:S02]  /*68a0*/  SHF.R.S32.HI R18, RZ, 0x1f, R20 ;  /* 0x0000001fff127819 */ /* 0x000fe40000011414 */
[----:B------:R-:W-:-:S04]  /*68b0*/  IADD3 R19, P1, R20, UR4, RZ ;  /* 0x0000000414137c10 */ /* 0x000fc8000ff3e0ff */
[----:B------:R-:W-:Y:S02]  /*68c0*/  LEA.HI.X.SX32 R22, R21, R18, 0x1, P1 ;  /* 0x0000001215167211 */ /* 0x000fe400008f0eff */
[----:B------:R-:W-:-:S04]  /*68d0*/  LEA R18, P1, R19, c[0x0][0x1a8], 0x2 ;  /* 0x00006a0013127a11 */ /* 0x000fc800078210ff */
[----:B------:R-:W-:-:S05]  /*68e0*/  LEA.HI.X R19, R19, c[0x0][0x1ac], R22, 0x2, P1 ;  /* 0x00006b0013137a11 */ /* 0x000fca00008f1416 */
[----:B------:R-:W3:Y:S02]  /*68f0*/  LDG.E R18, [R18.64] ;  /* 0x0000002412127981 */ /* 0x000ee4000c1e1900 */
[----:B---3--:R-:W-:-:S04]  /*6900*/  IMAD R21, R18, c[0x0][0x1d8], RZ ;  /* 0x0000760012157a24 */ /* 0x008fc800078e02ff */
[----:B------:R-:W-:-:S04]  /*6910*/  IMAD R21, R21, c[0x0][0x1d4], R20 ;  /* 0x0000750015157a24 */ /* 0x000fc800078e0214 */
[----:B------:R-:W-:-:S05]  /*6920*/  IMAD.SHL.U32 R21, R21, 0x100, RZ ;  /* 0x0000010015157824 */ /* 0x000fca00078e00ff */
[----:B------:R-:W-:-:S04]  /*6930*/  IADD3 R22, P1, R16, R21, RZ ;  /* 0x0000001510167210 */ /* 0x000fc80007f3e0ff */
[----:B------:R-:W-:Y:S02]  /*6940*/  LEA.HI.X.SX32 R21, R21, R17, 0x1, P1 ;  /* 0x0000001115157211 */ /* 0x000fe400008f0eff */
[----:B------:R-:W-:-:S04]  /*6950*/  LEA R20, P1, R22, c[0x0][0x1a0], 0x1 ;  /* 0x0000680016147a11 */ /* 0x000fc800078208ff */
[----:B------:R-:W-:-:S06]  /*6960*/  LEA.HI.X R21, R22, c[0x0][0x1a4], R21, 0x1, P1 ;  /* 0x0000690016157a11 */ /* 0x000fcc00008f0c15 */
[----:B------:R-:W3:Y:S01]  /*6970*/  LDG.E.128 R20, [R20.64] ;  /* 0x0000002414147981 */ /* 0x000ee2000c1e1d00 */
[----:B--2---:R-:W-:Y:S02]  /*6980*/  HADD2.F32 R25, -RZ, R24.H0_H0 ;  /* 0x20000018ff197230 */ /* 0x004fe40000004100 */
[----:B---3--:R-:W-:Y:S02]  /*6990*/  HADD2.F32 R27, -RZ, R22.H0_H0 ;  /* 0x20000016ff1b7230 */ /* 0x008fe40000004100 */
[--C-:B------:R-:W-:Y:S02]  /*69a0*/  HADD2.F32 R18, -RZ, R20.reuse.H0_H0 ;  /* 0x20000014ff127230 */ /* 0x100fe40000004100 */
        /* <DEDUP_REMOVED lines=14> */
.L_x_2394:
[----:B------:R-:W-:Y:S05]  /*6a90*/  BSYNC B2 ;  /* 0x0000000000027941 */ /* 0x000fea0003800000 */
.L_x_2393:
[----:B------:R-:W-:Y:S02]  /*6aa0*/  IADD3 R14, R14, 0x8, RZ ;  /* 0x000000080e0e7810 */ /* 0x000fe40007ffe0ff */
.L_x_2392:
[----:B------:R-:W-:Y:S05]  /*6ab0*/  BSYNC B1 ;  /* 0x0000000000017941 */ /* 0x000fea0003800000 */
.L_x_2391:
[----:B------:R-:W-:-:S13]  /*6ac0*/  LOP3.LUT P1, RZ, R31, 0xfffffff8, RZ, 0xc0, !PT ;  /* 0xfffffff81fff7812 */ /* 0x000fda000782c0ff */
[----:B------:R-:W-:Y:S05]  /*6ad0*/  @!P1 BRA `(.L_x_2390) ;  /* 0x0000086000009947 */ /* 0x000fea0003800000 */
[----:B------:R-:W-:Y:S01]  /*6ae0*/  LEA R18, R14, UR7, 0x1 ;  /* 0x000000070e127c11 */ /* 0x000fe2000f8e08ff */
[----:B------:R-:W-:Y:S02]  /*6af0*/  IMAD.U32 R31, RZ, RZ, UR46 ;  /* 0x0000002eff1f7e24 */ /* 0x000fe4000f8e00ff */
[----:B------:R-:W-:Y:S02]  /*6b00*/  IMAD.MOV.U32 R22, RZ, RZ, RZ ;  /* 0x000000ffff167224 */ /* 0x000fe400078e00ff */
[----:B------:R-:W-:Y:S02]  /*6b10*/  IMAD R31, R31, -0x2, R18 ;  /* 0xfffffffe1f1f7824 */ /* 0x000fe400078e0212 */
.L_x_2399:
[C---:B------:R-:W-:Y:S01]  /*6b20*/  ISETP.GE.AND P2, PT, R14.reuse, c[0x0][0x1d4], PT ;  /* 0x000075000e007a0c */ /* 0x040fe20003f46270 */
[----:B------:R-:W-:Y:S01]  /*6b30*/  BSSY B1, `(.L_x_2395) ;  /* 0x000003f000017945 */ /* 0x000fe20003800000 */
[----:B------:R-:W-:Y:S01]  /*6b40*/  IADD3 R33, R14, 0x8, RZ ;  /* 0x000000080e217810 */ /* 0x000fe20007ffe0ff */
[----:B------:R-:W-:-:S03]  /*6b50*/  IMAD.IADD R32, R31, 0x1, R22 ;  /* 0x000000011f207824 */ /* 0x000fc600078e0216 */
[----:B------:R-:W-:-:S07]  /*6b60*/  ISETP.GE.AND P1, PT, R33, c[0x0][0x1d4], PT ;  /* 0x0000750021007a0c */ /* 0x000fce0003f26270 */
[----:B------:R-:W-:Y:S05]  /*6b70*/  @!P2 BRA `(.L_x_2396) ;  /* 0x000003a00000a947 */ /* 0x000fea0003800000 */
[----:B------:R-:W-:Y:S01]  /*6b80*/  IABS R21, c[0x0][0x1d4] ;  /* 0x0000750000157a13 */ /* 0x000fe20000000000 */
[----:B------:R-:W-:Y:S01]  /*6b90*/  ULDC UR4, c[0x0][0x1d4] ;  /* 0x0000750000047ab9 */ /* 0x000fe20000000800 */
[----:B------:R-:W-:Y:S01]  /*6ba0*/  IABS R24, R14 ;  /* 0x0000000e00187213 */ /* 0x000fe20000000000 */
[----:B------:R-:W-:Y:S01]  /*6bb0*/  UIMAD UR4, UR48, UR4, URZ ;  /* 0x00000004300472a4 */ /* 0x000fe2000f8e023f */
        /* <DEDUP_REMOVED lines=19> */
[----:B------:R-:W-:-:S04]  /*6cf0*/  IMAD.MOV.U32 R20, RZ, RZ, R18 ;  /* 0x000000ffff147224 */ /* 0x000fc800078e0012 */
[----:B------:R-:W-:Y:S01]  /*6d00*/  @!P3 IMAD.MOV R20, RZ, RZ, -R20 ;  /* 0x000000ffff14b224 */ /* 0x000fe200078e0a14 */
[----:B------:R-:W-:-:S04]  /*6d10*/  @!P4 LOP3.LUT R20, RZ, c[0x0][0x1d4], RZ, 0x33, !PT ;  /* 0x00007500ff14ca12 */ /* 0x000fc800078e33ff */
[----:B------:R-:W-:Y:S02]  /*6d20*/  SHF.R.S32.HI R18, RZ, 0x1f, R20 ;  /* 0x0000001fff127819 */ /* 0x000fe40000011414 */
        /* <DEDUP_REMOVED lines=13> */
[----:B------:R-:W2:Y:S01]  /*6e00*/  LDG.E.128 R24, [R20.64] ;  /* 0x0000002414187981 */ /* 0x000ea2000c1e1d00 */
[----:B0-----:R-:W-:Y:S02]  /*6e10*/  HADD2.F32 R23, -RZ, R23.H0_H0 ;  /* 0x20000017ff177230 */ /* 0x001fe40000004100 */
[----:B--2---:R-:W-:Y:S02]  /*6e20*/  HADD2.F32 R18, -RZ, R24.H0_H0 ;  /* 0x20000018ff127230 */ /* 0x004fe40000004100 */
[----:B------:R-:W-:-:S02]  /*6e30*/  HADD2.F32 R28, -RZ, R25.H0_H0 ;  /* 0x20000019ff1c7230 */ /* 0x000fc40000004100 */
        /* <DEDUP_REMOVED lines=14> */
.L_x_2396:
[----:B------:R-:W-:Y:S05]  /*6f20*/  BSYNC B1 ;  /* 0x0000000000017941 */ /* 0x000fea0003800000 */
.L_x_2395:
[----:B------:R-:W-:Y:S01]  /*6f30*/  BSSY B1, `(.L_x_2397) ;  /* 0x000003c000017945 */ /* 0x000fe20003800000 */
        /* <DEDUP_REMOVED lines=59> */
.L_x_2398:
[----:B------:R-:W-:Y:S05]  /*72f0*/  BSYNC B1 ;  /* 0x0000000000017941 */ /* 0x000fea0003800000 */
.L_x_2397:
[----:B------:R-:W-:Y:S02]  /*7300*/  IADD3 R14, R14, 0x10, RZ ;  /* 0x000000100e0e7810 */ /* 0x000fe40007ffe0ff */
[----:B------:R-:W-:Y:S02]  /*7310*/  IADD3 R22, R22, 0x20, RZ ;  /* 0x0000002016167810 */ /* 0x000fe40007ffe0ff */
[----:B------:R-:W-:-:S13]  /*7320*/  ISETP.GE.AND P1, PT, R14, UR42, PT ;  /* 0x0000002a0e007c0c */ /* 0x000fda000bf26270 */
[----:B------:R-:W-:Y:S05]  /*7330*/  @!P1 BRA `(.L_x_2399) ;  /* 0xfffff7e000009947 */ /* 0x000fea000383ffff */
.L_x_2390:
[----:B------:R-:W-:Y:S05]  /*7340*/  BSYNC B0 ;  /* 0x0000000000007941 */ /* 0x000fea0003800000 */
.L_x_2389:
[----:B------:R-:W-:Y:S01]  /*7350*/  BSSY B0, `(.L_x_2400) ;  /* 0x000005b000007945 */ /* 0x000fe20003800000 */
[----:B------:R-:W-:Y:S05]  /*7360*/  @P0 BRA `(.L_x_2401) ;  /* 0x0000059000000947 */ /* 0x000fea0003800000 */
[----:B------:R-:W-:Y:S01]  /*7370*/  ULDC.64 UR4, c[0x0][0x240] ;  /* 0x0000900000047ab9 */ /* 0x000fe20000000a00 */
[----:B------:R-:W-:Y:S01]  /*7380*/  IMAD.MOV.U32 R17, RZ, RZ, 0x2 ;  /* 0x00000002ff117424 */ /* 0x000fe200078e00ff */
[----:B------:R-:W-:-:S03]  /*7390*/  UISETP.NE.U32.AND UP0, UPT, URZ, UR4, UPT ;  /* 0x000000043f00728c */ /* 0x000fc6000bf05070 */
[----:B------:R-:W-:Y:S02]  /*73a0*/  ULDC UR4, c[0x0][0x1d8] ;  /* 0x0000760000047ab9 */ /* 0x000fe40000000800 */
[----:B------:R-:W-:Y:S01]  /*73b0*/  UISETP.NE.AND.EX UP0, UPT, URZ, UR5, UPT, UP0 ;  /* 0x000000053f00728c */ /* 0x000fe2000bf05300 */
[----:B------:R-:W-:-:S05]  /*73c0*/  ISETP.NE.AND P1, PT, R17, c[0x0][0x258], PT ;  /* 0x0000960011007a0c */ /* 0x000fca0003f25270 */
[----:B------:R-:W-:-:S05]  /*73d0*/  PLOP3.LUT P2, PT, PT, PT, UP0, 0x80, 0x0 ;  /* 0x000000000000781c */ /* 0x000fca0003f4f008 */
[----:B------:R-:W-:Y:S01]  /*73e0*/  @UP0 UIMAD UR4, UR40, UR4, UR49 ;  /* 0x00000004280402a4 */ /* 0x000fe2000f8e0231 */
[----:B------:R-:W-:-:S05]  /*73f0*/  IADD3 R14, R0, UR45, RZ ;  /* 0x0000002d000e7c10 */ /* 0x000fca000fffe0ff */
[----:B------:R-:W-:-:S04]  /*7400*/  IMAD.U32 R19, RZ, RZ, UR4 ;  /* 0x00000004ff137e24 */ /* 0x000fc8000f8e00ff */
[----:B------:R-:W-:-:S04]  /*7410*/  @P2 IMAD R18, R19, 0x100, R0 ;  /* 0x0000010013122824 */ /* 0x000fc800078e0200 */
[----:B------:R-:W-:-:S04]  /*7420*/  @P2 IMAD.WIDE R18, R18, R17, c[0x0][0x238] ;  /* 0x00008e0012122625 */ /* 0x000fc800078e0211 */
[----:B------:R-:W-:Y:S01]  /*7430*/  @P1 IMAD.WIDE R16, R14, R17, c[0x0][0x188] ;  /* 0x000062000e101625 */ /* 0x000fe200078e0211 */
[----:B------:R-:W-:Y:S01]  /*7440*/  UIADD3 UR4, -UR46, UR42, URZ ;  /* 0x0000002a2e047290 */ /* 0x000fe2000fffe13f */
[----:B------:R0:W5:Y:S04]  /*7450*/  @P2 LDG.E.128 R28, [R18.64] ;  /* 0x00000024121c2981 */ /* 0x000168000c1e1d00 */
[----:B------:R2:W5:Y:S01]  /*7460*/  @P1 LDG.E.128 R24, [R16.64] ;  /* 0x0000002410181981 */ /* 0x000562000c1e1d00 */
[----:B------:R-:W-:Y:S01]  /*7470*/  ULEA UR4, UR4, UR7, 0x1 ;  /* 0x0000000704047291 */ /* 0x000fe2000f8e083f */
[----:B------:R-:W-:-:S04]  /*7480*/  IMAD.U32 R21, RZ, RZ, UR44 ;  /* 0x0000002cff157e24 */ /* 0x000fc8000f8e00ff */
[----:B------:R-:W-:-:S04]  /*7490*/  IMAD R20, R21, 0x100, R0 ;  /* 0x0000010015147824 */ /* 0x000fc800078e0200 */
[----:B------:R-:W3:Y:S01]  /*74a0*/  LDS.U16 R32, [UR4+0x240] ;  /* 0x00024004ff207984 */ /* 0x000ee20008000400 */
[----:B------:R-:W-:Y:S01]  /*74b0*/  USHF.L.U32 UR4, UR43, 0x8, URZ ;  /* 0x000000082b047899 */ /* 0x000fe2000800063f */
[----:B0-----:R-:W-:-:S05]  /*74c0*/  SHF.R.S32.HI R18, RZ, 0x1f, R20 ;  /* 0x0000001fff127819 */ /* 0x001fca0000011414 */
[----:B------:R-:W-:Y:S01]  /*74d0*/  IMAD.U32 R19, RZ, RZ, UR4 ;  /* 0x00000004ff137e24 */ /* 0x000fe2000f8e00ff */
[----:B------:R-:W-:-:S04]  /*74e0*/  IADD3 R20, P0, R20, UR4, RZ ;  /* 0x0000000414147c10 */ /* 0x000fc8000ff1e0ff */
[----:B------:R-:W-:Y:S02]  /*74f0*/  LEA.HI.X.SX32 R19, R19, R18, 0x1, P0 ;  /* 0x0000001213137211 */ /* 0x000fe400000f0eff */
[----:B------:R-:W-:-:S04]  /*7500*/  LEA R18, P0, R20, c[0x0][0x1a0], 0x1 ;  /* 0x0000680014127a11 */ /* 0x000fc800078008ff */
[----:B------:R-:W-:Y:S01]  /*7510*/  LEA.HI.X R19, R20, c[0x0][0x1a4], R19, 0x1, P0 ;  /* 0x0000690014137a11 */ /* 0x000fe200000f0c13 */
[----:B------:R-:W-:Y:S05]  /*7520*/  @P1 BRA `(.L_x_2402) ;  /* 0x0000023000001947 */ /* 0x000fea0003800000 */
[----:B--2---:R-:W-:-:S04]  /*7530*/  IADD3 R16, P0, R14, c[0x0][0x188], RZ ;  /* 0x000062000e107a10 */ /* 0x004fc80007f1e0ff */
[----:B------:R-:W-:-:S05]  /*7540*/  LEA.HI.X.SX32 R17, R14, c[0x0][0x18c], 0x1, P0 ;  /* 0x000063000e117a11 */ /* 0x000fca00000f0eff */
[----:B------:R-:W2:Y:S01]  /*7550*/  LDG.E.64 R34, [R16.64] ;  /* 0x0000002410227981 */ /* 0x000ea2000c1e1b00 */
[----:B------:R-:W-:Y:S02]  /*7560*/  IMAD.U32 R21, RZ, RZ, UR39 ;  /* 0x00000027ff157e24 */ /* 0x000fe4000f8e00ff */
[----:B------:R-:W-:-:S05]  /*7570*/  IMAD.U32 R20, RZ, RZ, UR38 ;  /* 0x00000026ff147e24 */ /* 0x000fca000f8e00ff */
[----:B------:R0:W4:Y:S01]  /*7580*/  LDG.E R21, [R20.64+0x4] ;  /* 0x0000042414157981 */ /* 0x000122000c1e1900 */
[C-C-:B--2--5:R-:W-:Y:S01]  /*7590*/  SHF.R.U64 R26, R34.reuse, 0x10, R35.reuse ;  /* 0x00000010221a7819 */ /* 0x164fe20000001223 */
[----:B------:R-:W4:Y:S01]  /*75a0*/  I2F.S8 R23, R35 ;  /* 0x0000002300177306 */ /* 0x000f220000001400 */
[----:B------:R-:W-:Y:S02]  /*75b0*/  PRMT R14, R34, 0x9910, RZ ;  /* 0x00009910220e7816 */ /* 0x000fe400000000ff */
[----:B0-----:R-:W-:Y:S02]  /*75c0*/  PRMT R20, R35, 0x9910, RZ ;  /* 0x0000991023147816 */ /* 0x001fe400000000ff */
[----:B------:R-:W-:Y:S02]  /*75d0*/  PRMT R16, R26, 0x9910, RZ ;  /* 0x000099101a107816 */ /* 0x000fe400000000ff */
[--C-:B------:R-:W-:Y:S01]  /*75e0*/  SHF.R.S32.HI R25, RZ, 0x18, R35.reuse ;  /* 0x00000018ff197819 */ /* 0x100fe20000011423 */
[----:B------:R4:W0:Y:S01]  /*75f0*/  I2F.S8 R17, R26 ;  /* 0x0000001a00117306 */ /* 0x0008220000001400 */
[----:B------:R-:W-:-:S02]  /*7600*/  SHF.R.U32.HI R24, RZ, 0x10, R35 ;  /* 0x00000010ff187819 */ /* 0x000fc40000011623 */
[----:B------:R-:W-:Y:S02]  /*7610*/  SHF.R.S32.HI R14, RZ, 0x8, R14 ;  /* 0x00000008ff0e7819 */ /* 0x000fe4000001140e */
[----:B------:R-:W-:Y:S02]  /*7620*/  SHF.R.S32.HI R20, RZ, 0x8, R20 ;  /* 0x00000008ff147819 */ /* 0x000fe40000011414 */
[----:B------:R-:W-:Y:S01]  /*7630*/  SHF.R.S32.HI R16, RZ, 0x8, R16 ;  /* 0x00000008ff107819 */ /* 0x000fe20000011410 */
[----:B------:R-:W2:Y:S01]  /*7640*/  I2F.S16 R25, R25 ;  /* 0x0000001900197306 */ /* 0x000ea20000101400 */
[----:B----4-:R-:W-:-:S07]  /*7650*/  FMUL.FTZ R26, R23, R21 ;  /* 0x00000015171a7220 */ /* 0x010fce0000410000 */
[----:B------:R-:W4:Y:S01]  /*7660*/  I2F.S8 R24, R24 ;  /* 0x0000001800187306 */ /* 0x000f220000001400 */
[----:B0-----:R-:W-:-:S07]  /*7670*/  FMUL.FTZ R23, R17, R21 ;  /* 0x0000001511177220 */ /* 0x001fce0000410000 */
[----:B------:R-:W0:Y:S01]  /*7680*/  I2F.S16 R14, R14 ;  /* 0x0000000e000e7306 */ /* 0x000e220000101400 */
[----:B--2---:R-:W-:-:S07]  /*7690*/  FMUL.FTZ R27, R25, R21 ;  /* 0x00000015191b7220 */ /* 0x004fce0000410000 */
[----:B------:R-:W2:Y:S01]  /*76a0*/  I2F.S16 R20, R20 ;  /* 0x0000001400147306 */ /* 0x000ea20000101400 */
[----:B----4-:R-:W-:-:S05]  /*76b0*/  FMUL.FTZ R24, R24, R21 ;  /* 0x0000001518187220 */ /* 0x010fca0000410000 */
[----:B------:R-:W-:Y:S02]  /*76c0*/  F2FP.PACK_AB R27, R27, R24 ;  /* 0x000000181b1b723e */ /* 0x000fe400000000ff */
[----:B------:R-:W4:Y:S01]  /*76d0*/  I2F.S8 R22, R34 ;  /* 0x0000002200167306 */ /* 0x000f220000001400 */
[----:B0-----:R-:W-:-:S07]  /*76e0*/  FMUL.FTZ R17, R14, R21 ;  /* 0x000000150e117220 */ /* 0x001fce0000410000 */
[----:B------:R-:W0:Y:S01]  /*76f0*/  I2F.S16 R16, R16 ;  /* 0x0000001000107306 */ /* 0x000e220000101400 */
[----:B--2---:R-:W-:-:S05]  /*7700*/  FMUL.FTZ R25, R20, R21 ;  /* 0x0000001514197220 */ /* 0x004fca0000410000 */
[----:B------:R-:W-:Y:S01]  /*7710*/  F2FP.PACK_AB R26, R25, R26 ;  /* 0x0000001a191a723e */ /* 0x000fe200000000ff */
[----:B----4-:R-:W-:-:S05]  /*7720*/  FMUL.FTZ R22, R22, R21 ;  /* 0x0000001516167220 */ /* 0x010fca0000410000 */
[----:B------:R-:W-:Y:S01]  /*7730*/  F2FP.PACK_AB R24, R17, R22 ;  /* 0x000000161118723e */ /* 0x000fe200000000ff */
[----:B0-----:R-:W-:-:S05]  /*7740*/  FMUL.FTZ R14, R16, R21 ;  /* 0x00000015100e7220 */ /* 0x001fca0000410000 */
[----:B------:R-:W-:-:S04]  /*7750*/  F2FP.PACK_AB R25, R14, R23 ;  /* 0x000000170e19723e */ /* 0x000fc800000000ff */
.L_x_2402:
[----:B--2--5:R-:W-:Y:S01]  /*7760*/  HFMA2.MMA R4, R24, 1, 1, R4 ;  /* 0x3c003c0018047835 */ /* 0x024fe20000000004 */
[----:B------:R-:W-:Y:S01]  /*7770*/  HADD2 R5, R25, R5 ;  /* 0x0000000519057230 */ /* 0x000fe20000000000 */
[----:B------:R-:W-:Y:S01]  /*7780*/  HFMA2.MMA R6, R26, 1, 1, R6 ;  /* 0x3c003c001a067835 */ /* 0x000fe20000000006 */
[----:B------:R-:W-:Y:S02]  /*7790*/  HADD2 R7, R27, R7 ;  /* 0x000000071b077230 */ /* 0x000fe40000000000 */
[----:B---3--:R-:W-:Y:S02]  /*77a0*/  HADD2.F32 R32, -RZ, R32.H0_H0 ;  /* 0x20000020ff207230 */ /* 0x008fe40000004100 */
[----:B------:R-:W-:Y:S02]  /*77b0*/  @P2 HFMA2.MMA R5, R5, R29, -RZ ;  /* 0x0000001d05052235 */ /* 0x000fe400001000ff */
[----:B------:R-:W-:Y:S01]  /*77c0*/  @P2 HFMA2.MMA R7, R7, R31, -RZ ;  /* 0x0000001f07072235 */ /* 0x000fe200001000ff */
[----:B------:R-:W-:-:S02]  /*77d0*/  @P2 HMUL2 R4, R4, R28 ;  /* 0x0000001c04042232 */ /* 0x000fc40000000000 */
[----:B------:R-:W-:-:S03]  /*77e0*/  @P2 HMUL2 R6, R6, R30 ;  /* 0x0000001e06062232 */ /* 0x000fc60000000000 */
[--C-:B------:R-:W-:Y:S02]  /*77f0*/  HADD2.F32 R17, -RZ, R4.reuse.H0_H0 ;  /* 0x20000004ff117230 */ /* 0x100fe40000004100 */
[----:B------:R0:W-:Y:S01]  /*7800*/  STG.E.128 [R18.64], R4 ;  /* 0x0000000412007986 */ /* 0x0001e2000c101d24 */
[----:B------:R-:W-:Y:S02]  /*7810*/  HADD2.F32 R14, -RZ, R4.H1_H1 ;  /* 0x30000004ff0e7230 */ /* 0x000fe40000004100 */
[--C-:B------:R-:W-:Y:S01]  /*7820*/  HADD2.F32 R16, -RZ, R5.reuse.H0_H0 ;  /* 0x20000005ff107230 */ /* 0x100fe20000004100 */
[C---:B------:R-:W-:Y:S01]  /*7830*/  FFMA.FTZ R2, R32.reuse, R17, R2 ;  /* 0x0000001120027223 */ /* 0x040fe20000010002 */
[----:B------:R-:W-:Y:S01]  /*7840*/  HADD2.F32 R21, -RZ, R5.H1_H1 ;  /* 0x30000005ff157230 */ /* 0x000fe20000004100 */
[C---:B------:R-:W-:Y:S01]  /*7850*/  FFMA.FTZ R9, R32.reuse, R14, R9 ;  /* 0x0000000e20097223 */ /* 0x040fe20000010009 */
[--C-:B------:R-:W-:Y:S01]  /*7860*/  HADD2.F32 R23, -RZ, R6.reuse.H0_H0 ;  /* 0x20000006ff177230 */ /* 0x100fe20000004100 */
        /* <DEDUP_REMOVED lines=9> */
.L_x_2401:
[----:B0-----:R-:W-:Y:S05]  /*7900*/  BSYNC B0 ;  /* 0x0000000000007941 */ /* 0x001fea0003800000 */
.L_x_2400:
[----:B-----5:R-:W0:Y:S01]  /*7910*/  S2R R4, SR_TID.X ;  /* 0x0000000000047919 */ /* 0x020e220000002100 */
[----:B------:R-:W-:Y:S01]  /*7920*/  IMAD R15, R15, 0x100, R0 ;  /* 0x000001000f0f7824 */ /* 0x000fe200078e0200 */
[----:B------:R-:W-:Y:S02]  /*7930*/  BSSY B0, `(.L_x_2403) ;  /* 0x0000014000007945 */ /* 0x000fe40003800000 */
[----:B------:R-:W-:Y:S02]  /*7940*/  BAR.SYNC.DEFER_BLOCKING 0x0 ;  /* 0x0000000000007b1d */ /* 0x000fe40000010000 */
[----:B------:R-:W-:Y:S02]  /*7950*/  LEA R15, R15, 0x240, 0x1 ;  /* 0x000002400f0f7811 */ /* 0x000fe400078e08ff */
[----:B0-----:R-:W-:-:S02]  /*7960*/  LOP3.LUT R5, R4, 0xffffff80, RZ, 0xc0, !PT ;  /* 0xffffff8004057812 */ /* 0x001fc400078ec0ff */
[C---:B------:R-:W-:Y:S02]  /*7970*/  ISETP.GT.AND P1, PT, R4.reuse, 0x7f, PT ;  /* 0x0000007f0400780c */ /* 0x040fe40003f24270 */
        /* <DEDUP_REMOVED lines=15> */
.L_x_2404:
[----:B------:R-:W-:Y:S05]  /*7a70*/  BSYNC B0 ;  /* 0x0000000000007941 */ /* 0x000fea0003800000 */
.L_x_2403:
[----:B------:R-:W-:Y:S06]  /*7a80*/  BAR.SYNC.DEFER_BLOCKING 0x0 ;  /* 0x0000000000007b1d */ /* 0x000fec0000010000 */
[----:B------:R-:W-:Y:S01]  /*7a90*/  BSSY B0, `(.L_x_2405) ;  /* 0x0000013000007945 */ /* 0x000fe20003800000 */
[----:B------:R-:W-:Y:S05]  /*7aa0*/  @P1 BRA `(.L_x_2406) ;  /* 0x0000011000001947 */ /* 0x000fea0003800000 */
[----:B0-----:R-:W0:Y:S02]  /*7ab0*/  LDS.128 R4, [R15] ;  /* 0x000000000f047984 */ /* 0x001e240000000c00 */
[----:B0-----:R-:W-:Y:S02]  /*7ac0*/  HADD2.F32 R17, -RZ, R4.H0_H0 ;  /* 0x20000004ff117230 */ /* 0x001fe40000004100 */
[----:B------:R-:W-:-:S02]  /*7ad0*/  HADD2.F32 R14, -RZ, R5.H0_H0 ;  /* 0x20000005ff0e7230 */ /* 0x000fc40000004100 */
[----:B------:R-:W-:Y:S01]  /*7ae0*/  HADD2.F32 R19, -RZ, R6.H0_H0 ;  /* 0x20000006ff137230 */ /* 0x000fe20000004100 */
[----:B------:R-:W-:Y:S01]  /*7af0*/  FADD.FTZ R2, R2, R17 ;  /* 0x0000001102027221 */ /* 0x000fe20000010000 */
[----:B------:R-:W-:Y:S01]  /*7b00*/  HADD2.F32 R4, -RZ, R4.H1_H1 ;  /* 0x30000004ff047230 */ /* 0x000fe20000004100 */
        /* <DEDUP_REMOVED lines=11> */
.L_x_2406:
[----:B------:R-:W-:Y:S05]  /*7bc0*/  BSYNC B0 ;  /* 0x0000000000007941 */ /* 0x000fea0003800000 */
.L_x_2405:
        /* <DEDUP_REMOVED lines=8> */
.L_x_2408:
[----:B------:R-:W-:Y:S05]  /*7c50*/  BSYNC B0 ;  /* 0x0000000000007941 */ /* 0x000fea0003800000 */
.L_x_2407:
        /* <DEDUP_REMOVED lines=20> */
.L_x_2410:
[----:B------:R-:W-:Y:S05]  /*7da0*/  BSYNC B0 ;  /* 0x0000000000007941 */ /* 0x000fea0003800000 */
.L_x_2409:
        /* <DEDUP_REMOVED lines=8> */
.L_x_2412:
[----:B------:R-:W-:Y:S05]  /*7e30*/  BSYNC B0 ;  /* 0x0000000000007941 */ /* 0x000fea0003800000 */
.L_x_2411:
        /* <DEDUP_REMOVED lines=20> */
.L_x_2414:
[----:B------:R-:W-:Y:S05]  /*7f80*/  BSYNC B0 ;  /* 0x0000000000007941 */ /* 0x000fea0003800000 */
.L_x_2413:
[----:B------:R-:W-:Y:S06]  /*7f90*/  BAR.SYNC.DEFER_BLOCKING 0x0 ;  /* 0x0000000000007b1d */ /* 0x000fec0000010000 */
[----:B------:R-:W-:Y:S05]  /*7fa0*/  @P5 EXIT ;  /* 0x000000000000594d */ /* 0x000fea0003800000 */
[----:B0-----:R-:W-:-:S05]  /*7fb0*/  IMAD.MOV.U32 R5, RZ, RZ, 0x2 ;  /* 0x00000002ff057424 */ /* 0x001fca00078e00ff */
[----:B------:R-:W-:-:S13]  /*7fc0*/  ISETP.NE.AND P0, PT, R5, c[0x0][0x258], PT ;  /* 0x0000960005007a0c */ /* 0x000fda0003f05270 */
[----:B------:R-:W-:Y:S05]  /*7fd0*/  @!P0 BRA `(.L_x_2415) ;  /* 0x000000b000008947 */ /* 0x000fea0003800000 */
[----:B------:R-:W-:Y:S02]  /*7fe0*/  IADD3 R4, R0, UR50, RZ ;  /* 0x0000003200047c10 */ /* 0x000fe4000fffe0ff */
        /* <DEDUP_REMOVED lines=10> */
.L_x_2415:
[----:B------:R-:W-:Y:S02]  /*8090*/  IMAD.MOV.U32 R4, RZ, RZ, c[0x0][0x250] ;  /* 0x00009400ff047624 */ /* 0x000fe400078e00ff */
[----:B------:R-:W-:-:S05]  /*80a0*/  IMAD.MOV.U32 R5, RZ, RZ, c[0x0][0x254] ;  /* 0x00009500ff057624 */ /* 0x000fca00078e00ff */
[----:B------:R-:W2:Y:S02]  /*80b0*/  LDG.E R4, [R4.64] ;  /* 0x0000002404047981 */ /* 0x000ea4000c1e1900 */
        /* <DEDUP_REMOVED lines=8> */
[----:B------:R-:W2:Y:S01]  /*8140*/  F2I.S8.NTZ R3, R3 ;  /* 0x0000000300037305 */ /* 0x000ea20000202100 */
[----:B------:R-:W-:-:S07]  /*8150*/  FMUL.FTZ R4, R4, R13 ;  /* 0x0000000d04047220 */ /* 0x000fce0000410000 */
[----:B------:R-:W3:Y:S01]  /*8160*/  F2I.S8.NTZ R8, R8 ;  /* 0x0000000800087305 */ /* 0x000ee20000202100 */
[----:B0-----:R-:W-:-:S07]  /*8170*/  PRMT R5, R9, 0x8880, RZ ;  /* 0x0000888009057816 */ /* 0x001fce00000000ff */
[----:B------:R-:W0:Y:S01]  /*8180*/  F2I.S8.NTZ R10, R10 ;  /* 0x0000000a000a7305 */ /* 0x000e220000202100 */
[----:B--2---:R-:W-:Y:S02]  /*8190*/  PRMT R6, R3, 0x8880, RZ ;  /* 0x0000888003067816 */ /* 0x004fe400000000ff */
[----:B------:R-:W-:Y:S02]  /*81a0*/  PRMT R3, R5, 0x7710, RZ ;  /* 0x0000771005037816 */ /* 0x000fe400000000ff */
[----:B------:R-:W-:Y:S02]  /*81b0*/  PRMT R5, R6, 0x7710, RZ ;  /* 0x0000771006057816 */ /* 0x000fe400000000ff */
[----:B------:R-:W-:Y:S01]  /*81c0*/  LOP3.LUT R15, R3, 0xff, RZ, 0xc0, !PT ;  /* 0x000000ff030f7812 */ /* 0x000fe200078ec0ff */
[----:B------:R-:W2:Y:S01]  /*81d0*/  F2I.S8.NTZ R11, R11 ;  /* 0x0000000b000b7305 */ /* 0x000ea20000202100 */
[----:B---3--:R-:W-:Y:S02]  /*81e0*/  PRMT R7, R8, 0x8880, RZ ;  /* 0x0000888008077816 */ /* 0x008fe400000000ff */
[----:B------:R-:W-:-:S02]  /*81f0*/  LOP3.LUT R8, R5, 0xff, RZ, 0xc0, !PT ;  /* 0x000000ff05087812 */ /* 0x000fc400078ec0ff */
[----:B------:R-:W-:Y:S02]  /*8200*/  PRMT R6, R7, 0x7710, RZ ;  /* 0x0000771007067816 */ /* 0x000fe400000000ff */
[----:B------:R-:W-:Y:S01]  /*8210*/  SHF.L.U64.HI R9, R15, 0x8, RZ ;  /* 0x000000080f097819 */ /* 0x000fe200000102ff */
[----:B------:R-:W3:Y:S01]  /*8220*/  F2I.S8.NTZ R2, R2 ;  /* 0x0000000200027305 */ /* 0x000ee20000202100 */
[----:B------:R-:W-:Y:S02]  /*8230*/  LOP3.LUT R7, R6, 0xff, RZ, 0xc0, !PT ;  /* 0x000000ff06077812 */ /* 0x000fe400078ec0ff */
[----:B0-----:R-:W-:Y:S02]  /*8240*/  PRMT R3, R10, 0x8880, RZ ;  /* 0x000088800a037816 */ /* 0x001fe400000000ff */
[----:B------:R-:W-:Y:S02]  /*8250*/  SHF.L.U64.HI R6, R8, 0x10, RZ ;  /* 0x0000001008067819 */ /* 0x000fe400000102ff */
[----:B------:R-:W-:Y:S01]  /*8260*/  SHF.L.U64.HI R5, R7, 0x18, RZ ;  /* 0x0000001807057819 */ /* 0x000fe200000102ff */
[----:B------:R-:W0:Y:S01]  /*8270*/  F2I.S8.NTZ R12, R12 ;  /* 0x0000000c000c7305 */ /* 0x000e220000202100 */
[----:B------:R-:W-:-:S02]  /*8280*/  PRMT R3, R3, 0x7710, RZ ;  /* 0x0000771003037816 */ /* 0x000fc400000000ff */
[----:B--2---:R-:W-:Y:S02]  /*8290*/  PRMT R11, R11, 0x8880, RZ ;  /* 0x000088800b0b7816 */ /* 0x004fe400000000ff */
[----:B------:R-:W-:Y:S02]  /*82a0*/  LOP3.LUT R5, R5, R6, R9, 0xfe, !PT ;  /* 0x0000000605057212 */ /* 0x000fe400078efe09 */
[----:B------:R-:W-:Y:S01]  /*82b0*/  LOP3.LUT R6, R3, 0xff, RZ, 0xc0, !PT ;  /* 0x000000ff03067812 */ /* 0x000fe200078ec0ff */
[----:B------:R-:W2:Y:S01]  /*82c0*/  F2I.S8.NTZ R4, R4 ;  /* 0x0000000400047305 */ /* 0x000ea20000202100 */
[----:B---3--:R-:W-:Y:S02]  /*82d0*/  PRMT R2, R2, 0x8880, RZ ;  /* 0x0000888002027816 */ /* 0x008fe400000000ff */
[----:B------:R-:W-:Y:S02]  /*82e0*/  PRMT R3, R11, 0x7710, RZ ;  /* 0x000077100b037816 */ /* 0x000fe400000000ff */
[----:B------:R-:W-:-:S02]  /*82f0*/  LOP3.LUT R6, R6, 0xffffff00, R5, 0xf8, !PT ;  /* 0xffffff0006067812 */ /* 0x000fc400078ef805 */
[----:B------:R-:W-:Y:S02]  /*8300*/  PRMT R2, R2, 0x7710, RZ ;  /* 0x0000771002027816 */ /* 0x000fe400000000ff */
[----:B0-----:R-:W-:Y:S02]  /*8310*/  PRMT R12, R12, 0x8880, RZ ;  /* 0x000088800c0c7816 */ /* 0x001fe400000000ff */
[----:B------:R-:W-:Y:S02]  /*8320*/  PRMT R5, R3, 0x7604, RZ ;  /* 0x0000760403057816 */ /* 0x000fe400000000ff */
[----:B------:R-:W-:Y:S02]  /*8330*/  PRMT R3, R12, 0x7710, RZ ;  /* 0x000077100c037816 */ /* 0x000fe400000000ff */
[----:B------:R-:W-:Y:S02]  /*8340*/  PRMT R9, R2, 0x6540, R15 ;  /* 0x0000654002097816 */ /* 0x000fe4000000000f */
[----:B------:R-:W-:Y:S01]  /*8350*/  LOP3.LUT R2, R5, 0xffff00ff, R6, 0xf8, !PT ;  /* 0xffff00ff05027812 */ /* 0x000fe200078ef806 */
[----:B------:R-:W-:Y:S01]  /*8360*/  IMAD.U32 R6, R8, 0x10000, RZ ;  /* 0x0001000008067824 */ /* 0x000fe200078e00ff */
[----:B------:R-:W-:-:S02]  /*8370*/  IADD3 R5, R0, UR50, RZ ;  /* 0x0000003200057c10 */ /* 0x000fc4000fffe0ff */
[----:B------:R-:W-:Y:S02]  /*8380*/  PRMT R3, R3, 0x7054, RZ ;  /* 0x0000705403037816 */ /* 0x000fe400000000ff */
[----:B--2---:R-:W-:Y:S02]  /*8390*/  PRMT R0, R4, 0x8880, RZ ;  /* 0x0000888004007816 */ /* 0x004fe400000000ff */
[----:B------:R-:W-:Y:S02]  /*83a0*/  LOP3.LUT R6, R6, 0xff00ffff, R9, 0xf8, !PT ;  /* 0xff00ffff06067812 */ /* 0x000fe400078ef809 */
[----:B------:R-:W-:Y:S02]  /*83b0*/  LOP3.LUT R3, R3, 0xff00ffff, R2, 0xf8, !PT ;  /* 0xff00ffff03037812 */ /* 0x000fe400078ef802 */
[----:B------:R-:W-:Y:S02]  /*83c0*/  IADD3 R4, P0, R5, c[0x0][0x160], RZ ;  /* 0x0000580005047a10 */ /* 0x000fe40007f1e0ff */
[----:B------:R-:W-:-:S02]  /*83d0*/  PRMT R0, R0, 0x7710, RZ ;  /* 0x0000771000007816 */ /* 0x000fc400000000ff */
[----:B------:R-:W-:Y:S02]  /*83e0*/  PRMT R2, R6, 0x4210, R7 ;  /* 0x0000421006027816 */ /* 0x000fe40000000007 */
[----:B------:R-:W-:Y:S02]  /*83f0*/  LEA.HI.X.SX32 R5, R5, c[0x0][0x164], 0x1, P0 ;  /* 0x0000590005057a11 */ /* 0x000fe400000f0eff */
[----:B------:R-:W-:-:S05]  /*8400*/  PRMT R3, R3, 0x4210, R0 ;  /* 0x0000421003037816 */ /* 0x000fca0000000000 */
[----:B------:R-:W-:Y:S01]  /*8410*/  STG.E.64 [R4.64], R2 ;  /* 0x0000000204007986 */ /* 0x000fe2000c101b24 */
[----:B------:R-:W-:Y:S05]  /*8420*/  EXIT ;  /* 0x000000000000794d */ /* 0x000fea0003800000 */
.L_x_2366:
[----:B0-----:R-:W-:Y:S01]  /*8430*/  IMAD.MOV.U32 R5, RZ, RZ, 0x10 ;  /* 0x00000010ff057424 */ /* 0x001fe200078e00ff */
[----:B------:R-:W-:Y:S01]  /*8440*/  MOV R2, 0x8480 ;  /* 0x0000848000027802 */ /* 0x000fe20000000f00 */
[----:B------:R-:W-:Y:S02]  /*8450*/  IMAD.MOV.U32 R0, RZ, RZ, 0x1f ;  /* 0x0000001fff007424 */ /* 0x000fe400078e00ff */
[----:B------:R-:W-:Y:S02]  /*8460*/  IMAD.MOV.U32 R7, RZ, RZ, -0x1 ;  /* 0xffffffffff077424 */ /* 0x000fe400078e00ff */
[----:B-1----:R-:W-:Y:S05]  /*8470*/  CALL.REL.NOINC `($__internal_10_$__cuda_sm70_shflsync_bfly_p) ;  /* 0x000001b000007944 */ /* 0x002fea0003c00000 */
[----:B01----:R-:W-:Y:S05]  /*8480*/  BRA `(.L_x_2416) ;  /* 0xffffa29000007947 */ /* 0x003fea000383ffff */
.L_x_2367:
[----:B0-----:R-:W-:Y:S01]  /*8490*/  IMAD.MOV.U32 R4, RZ, RZ, R9 ;  /* 0x000000ffff047224 */ /* 0x001fe200078e0009 */
[----:B------:R-:W-:Y:S01]  /*84a0*/  MOV R2, 0x84f0 ;  /* 0x000084f000027802 */ /* 0x000fe20000000f00 */
[----:B------:R-:W-:Y:S02]  /*84b0*/  IMAD.MOV.U32 R5, RZ, RZ, 0x8 ;  /* 0x00000008ff057424 */ /* 0x000fe400078e00ff */
[----:B------:R-:W-:Y:S02]  /*84c0*/  IMAD.MOV.U32 R0, RZ, RZ, 0x1f ;  /* 0x0000001fff007424 */ /* 0x000fe400078e00ff */
[----:B------:R-:W-:-:S02]  /*84d0*/  IMAD.MOV.U32 R7, RZ, RZ, -0x1 ;  /* 0xffffffffff077424 */ /* 0x000fc400078e00ff */
[----:B-1----:R-:W-:Y:S05]  /*84e0*/  CALL.REL.NOINC `($__internal_10_$__cuda_sm70_shflsync_bfly_p) ;  /* 0x0000014000007944 */ /* 0x002fea0003c00000 */
[----:B01----:R-:W-:Y:S01]  /*84f0*/  FADD.FTZ R4, R9, R0 ;  /* 0x0000000009047221 */ /* 0x003fe20000010000 */
[----:B------:R-:W-:Y:S01]  /*8500*/  MOV R2, 0x8550 ;  /* 0x0000855000027802 */ /* 0x000fe20000000f00 */
[----:B------:R-:W-:-:S02]  /*8510*/  IMAD.MOV.U32 R5, RZ, RZ, 0x4 ;  /* 0x00000004ff057424 */ /* 0x000fc400078e00ff */
[----:B------:R-:W-:Y:S02]  /*8520*/  IMAD.MOV.U32 R0, RZ, RZ, 0x1f ;  /* 0x0000001fff007424 */ /* 0x000fe400078e00ff */
[----:B------:R-:W-:Y:S02]  /*8530*/  IMAD.MOV.U32 R7, RZ, RZ, -0x1 ;  /* 0xffffffffff077424 */ /* 0x000fe400078e00ff */
[----:B------:R-:W-:Y:S05]  /*8540*/  CALL.REL.NOINC `($__internal_10_$__cuda_sm70_shflsync_bfly_p) ;  /* 0x000000e000007944 */ /* 0x000fea0003c00000 */
[----:B01----:R-:W-:Y:S01]  /*8550*/  FADD.FTZ R4, R4, R0 ;  /* 0x0000000004047221 */ /* 0x003fe20000010000 */
[----:B------:R-:W-:Y:S01]  /*8560*/  MOV R2, 0x85b0 ;  /* 0x000085b000027802 */ /* 0x000fe20000000f00 */
[----:B------:R-:W-:Y:S02]  /*8570*/  IMAD.MOV.U32 R5, RZ, RZ, 0x2 ;  /* 0x00000002ff057424 */ /* 0x000fe400078e00ff */
[----:B------:R-:W-:Y:S02]  /*8580*/  IMAD.MOV.U32 R0, RZ, RZ, 0x1f ;  /* 0x0000001fff007424 */ /* 0x000fe400078e00ff */
[----:B------:R-:W-:Y:S02]  /*8590*/  IMAD.MOV.U32 R7, RZ, RZ, -0x1 ;  /* 0xffffffffff077424 */ /* 0x000fe400078e00ff */
[----:B------:R-:W-:Y:S05]  /*85a0*/  CALL.REL.NOINC `($__internal_10_$__cuda_sm70_shflsync_bfly_p) ;  /* 0x0000008000007944 */ /* 0x000fea0003c00000 */
[----:B01----:R-:W-:Y:S01]  /*85b0*/  FADD.FTZ R4, R4, R0 ;  /* 0x0000000004047221 */ /* 0x003fe20000010000 */
[----:B------:R-:W-:Y:S01]  /*85c0*/  MOV R2, 0x8610 ;  /* 0x0000861000027802 */ /* 0x000fe20000000f00 */
[----:B------:R-:W-:-:S02]  /*85d0*/  IMAD.MOV.U32 R5, RZ, RZ, 0x1 ;  /* 0x00000001ff057424 */ /* 0x000fc400078e00ff */
[----:B------:R-:W-:Y:S02]  /*85e0*/  IMAD.MOV.U32 R0, RZ, RZ, 0x1f ;  /* 0x0000001fff007424 */ /* 0x000fe400078e00ff */
[----:B------:R-:W-:Y:S02]  /*85f0*/  IMAD.MOV.U32 R7, RZ, RZ, -0x1 ;  /* 0xffffffffff077424 */ /* 0x000fe400078e00ff */
[----:B------:R-:W-:Y:S05]  /*8600*/  CALL.REL.NOINC `($__internal_10_$__cuda_sm70_shflsync_bfly_p) ;  /* 0x0000002000007944 */ /* 0x000fea0003c00000 */
[----:B01----:R-:W-:Y:S01]  /*8610*/  IMAD.MOV.U32 R5, RZ, RZ, R0 ;  /* 0x000000ffff057224 */ /* 0x003fe200078e0000 */
[----:B------:R-:W-:Y:S05]  /*8620*/  BRA `(.L_x_2417) ;  /* 0xffffa18000007947 */ /* 0x000fea000383ffff */
        .weak           $__internal_10_$__cuda_sm70_shflsync_bfly_p
        .type           $__internal_10_$__cuda_sm70_shflsync_bfly_p,@function
        .size           $__internal_10_$__cuda_sm70_shflsync_bfly_p,(.L_x_3181 - $__internal_10_$__cuda_sm70_shflsync_bfly_p)
$__internal_10_$__cuda_sm70_shflsync_bfly_p:
[----:B------:R-:W-:Y:S01]  /*8630*/  IMAD.MOV.U32 R3, RZ, RZ, 0x0 ;  /* 0x00000000ff037424 */ /* 0x000fe200078e00ff */
[----:B------:R-:W-:Y:S04]  /*8640*/  WARPSYNC R7 ;  /* 0x0000000700007348 */ /* 0x000fe80003800000 */
[----:B------:R0:W1:Y:S01]  /*8650*/  SHFL.BFLY PT, R0, R4, R5, R0 ;  /* 0x0c00000504007389 */ /* 0x00006200000e0000 */
[----:B------:R-:W-:Y:S05]  /*8660*/  RET.REL.NODEC R2 `(_ZN4mmha33masked_multihead_attention_kernelItLi256ELi256ELi1ELi32ELi256ELb0ELb1EEEv26Multihead_attention_paramsIT_XT5_EE) ;  /* 0xffff799002007950 */ /* 0x000fea0003c3ffff */
.L_x_2418:
        /* <DEDUP_REMOVED lines=9> */
.L_x_3181:


//--------------------- .text._ZN4mmha33masked_multihead_attention_kernelItLi256ELi256ELi2ELi32ELi128ELb0ELb1EEEv26Multihead_attention_paramsIT_XT5_EE --------------------------
	.section	.text._ZN4mmha33masked_multihead_attention_kernelItLi256ELi256ELi2ELi32ELi128ELb0ELb1EEEv26Multihead_attention_paramsIT_XT5_EE,"ax",@progbits
	.sectioninfo	@"SHI_REGISTERS=168"
	.align	128
        .global         _ZN4mmha33masked_multihead_attention_kernelItLi256ELi256ELi2ELi32ELi128ELb0ELb1EEEv26Multihead_attention_paramsIT_XT5_EE
        .type           _ZN4mmha33masked_multihead_attention_kernelItLi256ELi256ELi2ELi32ELi128ELb0ELb1EEEv26Multihead_attention_paramsIT_XT5_EE,@function
        .size           _ZN4mmha33masked_multihead_attention_kernelItLi256ELi256ELi2ELi32ELi128ELb0ELb1EEEv26Multihead_attention_paramsIT_XT5_EE,(.L_x_3182 - _ZN4mmha33masked_multihead_attention_kernelItLi256ELi256ELi2ELi32ELi128ELb0ELb1EEEv26Multihead_attention_paramsIT_XT5_EE)
        .other          _ZN4mmha33masked_multihead_attention_kernelItLi256ELi256ELi2ELi32ELi128ELb0ELb1EEEv26Multihead_attention_paramsIT_XT5_EE,@"STO_CUDA_ENTRY STV_DEFAULT"
_ZN4mmha33masked_multihead_attention_kernelItLi256ELi256ELi2ELi32ELi128ELb0ELb1EEEv26Multihead_attention_paramsIT_XT5_EE:
.text._ZN4mmha33masked_multihead_attention_kernelItLi256ELi256ELi2ELi32ELi128ELb0ELb1EEEv26Multihead_attention_paramsIT_XT5_EE:
        /* <DEDUP_REMOVED lines=11> */
.L_x_2419:
[----:B------:R-:W-:Y:S02]  /*00b0*/  ISETP.NE.U32.AND P0, PT, RZ, c[0x0][0x280], PT ;  /* 0x0000a000ff007a0c */ /* 0x000fe40003f05070 */
[----:B------:R-:W-:Y:S02]  /*00c0*/  IABS R3, c[0x0][0x1d0] ;  /* 0x0000740000037a13 */ /* 0x000fe40000000000 */
[----:B------:R-:W-:Y:S02]  /*00d0*/  ISETP.NE.AND.EX P0, PT, RZ, c[0x0][0x284], PT, P0 ;  /* 0x0000a100ff007a0c */ /* 0x000fe40003f05300 */
[----:B------:R-:W1:Y:S11]  /*00e0*/  I2F.RP R0, R3 ;  /* 0x0000000300007306 */ /* 0x000e760000209400 */
[----:B------:R-:W-:-:S04]  /*00f0*/  @P0 IMAD.MOV.U32 R5, RZ, RZ, 0x4 ;  /* 0x00000004ff050424 */ /* 0x000fc800078e00ff */
[----:B0-----:R-:W-:Y:S01]  /*0100*/  @P0 IMAD.WIDE R4, R2, R5, c[0x0][0x280] ;  /* 0x0000a00002040625 */ /* 0x001fe200078e0205 */
[----:B-1----:R-:W0:Y:S04]  /*0110*/  MUFU.RCP R0, R0 ;  /* 0x0000000000007308 */ /* 0x002e280000001000 */
[----:B------:R1:W2:Y:S01]  /*0120*/  @P0 LDG.E R17, [R4.64] ;  /* 0x0000002404110981 */ /* 0x0002a2000c1e1900 */
[----:B0-----:R-:W-:-:S04]  /*0130*/  IADD3 R6, R0, 0xffffffe, RZ ;  /* 0x0ffffffe00067810 */ /* 0x001fc80007ffe0ff */
[----:B------:R0:W3:Y:S01]  /*0140*/  F2I.FTZ.U32.TRUNC.NTZ R7, R6 ;  /* 0x0000000600077305 */ /* 0x0000e2000021f000 */
[----:B------:R-:W-:Y:S01]  /*0150*/  IABS R0, R2 ;  /* 0x0000000200007213 */ /* 0x000fe20000000000 */
[----:B0-----:R-:W-:Y:S02]  /*0160*/  IMAD.MOV.U32 R6, RZ, RZ, RZ ;  /* 0x000000ffff067224 */ /* 0x001fe400078e00ff */
[----:B---3--:R-:W-:-:S04]  /*0170*/  IMAD.MOV R8, RZ, RZ, -R7 ;  /* 0x000000ffff087224 */ /* 0x008fc800078e0a07 */
[----:B------:R-:W-:-:S04]  /*0180*/  IMAD R9, R8, R3, RZ ;  /* 0x0000000308097224 */ /* 0x000fc800078e02ff */
[----:B------:R-:W-:-:S06]  /*0190*/  IMAD.HI.U32 R7, R7, R9, R6 ;  /* 0x0000000907077227 */ /* 0x000fcc00078e0006 */
[----:B------:R-:W-:-:S04]  /*01a0*/  IMAD.HI.U32 R7, R7, R0, RZ ;  /* 0x0000000007077227 */ /* 0x000fc800078e00ff */
[----:B------:R-:W-:-:S04]  /*01b0*/  IMAD.MOV R6, RZ, RZ, -R7 ;  /* 0x000000ffff067224 */ /* 0x000fc800078e0a07 */
[----:B------:R-:W-:-:S05]  /*01c0*/  IMAD R0, R3, R6, R0 ;  /* 0x0000000603007224 */ /* 0x000fca00078e0200 */
[----:B------:R-:W-:-:S13]  /*01d0*/  ISETP.GT.U32.AND P4, PT, R3, R0, PT ;  /* 0x000000000300720c */ /* 0x000fda0003f84070 */
[----:B------:R-:W-:-:S05]  /*01e0*/  @!P4 IMAD.IADD R0, R0, 0x1, -R3 ;  /* 0x000000010000c824 */ /* 0x000fca00078e0a03 */
[----:B------:R-:W-:Y:S02]  /*01f0*/  ISETP.GE.U32.AND P3, PT, R0, R3, PT ;  /* 0x000000030000720c */ /* 0x000fe40003f66070 */
[----:B------:R-:W-:Y:S02]  /*0200*/  LOP3.LUT R0, R2, c[0x0][0x1d0], RZ, 0x3c, !PT ;  /* 0x0000740002007a12 */ /* 0x000fe400078e3cff */
[----:B------:R-:W-:Y:S02]  /*0210*/  IABS R3, c[0x0][0x1d4] ;  /* 0x0000750000037a13 */ /* 0x000fe40000000000 */
[----:B------:R-:W-:Y:S02]  /*0220*/  ISETP.GE.AND P2, PT, R0, RZ, PT ;  /* 0x000000ff0000720c */ /* 0x000fe40003f46270 */
[----:B------:R-:W0:Y:S01]  /*0230*/  I2F.RP R0, R3 ;  /* 0x0000000300007306 */ /* 0x000e220000209400 */
[----:B------:R-:W-:Y:S02]  /*0240*/  @!P4 IADD3 R7, R7, 0x1, RZ ;  /* 0x000000010707c810 */ /* 0x000fe40007ffe0ff */
[----:B------:R-:W-:-:S05]  /*0250*/  ISETP.NE.U32.AND P1, PT, RZ, c[0x0][0x240], PT ;  /* 0x00009000ff007a0c */ /* 0x000fca0003f25070 */
[----:B0-----:R-:W0:Y:S01]  /*0260*/  MUFU.RCP R0, R0 ;  /* 0x0000000000007308 */ /* 0x001e220000001000 */
[----:B------:R-:W-:Y:S02]  /*0270*/  @P3 IADD3 R7, R7, 0x1, RZ ;  /* 0x0000000107073810 */ /* 0x000fe40007ffe0ff */
[----:B------:R-:W-:Y:S02]  /*0280*/  ISETP.NE.AND P4, PT, RZ, c[0x0][0x1d0], PT ;  /* 0x00007400ff007a0c */ /* 0x000fe40003f85270 */
[----:B------:R-:W-:Y:S01]  /*0290*/  ISETP.NE.AND.EX P1, PT, RZ, c[0x0][0x244], PT, P1 ;  /* 0x00009100ff007a0c */ /* 0x000fe20003f25310 */
[----:B------:R-:W-:Y:S01]  /*02a0*/  IMAD.MOV.U32 R40, RZ, RZ, R7 ;  /* 0x000000ffff287224 */ /* 0x000fe200078e0007 */
[----:B0-----:R-:W-:-:S04]  /*02b0*/  IADD3 R6, R0, 0xffffffe, RZ ;  /* 0x0ffffffe00067810 */ /* 0x001fc80007ffe0ff */
[----:B------:R0:W3:Y:S01]  /*02c0*/  F2I.FTZ.U32.TRUNC.NTZ R7, R6 ;  /* 0x0000000600077305 */ /* 0x0000e2000021f000 */
[----:B------:R-:W-:-:S04]  /*02d0*/  @!P2 IMAD.MOV R40, RZ, RZ, -R40 ;  /* 0x000000ffff28a224 */ /* 0x000fc800078e0a28 */
[----:B------:R-:W-:Y:S02]  /*02e0*/  @!P4 LOP3.LUT R40, RZ, c[0x0][0x1d0], RZ, 0x33, !PT ;  /* 0x00007400ff28ca12 */ /* 0x000fe400078e33ff */
[----:B-1----:R-:W-:Y:S02]  /*02f0*/  @P1 IMAD.MOV.U32 R5, RZ, RZ, 0x4 ;  /* 0x00000004ff051424 */ /* 0x002fe400078e00ff */
[----:B------:R-:W-:Y:S02]  /*0300*/  IMAD.MOV.U32 R16, RZ, RZ, RZ ;  /* 0x000000ffff107224 */ /* 0x000fe400078e00ff */
[----:B------:R-:W-:-:S04]  /*0310*/  @P1 IMAD.WIDE R4, R40, R5, c[0x0][0x240] ;  /* 0x0000900028041625 */ /* 0x000fc800078e0205 */
[----:B0-----:R-:W-:Y:S01]  /*0320*/  IMAD.MOV.U32 R6, RZ, RZ, RZ ;  /* 0x000000ffff067224 */ /* 0x001fe200078e00ff */
[----:B------:R0:W5:Y:S01]  /*0330*/  @P1 LDG.E R16, [R4.64] ;  /* 0x0000002404101981 */ /* 0x000162000c1e1900 */
[----:B---3--:R-:W-:-:S04]  /*0340*/  IMAD.MOV R8, RZ, RZ, -R7 ;  /* 0x000000ffff087224 */ /* 0x008fc800078e0a07 */
[----:B0-----:R-:W-:-:S04]  /*0350*/  IMAD R5, R8, R3, RZ ;  /* 0x0000000308057224 */ /* 0x001fc800078e02ff */
[----:B------:R-:W-:Y:S01]  /*0360*/  IMAD.HI.U32 R7, R7, R5, R6 ;  /* 0x0000000507077227 */ /* 0x000fe200078e0006 */
[----:B------:R-:W0:Y:S04]  /*0370*/  S2R R18, SR_TID.X ;  /* 0x0000000000127919 */ /* 0x000e280000002100 */
[----:B------:R-:W1:Y:S01]  /*0380*/  S2R R19, SR_CTAID.X ;  /* 0x0000000000137919 */ /* 0x000e620000002500 */
[----:B------:R-:W-:Y:S01]  /*0390*/  ISETP.NE.AND P2, PT, RZ, c[0x0][0x1c8], PT ;  /* 0x00007200ff007a0c */ /* 0x000fe20003f45270 */
[----:B------:R-:W-:Y:S01]  /*03a0*/  IMAD.MOV.U32 R20, RZ, RZ, 0x1 ;  /* 0x00000001ff147424 */ /* 0x000fe200078e00ff */
[----:B------:R-:W-:Y:S01]  /*03b0*/  BSSY B0, `(.L_x_2420) ;  /* 0x0000049000007945 */ /* 0x000fe20003800000 */
[----:B------:R-:W-:Y:S01]  /*03c0*/  IMAD R40, R40, c[0x0][0x1d8], RZ ;  /* 0x0000760028287a24 */ /* 0x000fe200078e02ff */
[----:B0-----:R-:W-:Y:S01]  /*03d0*/  ISETP.GT.AND P5, PT, R18, 0x1f, PT ;  /* 0x0000001f1200780c */ /* 0x001fe20003fa4270 */
[----:B-1----:R-:W-:-:S04]  /*03e0*/  IMAD R22, R2, c[0x0][0x1d8], R19 ;  /* 0x0000760002167a24 */ /* 0x002fc800078e0213 */
[----:B------:R-:W-:Y:S02]  /*03f0*/  IMAD.SHL.U32 R23, R22, 0x100, RZ ;  /* 0x0000010016177824 */ /* 0x000fe400078e00ff */
[----:B------:R-:W-:Y:S01]  /*0400*/  IMAD.SHL.U32 R42, R18, 0x8, RZ ;  /* 0x00000008122a7824 */ /* 0x000fe200078e00ff */
[----:B--2---:R-:W-:Y:S01]  /*0410*/  @P0 IADD3 R17, R17, c[0x0][0x210], RZ ;  /* 0x0000840011110a10 */ /* 0x004fe20007ffe0ff */
[----:B------:R-:W-:-:S05]  /*0420*/  @!P0 IMAD.MOV.U32 R17, RZ, RZ, c[0x0][0x1ec] ;  /* 0x00007b00ff118624 */ /* 0x000fca00078e00ff */
[----:B------:R-:W-:-:S05]  /*0430*/  IABS R24, R17 ;  /* 0x0000001100187213 */ /* 0x000fca0000000000 */
[----:B------:R-:W-:-:S05]  /*0440*/  IMAD.HI.U32 R7, R7, R24, RZ ;  /* 0x0000001807077227 */ /* 0x000fca00078e00ff */
[----:B------:R-:W-:-:S05]  /*0450*/  IADD3 R7, -R7, RZ, RZ ;  /* 0x000000ff07077210 */ /* 0x000fca0007ffe1ff */
[----:B------:R-:W-:-:S05]  /*0460*/  IMAD R24, R3, R7, R24 ;  /* 0x0000000703187224 */ /* 0x000fca00078e0218 */
[----:B------:R-:W-:-:S13]  /*0470*/  ISETP.GT.U32.AND P0, PT, R3, R24, PT ;  /* 0x000000180300720c */ /* 0x000fda0003f04070 */
[----:B------:R-:W-:-:S05]  /*0480*/  @!P0 IMAD.IADD R24, R24, 0x1, -R3 ;  /* 0x0000000118188824 */ /* 0x000fca00078e0a03 */
[----:B------:R-:W-:Y:S02]  /*0490*/  ISETP.GT.U32.AND P0, PT, R3, R24, PT ;  /* 0x000000180300720c */ /* 0x000fe40003f04070 */
[----:B------:R-:W-:-:S11]  /*04a0*/  ISETP.GE.AND P1, PT, R17, RZ, PT ;  /* 0x000000ff1100720c */ /* 0x000fd60003f26270 */
[----:B------:R-:W-:Y:S01]  /*04b0*/  @!P0 IMAD.IADD R24, R24, 0x1, -R3 ;  /* 0x0000000118188824 */ /* 0x000fe200078e0a03 */
[----:B------:R-:W-:Y:S01]  /*04c0*/  ISETP.NE.AND P0, PT, RZ, c[0x0][0x1d4], PT ;  /* 0x00007500ff007a0c */ /* 0x000fe20003f05270 */
[----:B------:R-:W-:-:S04]  /*04d0*/  IMAD.SHL.U32 R3, R19, 0x100, RZ ;  /* 0x0000010013037824 */ /* 0x000fc800078e00ff */
[----:B------:R-:W-:Y:S01]  /*04e0*/  IMAD R0, R2, c[0x0][0x1c8], R3 ;  /* 0x0000720002007a24 */ /* 0x000fe200078e0203 */
[----:B------:R-:W-:-:S04]  /*04f0*/  IADD3 R26, R17, -c[0x0][0x1d4], R20 ;  /* 0x80007500111a7a10 */ /* 0x000fc80007ffe014 */
[----:B------:R-:W-:Y:S01]  /*0500*/  SEL R25, R23, R0, !P2 ;  /* 0x0000000017197207 */ /* 0x000fe20005000000 */
[----:B------:R-:W-:Y:S01]  /*0510*/  @!P1 IMAD.MOV R24, RZ, RZ, -R24 ;  /* 0x000000ffff189224 */ /* 0x000fe200078e0a18 */
[----:B------:R-:W-:Y:S01]  /*0520*/  P2R R0, PR, RZ, 0x20 ;  /* 0x00000020ff007803 */ /* 0x000fe20000000000 */
[----:B------:R-:W-:Y:S01]  /*0530*/  IMAD.IADD R3, R3, 0x1, R42 ;  /* 0x0000000103037824 */ /* 0x000fe200078e022a */
[----:B------:R-:W-:Y:S01]  /*0540*/  IMNMX R26, RZ, R26, !PT ;  /* 0x0000001aff1a7217 */ /* 0x000fe20007800200 */
[----:B------:R-:W-:Y:S01]  /*0550*/  IMAD.IADD R0, R42, 0x1, R25 ;  /* 0x000000012a007824 */ /* 0x000fe200078e0219 */
[----:B------:R-:W-:Y:S01]  /*0560*/  @!P0 LOP3.LUT R24, RZ, c[0x0][0x1d4], RZ, 0x33, !PT ;  /* 0x00007500ff188a12 */ /* 0x000fe200078e33ff */
[----:B------:R-:W-:Y:S05]  /*0570*/  @P5 BRA `(.L_x_2421) ;  /* 0x000002a000005947 */ /* 0x000fea0003800000 */
[----:B------:R-:W-:-:S05]  /*0580*/  IMAD.MOV.U32 R33, RZ, RZ, 0x2 ;  /* 0x00000002ff217424 */ /* 0x000fca00078e00ff */
[----:B------:R-:W-:-:S13]  /*0590*/  ISETP.NE.AND P0, PT, R33, c[0x0][0x258], PT ;  /* 0x0000960021007a0c */ /* 0x000fda0003f05270 */
[----:B------:R-:W-:-:S06]  /*05a0*/  @P0 IMAD.WIDE R32, R0, R33, c[0x0][0x168] ;  /* 0x00005a0000200625 */ /* 0x000fcc00078e0221 */
[----:B------:R-:W5:Y:S01]  /*05b0*/  @P0 LDG.E.128 R32, [R32.64] ;  /* 0x0000002420200981 */ /* 0x000f62000c1e1d00 */
[----:B------:R-:W-:Y:S05]  /*05c0*/  @P0 BRA `(.L_x_2422) ;  /* 0x0000027000000947 */ /* 0x000fea0003800000 */
[----:B------:R-:W-:-:S04]  /*05d0*/  IADD3 R6, P0, R0, c[0x0][0x168], RZ ;  /* 0x00005a0000067a10 */ /* 0x000fc80007f1e0ff */
[----:B------:R-:W-:-:S05]  /*05e0*/  LEA.HI.X.SX32 R7, R0, c[0x0][0x16c], 0x1, P0 ;  /* 0x00005b0000077a11 */ /* 0x000fca00000f0eff */
[----:B------:R-:W2:Y:S01]  /*05f0*/  LDG.E.64 R14, [R6.64] ;  /* 0x00000024060e7981 */ /* 0x000ea2000c1e1b00 */
[----:B------:R-:W-:Y:S02]  /*0600*/  IMAD.MOV.U32 R4, RZ, RZ, c[0x0][0x248] ;  /* 0x00009200ff047624 */ /* 0x000fe400078e00ff */
[----:B------:R-:W-:-:S05]  /*0610*/  IMAD.MOV.U32 R5, RZ, RZ, c[0x0][0x24c] ;  /* 0x00009300ff057624 */ /* 0x000fca00078e00ff */
[----:B------:R0:W3:Y:S01]  /*0620*/  LDG.E R12, [R4.64] ;  /* 0x00000024040c7981 */ /* 0x0000e2000c1e1900 */
[C---:B--2---:R-:W-:Y:S01]  /*0630*/  PRMT R7, R14.reuse, 0x9910, RZ ;  /* 0x000099100e077816 */ /* 0x044fe200000000ff */
[----:B------:R-:W3:Y:S01]  /*0640*/  I2F.S8 R9, R15 ;  /* 0x0000000f00097306 */ /* 0x000ee20000001400 */
[----:B0-----:R-:W-:Y:S02]  /*0650*/  PRMT R5, R15, 0x9910, RZ ;  /* 0x000099100f057816 */ /* 0x001fe400000000ff */
[----:B------:R-:W-:Y:S02]  /*0660*/  SHF.R.U64 R13, R14, 0x10, R15 ;  /* 0x000000100e0d7819 */ /* 0x000fe4000000120f */
[----:B------:R-:W-:Y:S02]  /*0670*/  SHF.R.S32.HI R4, RZ, 0x8, R7 ;  /* 0x00000008ff047819 */ /* 0x000fe40000011407 */
[----:B------:R-:W-:Y:S01]  /*0680*/  MOV R7, R5 ;  /* 0x0000000500077202 */ /* 0x000fe20000000f00 */
[----:B------:R-:W0:Y:S01]  /*0690*/  I2F.S8 R8, R14 ;  /* 0x0000000e00087306 */ /* 0x000e220000001400 */
[----:B------:R-:W-:-:S02]  /*06a0*/  PRMT R5, R13, 0x9910, RZ ;  /* 0x000099100d057816 */ /* 0x000fc400000000ff */
[--C-:B------:R-:W-:Y:S02]  /*06b0*/  SHF.R.S32.HI R11, RZ, 0x18, R15.reuse ;  /* 0x00000018ff0b7819 */ /* 0x100fe4000001140f */
[----:B------:R-:W-:Y:S02]  /*06c0*/  SHF.R.U32.HI R10, RZ, 0x10, R15 ;  /* 0x00000010ff0a7819 */ /* 0x000fe4000001160f */
[----:B------:R-:W-:Y:S01]  /*06d0*/  SHF.R.S32.HI R7, RZ, 0x8, R7 ;  /* 0x00000008ff077819 */ /* 0x000fe20000011407 */
[----:B------:R-:W1:Y:S01]  /*06e0*/  I2F.S8 R6, R13 ;  /* 0x0000000d00067306 */ /* 0x000e620000001400 */
[----:B------:R-:W-:Y:S01]  /*06f0*/  SHF.R.S32.HI R5, RZ, 0x8, R5 ;  /* 0x00000008ff057819 */ /* 0x000fe20000011405 */
[----:B---3-5:R-:W-:-:S06]  /*0700*/  FMUL.FTZ R34, R9, R12 ;  /* 0x0000000c09227220 */ /* 0x028fcc0000410000 */
[----:B------:R-:W2:Y:S01]  /*0710*/  I2F.S16 R11, R11 ;  /* 0x0000000b000b7306 */ /* 0x000ea20000101400 */
[----:B0-----:R-:W-:-:S07]  /*0720*/  FMUL.FTZ R8, R8, R12 ;  /* 0x0000000c08087220 */ /* 0x001fce0000410000 */
[----:B------:R-:W0:Y:S01]  /*0730*/  I2F.S8 R10, R10 ;  /* 0x0000000a000a7306 */ /* 0x000e220000001400 */
[----:B-1----:R-:W-:-:S07]  /*0740*/  FMUL.FTZ R6, R6, R12 ;  /* 0x0000000c06067220 */ /* 0x002fce0000410000 */
[----:B------:R-:W1:Y:S01]  /*0750*/  I2F.S16 R4, R4 ;  /* 0x0000000400047306 */ /* 0x000e620000101400 */
[----:B--2---:R-:W-:-:S07]  /*0760*/  FMUL.FTZ R35, R11, R12 ;  /* 0x0000000c0b237220 */ /* 0x004fce0000410000 */
[----:B------:R-:W2:Y:S01]  /*0770*/  I2F.S16 R7, R7 ;  /* 0x0000000700077306 */ /* 0x000ea20000101400 */
[----:B0-----:R-:W-:-:S05]  /*0780*/  FMUL.FTZ R10, R10, R12 ;  /* 0x0000000c0a0a7220 */ /* 0x001fca0000410000 */
[----:B------:R-:W-:Y:S02]  /*0790*/  F2FP.PACK_AB R35, R35, R10 ;  /* 0x0000000a2323723e */ /* 0x000fe400000000ff */
[----:B------:R-:W0:Y:S01]  /*07a0*/  I2F.S16 R5, R5 ;  /* 0x0000000500057306 */ /* 0x000e220000101400 */
[----:B-1----:R-:W-:-:S05]  /*07b0*/  FMUL.FTZ R9, R4, R12 ;  /* 0x0000000c04097220 */ /* 0x002fca0000410000 */
[----:B------:R-:W-:Y:S01]  /*07c0*/  F2FP.PACK_AB R32, R9, R8 ;  /* 0x000000080920723e */ /* 0x000fe200000000ff */
[----:B--2---:R-:W-:-:S05]  /*07d0*/  FMUL.FTZ R11, R7, R12 ;  /* 0x0000000c070b7220 */ /* 0x004fca0000410000 */
[----:B------:R-:W-:Y:S01]  /*07e0*/  F2FP.PACK_AB R34, R11, R34 ;  /* 0x000000220b22723e */ /* 0x000fe200000000ff */
[----:B0-----:R-:W-:-:S05]  /*07f0*/  FMUL.FTZ R33, R5, R12 ;  /* 0x0000000c05217220 */ /* 0x001fca0000410000 */
[----:B------:R-:W-:Y:S01]  /*0800*/  F2FP.PACK_AB R33, R33, R6 ;  /* 0x000000062121723e */ /* 0x000fe200000000ff */
[----:B------:R-:W-:Y:S05]  /*0810*/  BRA `(.L_x_2422) ;  /* 0x0000002000007947 */ /* 0x000fea0003800000 */
.L_x_2421:
[----:B------:R-:W-:Y:S01]  /*0820*/  CS2R R34, SRZ ;  /* 0x0000000000227805 */ /* 0x000fe2000001ff00 */
[----:B------:R-:W-:Y:S02]  /*0830*/  CS2R R32, SRZ ;  /* 0x0000000000207805 */ /* 0x000fe4000001ff00 */
.L_x_2422:
[----:B------:R-:W-:Y:S05]  /*0840*/  BSYNC B0 ;  /* 0x0000000000007941 */ /* 0x000fea0003800000 */
.L_x_2420:
[----:B------:R-:W-:Y:S01]  /*0850*/  IMAD.MOV.U32 R52, RZ, RZ, 0x2 ;  /* 0x00000002ff347424 */ /* 0x000fe200078e00ff */
[----:B------:R-:W-:Y:S01]  /*0860*/  BSSY B0, `(.L_x_2423) ;  /* 0x000002e000007945 */ /* 0x000fe20003800000 */
[----:B------:R-:W-:Y:S02]  /*0870*/  IMAD.MOV.U32 R31, RZ, RZ, c[0x0][0x248] ;  /* 0x00009200ff1f7624 */ /* 0x000fe400078e00ff */
[----:B------:R-:W-:Y:S01]  /*0880*/  IMAD R5, R20, c[0x0][0x24c], RZ ;  /* 0x0000930014057a24 */ /* 0x000fe200078e02ff */
[----:B------:R-:W-:Y:S01]  /*0890*/  ISETP.NE.AND P0, PT, R52, c[0x0][0x258], PT ;  /* 0x0000960034007a0c */ /* 0x000fe20003f05270 */
[----:B------:R-:W-:-:S04]  /*08a0*/  IMAD.WIDE.U32 R30, R20, R31, c[0x2][0x0] ;  /* 0x00800000141e7625 */ /* 0x000fc800078e001f */
[----:B------:R-:W-:-:S08]  /*08b0*/  IMAD.IADD R31, R31, 0x1, R5 ;  /* 0x000000011f1f7824 */ /* 0x000fd000078e0205 */
[----:B------:R-:W-:Y:S05]  /*08c0*/  @!P0 BRA `(.L_x_2424) ;  /* 0x0000006000008947 */ /* 0x000fea0003800000 */
[----:B------:R-:W-:Y:S01]  /*08d0*/  CS2R R36, SRZ ;  /* 0x0000000000247805 */ /* 0x000fe2000001ff00 */
[----:B------:R-:W-:Y:S01]  /*08e0*/  CS2R R38, SRZ ;  /* 0x0000000000267805 */ /* 0x000fe2000001ff00 */
[----:B------:R-:W-:Y:S05]  /*08f0*/  @P5 BRA `(.L_x_2425) ;  /* 0x0000024000005947 */ /* 0x000fea0003800000 */
[----:B------:R-:W-:-:S05]  /*0900*/  IMAD.WIDE R4, R0, R52, c[0x0][0x178] ;  /* 0x00005e0000047625 */ /* 0x000fca00078e0234 */
[----:B------:R0:W5:Y:S01]  /*0910*/  LDG.E.128 R36, [R4.64] ;  /* 0x0000002404247981 */ /* 0x000162000c1e1d00 */
[----:B------:R-:W-:Y:S05]  /*0920*/  BRA `(.L_x_2425) ;  /* 0x0000021000007947 */ /* 0x000fea0003800000 */
.L_x_2424:
[C---:B------:R-:W-:Y:S01]  /*0930*/  IADD3 R4, P0, R0.reuse, c[0x0][0x178], RZ ;  /* 0x00005e0000047a10 */ /* 0x040fe20007f1e0ff */
[----:B------:R-:W2:Y:S03]  /*0940*/  LDG.E R11, [R30.64] ;  /* 0x000000241e0b7981 */ /* 0x000ea6000c1e1900 */
[----:B------:R-:W-:-:S05]  /*0950*/  LEA.HI.X.SX32 R5, R0, c[0x0][0x17c], 0x1, P0 ;  /* 0x00005f0000057a11 */ /* 0x000fca00000f0eff */
[----:B------:R-:W3:Y:S02]  /*0960*/  LDG.E.64 R14, [R4.64] ;  /* 0x00000024040e7981 */ /* 0x000ee4000c1e1b00 */
[C-C-:B---3--:R-:W-:Y:S02]  /*0970*/  SHF.R.U64 R12, R14.reuse, 0x10, R15.reuse ;  /* 0x000000100e0c7819 */ /* 0x148fe4000000120f */
[----:B------:R-:W-:Y:S02]  /*0980*/  PRMT R0, R14, 0x9910, RZ ;  /* 0x000099100e007816 */ /* 0x000fe400000000ff */
[----:B------:R-:W-:Y:S02]  /*0990*/  PRMT R7, R15, 0x9910, RZ ;  /* 0x000099100f077816 */ /* 0x000fe400000000ff */
[----:B------:R-:W-:Y:S02]  /*09a0*/  PRMT R4, R12, 0x9910, RZ ;  /* 0x000099100c047816 */ /* 0x000fe400000000ff */
[----:B------:R-:W-:-:S02]  /*09b0*/  SHF.R.U32.HI R9, RZ, 0x10, R15 ;  /* 0x00000010ff097819 */ /* 0x000fc4000001160f */
[----:B------:R-:W-:Y:S02]  /*09c0*/  SHF.R.S32.HI R10, RZ, 0x18, R15 ;  /* 0x00000018ff0a7819 */ /* 0x000fe4000001140f */
[----:B------:R-:W-:Y:S02]  /*09d0*/  SHF.R.S32.HI R0, RZ, 0x8, R0 ;  /* 0x00000008ff007819 */ /* 0x000fe40000011400 */
[----:B------:R-:W-:Y:S02]  /*09e0*/  SHF.R.S32.HI R7, RZ, 0x8, R7 ;  /* 0x00000008ff077819 */ /* 0x000fe40000011407 */
[----:B------:R-:W-:Y:S01]  /*09f0*/  SHF.R.S32.HI R4, RZ, 0x8, R4 ;  /* 0x00000008ff047819 */ /* 0x000fe20000011404 */
[----:B------:R-:W2:Y:S08]  /*0a00*/  I2F.S8 R8, R15 ;  /* 0x0000000f00087306 */ /* 0x000eb00000001400 */
[----:B------:R-:W-:Y:S08]  /*0a10*/  I2F.S8 R9, R9 ;  /* 0x0000000900097306 */ /* 0x000ff00000001400 */
[----:B------:R2:W0:Y:S08]  /*0a20*/  I2F.S8 R5, R12 ;  /* 0x0000000c00057306 */ /* 0x0004300000001400 */
[----:B------:R-:W1:Y:S08]  /*0a30*/  I2F.S8 R6, R14 ;  /* 0x0000000e00067306 */ /* 0x000e700000001400 */
[----:B------:R-:W3:Y:S08]  /*0a40*/  I2F.S16 R10, R10 ;  /* 0x0000000a000a7306 */ /* 0x000ef00000101400 */
[----:B------:R-:W4:Y:S08]  /*0a50*/  I2F.S16 R0, R0 ;  /* 0x0000000000007306 */ /* 0x000f300000101400 */
[----:B------:R-:W3:Y:S08]  /*0a60*/  I2F.S16 R7, R7 ;  /* 0x0000000700077306 */ /* 0x000ef00000101400 */
[----:B------:R-:W4:Y:S01]  /*0a70*/  I2F.S16 R4, R4 ;  /* 0x0000000400047306 */ /* 0x000f220000101400 */
[----:B--2---:R-:W-:-:S02]  /*0a80*/  FMUL.FTZ R12, R8, R11 ;  /* 0x0000000b080c7220 */ /* 0x004fc40000410000 */
[-C--:B0-----:R-:W-:Y:S02]  /*0a90*/  FMUL.FTZ R8, R5, R11.reuse ;  /* 0x0000000b05087220 */ /* 0x081fe40000410000 */
[-C--:B------:R-:W-:Y:S02]  /*0aa0*/  FMUL.FTZ R13, R9, R11.reuse ;  /* 0x0000000b090d7220 */ /* 0x080fe40000410000 */
[-C--:B-1----:R-:W-:Y:S02]  /*0ab0*/  FMUL.FTZ R6, R6, R11.reuse ;  /* 0x0000000b06067220 */ /* 0x082fe40000410000 */
[-C--:B---3--:R-:W-:Y:S02]  /*0ac0*/  FMUL.FTZ R10, R10, R11.reuse ;  /* 0x0000000b0a0a7220 */ /* 0x088fe40000410000 */
[-C--:B----4-:R-:W-:Y:S02]  /*0ad0*/  FMUL.FTZ R5, R0, R11.reuse ;  /* 0x0000000b00057220 */ /* 0x090fe40000410000 */
[----:B------:R-:W-:-:S02]  /*0ae0*/  FMUL.FTZ R9, R7, R11 ;  /* 0x0000000b07097220 */ /* 0x000fc40000410000 */
[----:B------:R-:W-:Y:S01]  /*0af0*/  FMUL.FTZ R11, R4, R11 ;  /* 0x0000000b040b7220 */ /* 0x000fe20000410000 */
[----:B------:R-:W-:Y:S02]  /*0b00*/  F2FP.PACK_AB R39, R10, R13 ;  /* 0x0000000d0a27723e */ /* 0x000fe400000000ff */
[----:B------:R-:W-:Y:S02]  /*0b10*/  F2FP.PACK_AB R36, R5, R6 ;  /* 0x000000060524723e */ /* 0x000fe400000000ff */
[----:B------:R-:W-:Y:S02]  /*0b20*/  F2FP.PACK_AB R38, R9, R12 ;  /* 0x0000000c0926723e */ /* 0x000fe400000000ff */
[----:B------:R-:W-:Y:S02]  /*0b30*/  F2FP.PACK_AB R37, R11, R8 ;  /* 0x000000080b25723e */ /* 0x000fe400000000ff */
.L_x_2425:
[----:B------:R-:W-:Y:S05]  /*0b40*/  BSYNC B0 ;  /* 0x0000000000007941 */ /* 0x000fea0003800000 */
.L_x_2423:
[----:B------:R-:W-:Y:S02]  /*0b50*/  ISETP.GE.AND P0, PT, R18, 0x20, PT ;  /* 0x000000201200780c */ /* 0x000fe40003f06270 */
[----:B------:R-:W-:Y:S01]  /*0b60*/  ISETP.EQ.U32.AND P2, PT, RZ, c[0x0][0x240], PT ;  /* 0x00009000ff007a0c */ /* 0x000fe20003f42070 */
[----:B------:R-:W-:Y:S01]  /*0b70*/  CS2R R44, SRZ ;  /* 0x00000000002c7805 */ /* 0x000fe2000001ff00 */
[----:B------:R-:W-:Y:S01]  /*0b80*/  ISETP.EQ.U32.AND P3, PT, RZ, c[0x0][0x180], PT ;  /* 0x00006000ff007a0c */ /* 0x000fe20003f62070 */
[----:B------:R-:W-:Y:S01]  /*0b90*/  CS2R R46, SRZ ;  /* 0x00000000002e7805 */ /* 0x000fe2000001ff00 */
[----:B------:R-:W-:-:S02]  /*0ba0*/  ISETP.EQ.U32.AND P1, PT, RZ, c[0x0][0x170], PT ;  /* 0x00005c00ff007a0c */ /* 0x000fc40003f22070 */
[----:B------:R-:W-:Y:S02]  /*0bb0*/  ISETP.EQ.OR.EX P2, PT, RZ, c[0x0][0x244], P0, P2 ;  /* 0x00009100ff007a0c */ /* 0x000fe40000742720 */
[----:B------:R-:W-:Y:S02]  /*0bc0*/  ISETP.EQ.OR.EX P3, PT, RZ, c[0x0][0x184], P5, P3 ;  /* 0x00006100ff007a0c */ /* 0x000fe40002f62730 */
[----:B------:R-:W-:Y:S01]  /*0bd0*/  ISETP.EQ.OR.EX P1, PT, RZ, c[0x0][0x174], P5, P1 ;  /* 0x00005d00ff007a0c */ /* 0x000fe20002f22710 */
[----:B------:R-:W-:Y:S01]  /*0be0*/  CS2R R12, SRZ ;  /* 0x00000000000c7805 */ /* 0x000fe2000001ff00 */
[----:B------:R-:W-:-:S07]  /*0bf0*/  CS2R R14, SRZ ;  /* 0x00000000000e7805 */ /* 0x000fce000001ff00 */
[----:B-----5:R-:W-:Y:S02]  /*0c00*/  @!P2 IMAD R9, R16, c[0x0][0x1d8], R19 ;  /* 0x000076001009aa24 */ /* 0x020fe400078e0213 */
[----:B------:R-:W-:-:S04]  /*0c10*/  @!P3 IMAD.WIDE R6, R3, R52, c[0x0][0x180] ;  /* 0x000060000306b625 */ /* 0x000fc800078e0234 */
[-C--:B0-----:R-:W-:Y:S01]  /*0c20*/  @!P1 IMAD.WIDE R4, R3, R52.reuse, c[0x0][0x170] ;  /* 0x00005c0003049625 */ /* 0x081fe200078e0234 */
[----:B------:R-:W2:Y:S03]  /*0c30*/  @!P3 LDG.E.128 R12, [R6.64] ;  /* 0x00000024060cb981 */ /* 0x000ea6000c1e1d00 */
[----:B------:R-:W-:Y:S01]  /*0c40*/  @!P2 IMAD R9, R9, 0x100, R42 ;  /* 0x000001000909a824 */ /* 0x000fe200078e022a */
[----:B------:R0:W3:Y:S01]  /*0c50*/  @!P1 LDG.E.128 R44, [R4.64] ;  /* 0x00000024042c9981 */ /* 0x0000e2000c1e1d00 */
[----:B------:R-:W-:Y:S01]  /*0c60*/  ISETP.NE.U32.AND P1, PT, RZ, c[0x0][0x1f8], PT ;  /* 0x00007e00ff007a0c */ /* 0x000fe20003f25070 */
[----:B------:R-:W1:Y:S03]  /*0c70*/  LDC.U8 R0, c[0x0][0x1e4] ;  /* 0x00007900ff007b82 */ /* 0x000e660000000000 */
[----:B------:R-:W-:Y:S01]  /*0c80*/  ISETP.NE.AND.EX P1, PT, RZ, c[0x0][0x1fc], PT, P1 ;  /* 0x00007f00ff007a0c */ /* 0x000fe20003f25310 */
[----:B0-----:R-:W-:-:S05]  /*0c90*/  @!P2 IMAD.WIDE R4, R9, R52, c[0x0][0x230] ;  /* 0x00008c000904a625 */ /* 0x001fca00078e0234 */
[----:B------:R-:W4:Y:S07]  /*0ca0*/  @!P2 LDG.E.128 R48, [R4.64] ;  /* 0x000000240430a981 */ /* 0x000f2e000c1e1d00 */
[----:B------:R-:W-:Y:S02]  /*0cb0*/  @P1 IMAD.MOV.U32 R9, RZ, RZ, 0x4 ;  /* 0x00000004ff091424 */ /* 0x000fe400078e00ff */
[----:B------:R-:W-:Y:S02]  /*0cc0*/  IMAD.MOV.U32 R28, RZ, RZ, RZ ;  /* 0x000000ffff1c7224 */ /* 0x000fe400078e00ff */
[----:B------:R-:W-:Y:S01]  /*0cd0*/  @P1 IMAD.WIDE R8, R2, R9, c[0x0][0x1f8] ;  /* 0x00007e0002081625 */ /* 0x000fe200078e0209 */
[----:B------:R-:W-:-:S04]  /*0ce0*/  ISETP.LT.AND P3, PT, RZ, c[0x0][0x1e0], PT ;  /* 0x00007800ff007a0c */ /* 0x000fc80003f61270 */
[----:B------:R0:W5:Y:S01]  /*0cf0*/  @P1 LDG.E R28, [R8.64] ;  /* 0x00000024081c1981 */ /* 0x000162000c1e1900 */
[----:B-1----:R-:W-:Y:S01]  /*0d00*/  ISETP.NE.AND P1, PT, R0, RZ, PT ;  /* 0x000000ff0000720c */ /* 0x002fe20003f25270 */
[----:B--2---:R-:W-:Y:S02]  /*0d10*/  HFMA2.MMA R36, R36, 1, 1, R12 ;  /* 0x3c003c0024247835 */ /* 0x004fe4000000000c */
[----:B------:R-:W-:Y:S01]  /*0d20*/  HFMA2.MMA R38, R38, 1, 1, R14 ;  /* 0x3c003c0026267835 */ /* 0x000fe2000000000e */
[----:B------:R-:W-:Y:S02]  /*0d30*/  HADD2 R37, R37, R13 ;  /* 0x0000000d25257230 */ /* 0x000fe40000000000 */
[----:B------:R-:W-:Y:S01]  /*0d40*/  HADD2 R39, R39, R15 ;  /* 0x0000000f27277230 */ /* 0x000fe20000000000 */
[----:B---3--:R-:W-:Y:S02]  /*0d50*/  HFMA2.MMA R32, R32, 1, 1, R44 ;  /* 0x3c003c0020207835 */ /* 0x008fe4000000002c */
[----:B------:R-:W-:Y:S01]  /*0d60*/  HFMA2.MMA R34, R34, 1, 1, R46 ;  /* 0x3c003c0022227835 */ /* 0x000fe2000000002e */
[----:B------:R-:W-:-:S02]  /*0d70*/  HADD2 R33, R33, R45 ;  /* 0x0000002d21217230 */ /* 0x000fc40000000000 */
[----:B------:R-:W-:Y:S01]  /*0d80*/  HADD2 R35, R35, R47 ;  /* 0x0000002f23237230 */ /* 0x000fe20000000000 */
[----:B----4-:R-:W-:Y:S02]  /*0d90*/  @!P2 HFMA2.MMA R37, R37, R49, -RZ ;  /* 0x000000312525a235 */ /* 0x010fe400001000ff */
[----:B------:R-:W-:Y:S01]  /*0da0*/  @!P2 HFMA2.MMA R39, R39, R51, -RZ ;  /* 0x000000332727a235 */ /* 0x000fe200001000ff */
[----:B------:R-:W-:Y:S02]  /*0db0*/  @!P2 HMUL2 R36, R36, R48 ;  /* 0x000000302424a232 */ /* 0x000fe40000000000 */
[----:B------:R-:W-:Y:S01]  /*0dc0*/  @!P2 HMUL2 R38, R38, R50 ;  /* 0x000000322626a232 */ /* 0x000fe20000000000 */
[----:B------:R-:W-:Y:S05]  /*0dd0*/  @!P1 BRA P3, `(.L_x_2426) ;  /* 0x00000f1000009947 */ /* 0x000fea0001800000 */
[----:B0-----:R-:W-:-:S13]  /*0de0*/  ISETP.GT.OR P1, PT, R20, c[0x0][0x1e0], !P1 ;  /* 0x0000780014007a0c */ /* 0x001fda0004f24670 */
        /* <DEDUP_REMOVED lines=39> */
[----:B------:R-:W-:Y:S01]  /*1060*/  HFMA2.MMA R13, -RZ, RZ, 0, 0 ;  /* 0x00000000ff0d7435 */ /* 0x000fe200000001ff */
[----:B------:R-:W-:Y:S02]  /*1070*/  IMAD.MOV.U32 R4, RZ, RZ, c[0x4][0xc8] ;  /* 0x01003200ff047624 */ /* 0x000fe400078e00ff */
[----:B------:R0:W1:Y:S01]  /*1080*/  LDC.64 R14, c[0x4][R0] ;  /* 0x01000000000e7b82 */ /* 0x0000620000000a00 */
[----:B------:R-:W-:Y:S02]  /*1090*/  IMAD.MOV.U32 R5, RZ, RZ, c[0x4][0xcc] ;  /* 0x01003300ff057624 */ /* 0x000fe400078e00ff */
[----:B------:R-:W-:Y:S02]  /*10a0*/  IMAD.MOV.U32 R6, RZ, RZ, c[0x4][0xd0] ;  /* 0x01003400ff067624 */ /* 0x000fe400078e00ff */
[----:B------:R-:W-:-:S02]  /*10b0*/  IMAD.MOV.U32 R7, RZ, RZ, c[0x4][0xd4] ;  /* 0x01003500ff077624 */ /* 0x000fc400078e00ff */
[----:B------:R-:W-:Y:S02]  /*10c0*/  IMAD.MOV.U32 R8, RZ, RZ, 0x53f ;  /* 0x0000053fff087424 */ /* 0x000fe400078e00ff */
[----:B------:R-:W-:Y:S02]  /*10d0*/  IMAD.MOV.U32 R10, RZ, RZ, c[0x4][0x58] ;  /* 0x01001600ff0a7624 */ /* 0x000fe400078e00ff */
[----:B------:R-:W-:Y:S02]  /*10e0*/  IMAD.MOV.U32 R11, RZ, RZ, c[0x4][0x5c] ;  /* 0x01001700ff0b7624 */ /* 0x000fe400078e00ff */
[----:B------:R-:W-:Y:S02]  /*10f0*/  IMAD.MOV.U32 R12, RZ, RZ, 0x1 ;  /* 0x00000001ff0c7424 */ /* 0x000fe400078e00ff */
[----:B0-----:R-:W-:Y:S01]  /*1100*/  LEPC R20 ;  /* 0x000000000014734e */ /* 0x001fe20000000000 */
[----:B------:R-:W-:Y:S02]  /*1110*/  MOV R3, 0x1180 ;  /* 0x0000118000037802 */ /* 0x000fe40000000f00 */
[----:B------:R-:W-:Y:S02]  /*1120*/  MOV R0, 0x1100 ;  /* 0x0000110000007802 */ /* 0x000fe40000000f00 */
[----:B------:R-:W-:-:S02]  /*1130*/  MOV R9, 0x0 ;  /* 0x0000000000097802 */ /* 0x000fc40000000f00 */
[----:B------:R-:W-:Y:S02]  /*1140*/  MOV R27, 0x0 ;  /* 0x00000000001b7802 */ /* 0x000fe40000000f00 */
[----:B------:R-:W-:-:S04]  /*1150*/  IADD3 R20, P0, P1, -R0, R3, R20 ;  /* 0x0000000300147210 */ /* 0x000fc8000791e114 */
[----:B------:R-:W-:-:S04]  /*1160*/  IADD3.X R21, ~R27, R9, R21, P0, P1 ;  /* 0x000000091b157210 */ /* 0x000fc800007e2515 */
[----:B-1---5:R-:W-:Y:S05]  /*1170*/  CALL.ABS.NOINC R14 ;  /* 0x000000000e007343 */ /* 0x022fea0003c00000 */
.L_x_2428:
        /* <DEDUP_REMOVED lines=23> */
[----:B------:R-:W1:Y:S01]  /*12f0*/  LDS.64 R14, [R9+0x220] ;  /* 0x00022000090e7984 */ /* 0x000e620000000a00 */
[C---:B------:R-:W-:Y:S01]  /*1300*/  IMAD R6, R7.reuse, 0x2, R4 ;  /* 0x0000000207067824 */ /* 0x040fe200078e0204 */
[----:B------:R-:W-:Y:S01]  /*1310*/  LEA.HI R8, R8, R11, RZ, 0x2 ;  /* 0x0000000b08087211 */ /* 0x000fe200078f10ff */
[----:B------:R-:W-:Y:S01]  /*1320*/  IMAD R7, R7, 0x2, R5 ;  /* 0x0000000207077824 */ /* 0x000fe200078e0205 */
[----:B0-----:R-:W0:Y:S03]  /*1330*/  LDS.64 R34, [R5] ;  /* 0x0000000005227984 */ /* 0x001e260000000a00 */
[----:B------:R-:W-:Y:S01]  /*1340*/  IMAD.SHL.U32 R8, R8, 0x2, RZ ;  /* 0x0000000208087824 */ /* 0x000fe200078e00ff */
[----:B------:R-:W2:Y:S04]  /*1350*/  LDS.64 R20, [R6] ;  /* 0x0000000006147984 */ /* 0x000ea80000000a00 */
[----:B------:R-:W3:Y:S01]  /*1360*/  LDS.64 R44, [R7] ;  /* 0x00000000072c7984 */ /* 0x000ee20000000a00 */
[----:B------:R-:W-:-:S04]  /*1370*/  LOP3.LUT R13, R8, 0xfffffff8, RZ, 0xc0, !PT ;  /* 0xfffffff8080d7812 */ /* 0x000fc800078ec0ff */
[----:B------:R-:W-:Y:S02]  /*1380*/  ISETP.GE.AND P0, PT, R13, c[0x0][0x1e0], PT ;  /* 0x000078000d007a0c */ /* 0x000fe40003f06270 */
[--C-:B-1----:R-:W-:Y:S02]  /*1390*/  SHF.R.U64 R10, R14, 0x10, R15.reuse ;  /* 0x000000100e0a7819 */ /* 0x102fe4000000120f */
[----:B------:R-:W-:Y:S02]  /*13a0*/  SHF.R.U32.HI R12, RZ, 0x10, R15 ;  /* 0x00000010ff0c7819 */ /* 0x000fe4000001160f */
[--C-:B0-----:R-:W-:Y:S02]  /*13b0*/  SHF.R.U64 R33, R34, 0x10, R35.reuse ;  /* 0x0000001022217819 */ /* 0x101fe40000001223 */
[----:B------:R-:W-:Y:S02]  /*13c0*/  PRMT R32, R14, 0x5410, R34 ;  /* 0x000054100e207816 */ /* 0x000fe40000000022 */
[----:B------:R-:W-:-:S02]  /*13d0*/  PRMT R34, R15, 0x5410, R35 ;  /* 0x000054100f227816 */ /* 0x000fc40000000023 */
[----:B------:R-:W-:Y:S02]  /*13e0*/  PRMT R33, R10, 0x5410, R33 ;  /* 0x000054100a217816 */ /* 0x000fe40000000021 */
[----:B------:R-:W-:Y:S02]  /*13f0*/  SHF.R.U32.HI R35, RZ, 0x10, R35 ;  /* 0x00000010ff237819 */ /* 0x000fe40000011623 */
[--C-:B--2---:R-:W-:Y:S02]  /*1400*/  SHF.R.U64 R10, R20, 0x10, R21.reuse ;  /* 0x00000010140a7819 */ /* 0x104fe40000001215 */
[----:B------:R-:W-:Y:S02]  /*1410*/  SHF.R.U32.HI R8, RZ, 0x10, R21 ;  /* 0x00000010ff087819 */ /* 0x000fe40000011615 */
[--C-:B---3--:R-:W-:Y:S02]  /*1420*/  SHF.R.U64 R37, R44, 0x10, R45.reuse ;  /* 0x000000102c257819 */ /* 0x108fe4000000122d */
[----:B------:R-:W-:-:S02]  /*1430*/  SHF.R.U32.HI R39, RZ, 0x10, R45 ;  /* 0x00000010ff277819 */ /* 0x000fc4000001162d */
        /* <DEDUP_REMOVED lines=12> */
[----:B------:R-:W-:Y:S01]  /*1500*/  HADD2.F32 R47, -RZ, R39.H1_H1 ;  /* 0x30000027ff2f7230 */ /* 0x000fe20000004100 */
[----:B-----5:R-:W-:Y:S01]  /*1510*/  IADD3 R8, -R28, c[0x0][0x1ec], RZ ;  /* 0x00007b001c087a10 */ /* 0x020fe20007ffe1ff */
[----:B------:R-:W-:Y:S01]  /*1520*/  I2F R10, R13 ;  /* 0x0000000d000a7306 */ /* 0x000fe20000201400 */
[----:B------:R-:W-:-:S02]  /*1530*/  HADD2.F32 R45, -RZ, R35.H1_H1 ;  /* 0x30000023ff2d7230 */ /* 0x000fc40000004100 */
[----:B------:R-:W-:Y:S02]  /*1540*/  HADD2.F32 R44, -RZ, R35.H0_H0 ;  /* 0x20000023ff2c7230 */ /* 0x000fe40000004100 */
[--C-:B------:R-:W-:Y:S02]  /*1550*/  HADD2.F32 R35, -RZ, R38.reuse.H1_H1 ;  /* 0x30000026ff237230 */ /* 0x100fe40000004100 */
[----:B------:R-:W-:Y:S01]  /*1560*/  HADD2.F32 R38, -RZ, R38.H0_H0 ;  /* 0x20000026ff267230 */ /* 0x000fe20000004100 */
[----:B0-----:R-:W0:Y:S08]  /*1570*/  MUFU.RCP R15, R9 ;  /* 0x00000009000f7308 */ /* 0x001e300000001000 */
        /* <DEDUP_REMOVED lines=13> */
[----:B------:R-:W0:Y:S01]  /*1650*/  MUFU.EX2 R11, -R11 ;  /* 0x8000000b000b7308 */ /* 0x000e220000000800 */
[----:B-1----:R-:W-:-:S07]  /*1660*/  FMUL.FTZ R9, R8, R21 ;  /* 0x0000001508097220 */ /* 0x002fce0000410000 */
[----:B------:R-:W1:Y:S01]  /*1670*/  MUFU.EX2 R13, -R13 ;  /* 0x8000000d000d7308 */ /* 0x000e620000000800 */
[--C-:B------:R-:W-:Y:S01]  /*1680*/  HADD2.F32 R21, -RZ, R33.reuse.H1_H1 ;  /* 0x30000021ff157230 */ /* 0x100fe20000004100 */
[----:B------:R-:W-:Y:S01]  /*1690*/  FMUL.RZ R27, R9, 0.15915493667125701904 ;  /* 0x3e22f983091b7820 */ /* 0x000fe2000040c000 */
[----:B------:R-:W-:Y:S01]  /*16a0*/  HADD2.F32 R33, -RZ, R33.H0_H0 ;  /* 0x20000021ff217230 */ /* 0x000fe20000004100 */
[----:B0-----:R-:W-:-:S04]  /*16b0*/  FMUL.FTZ R12, R8, R11 ;  /* 0x0000000b080c7220 */ /* 0x001fc80000410000 */
[----:B------:R-:W0:Y:S01]  /*16c0*/  MUFU.EX2 R15, -R15 ;  /* 0x8000000f000f7308 */ /* 0x000e220000000800 */
[--C-:B------:R-:W-:Y:S01]  /*16d0*/  HADD2.F32 R11, -RZ, R32.reuse.H1_H1 ;  /* 0x30000020ff0b7230 */ /* 0x100fe20000004100 */
[----:B------:R-:W-:Y:S01]  /*16e0*/  FMUL.RZ R46, R12, 0.15915493667125701904 ;  /* 0x3e22f9830c2e7820 */ /* 0x000fe2000040c000 */
[----:B------:R-:W-:-:S05]  /*16f0*/  HADD2.F32 R32, -RZ, R32.H0_H0 ;  /* 0x20000020ff207230 */ /* 0x000fca0000004100 */
[----:B------:R-:W2:Y:S01]  /*1700*/  MUFU.SIN R10, R27 ;  /* 0x0000001b000a7308 */ /* 0x000ea20000000400 */
[----:B-1----:R-:W-:-:S04]  /*1710*/  FMUL.FTZ R12, R8, R13 ;  /* 0x0000000d080c7220 */ /* 0x002fc80000410000 */
[----:B------:R-:W-:Y:S01]  /*1720*/  FMUL.RZ R13, R12, 0.15915493667125701904 ;  /* 0x3e22f9830c0d7820 */ /* 0x000fe2000040c000 */
[--C-:B------:R-:W-:Y:S02]  /*1730*/  HADD2.F32 R12, -RZ, R36.reuse.H1_H1 ;  /* 0x30000024ff0c7230 */ /* 0x100fe40000004100 */
[----:B------:R1:W3:Y:S01]  /*1740*/  MUFU.COS R9, R27 ;  /* 0x0000001b00097308 */ /* 0x0002e20000000000 */
[----:B0-----:R-:W-:Y:S01]  /*1750*/  FMUL.FTZ R8, R8, R15 ;  /* 0x0000000f08087220 */ /* 0x001fe20000410000 */
[----:B------:R-:W-:-:S03]  /*1760*/  HADD2.F32 R36, -RZ, R36.H0_H0 ;  /* 0x20000024ff247230 */ /* 0x000fc60000004100 */
[----:B------:R-:W-:-:S03]  /*1770*/  FMUL.RZ R48, R8, 0.15915493667125701904 ;  /* 0x3e22f98308307820 */ /* 0x000fc6000040c000 */
[----:B------:R-:W0:Y:S01]  /*1780*/  MUFU.SIN R20, R46 ;  /* 0x0000002e00147308 */ /* 0x000e220000000400 */
[----:B--2---:R-:W-:Y:S01]  /*1790*/  FMUL.FTZ R8, R10, R11 ;  /* 0x0000000b0a087220 */ /* 0x004fe20000410000 */
[--C-:B-1----:R-:W-:Y:S02]  /*17a0*/  HADD2.F32 R27, -RZ, R37.reuse.H1_H1 ;  /* 0x30000025ff1b7230 */ /* 0x102fe40000004100 */
[----:B------:R-:W-:-:S04]  /*17b0*/  HADD2.F32 R37, -RZ, R37.H0_H0 ;  /* 0x20000025ff257230 */ /* 0x000fc80000004100 */
[----:B------:R1:W2:Y:S01]  /*17c0*/  MUFU.COS R14, R46 ;  /* 0x0000002e000e7308 */ /* 0x0002a20000000000 */
[C---:B---3--:R-:W-:Y:S02]  /*17d0*/  FMUL.FTZ R11, R9.reuse, R11 ;  /* 0x0000000b090b7220 */ /* 0x048fe40000410000 */
[CC--:B------:R-:W-:Y:S02]  /*17e0*/  FFMA.FTZ R8, R9.reuse, R32.reuse, -R8 ;  /* 0x0000002009087223 */ /* 0x0c0fe40000010808 */
[----:B------:R-:W-:Y:S02]  /*17f0*/  FFMA.FTZ R11, R10, R32, R11 ;  /* 0x000000200a0b7223 */ /* 0x000fe4000001000b */
[----:B------:R-:W-:Y:S01]  /*1800*/  FMUL.FTZ R15, R9, R12 ;  /* 0x0000000c090f7220 */ /* 0x000fe20000410000 */
[----:B------:R-:W3:Y:S01]  /*1810*/  MUFU.SIN R34, R13 ;  /* 0x0000000d00227308 */ /* 0x000ee20000000400 */
[----:B-1----:R-:W-:-:S07]  /*1820*/  HADD2.F32 R46, -RZ, R39.H0_H0 ;  /* 0x20000027ff2e7230 */ /* 0x002fce0000004100 */
[----:B------:R-:W1:Y:S08]  /*1830*/  MUFU.SIN R32, R48 ;  /* 0x0000003000207308 */ /* 0x000e700000000400 */
[----:B------:R4:W1:Y:S08]  /*1840*/  MUFU.COS R29, R13 ;  /* 0x0000000d001d7308 */ /* 0x0008700000000000 */
[----:B------:R-:W1:Y:S01]  /*1850*/  MUFU.COS R39, R48 ;  /* 0x0000003000277308 */ /* 0x000e620000000000 */
[----:B----4-:R-:W-:-:S02]  /*1860*/  FMUL.FTZ R13, R10, R12 ;  /* 0x0000000c0a0d7220 */ /* 0x010fc40000410000 */
[C---:B0-----:R-:W-:Y:S02]  /*1870*/  FMUL.FTZ R12, R20.reuse, R27 ;  /* 0x0000001b140c7220 */ /* 0x041fe40000410000 */
[-C--:B------:R-:W-:Y:S02]  /*1880*/  FFMA.FTZ R13, R9, R36.reuse, -R13 ;  /* 0x00000024090d7223 */ /* 0x080fe4000001080d */
[-C--:B------:R-:W-:Y:S02]  /*1890*/  FMUL.FTZ R9, R20, R21.reuse ;  /* 0x0000001514097220 */ /* 0x080fe40000410000 */
[C---:B--2---:R-:W-:Y:S02]  /*18a0*/  FMUL.FTZ R21, R14.reuse, R21 ;  /* 0x000000150e157220 */ /* 0x044fe40000410000 */
[----:B------:R-:W-:Y:S02]  /*18b0*/  FMUL.FTZ R27, R14, R27 ;  /* 0x0000001b0e1b7220 */ /* 0x000fe40000410000 */
[----:B------:R-:W-:-:S02]  /*18c0*/  FFMA.FTZ R36, R10, R36, R15 ;  /* 0x000000240a247223 */ /* 0x000fc4000001000f */
[----:B------:R-:W-:Y:S02]  /*18d0*/  FFMA.FTZ R12, R14, R37, -R12 ;  /* 0x000000250e0c7223 */ /* 0x000fe4000001080c */
[----:B------:R-:W-:Y:S01]  /*18e0*/  FFMA.FTZ R10, R20, R33, R21 ;  /* 0x00000021140a7223 */ /* 0x000fe20000010015 */
[----:B------:R-:W-:Y:S01]  /*18f0*/  F2FP.PACK_AB R36, R36, R13 ;  /* 0x0000000d2424723e */ /* 0x000fe200000000ff */
[----:B------:R-:W-:Y:S02]  /*1900*/  FFMA.FTZ R37, R20, R37, R27 ;  /* 0x0000002514257223 */ /* 0x000fe4000001001b */
[----:B------:R-:W-:Y:S02]  /*1910*/  FFMA.FTZ R9, R14, R33, -R9 ;  /* 0x000000210e097223 */ /* 0x000fe40000010809 */
[----:B---3--:R-:W-:Y:S01]  /*1920*/  FMUL.FTZ R15, R34, R35 ;  /* 0x00000023220f7220 */ /* 0x008fe20000410000 */
[----:B------:R-:W-:Y:S01]  /*1930*/  F2FP.PACK_AB R37, R37, R12 ;  /* 0x0000000c2525723e */ /* 0x000fe200000000ff */
[----:B-1----:R-:W-:Y:S01]  /*1940*/  FMUL.FTZ R20, R32, R45 ;  /* 0x0000002d20147220 */ /* 0x002fe20000410000 */
[----:B------:R-:W-:Y:S01]  /*1950*/  F2FP.PACK_AB R33, R10, R9 ;  /* 0x000000090a21723e */ /* 0x000fe200000000ff */
[----:B------:R-:W-:-:S02]  /*1960*/  FMUL.FTZ R14, R34, R43 ;  /* 0x0000002b220e7220 */ /* 0x000fc40000410000 */
[C---:B------:R-:W-:Y:S02]  /*1970*/  FMUL.FTZ R35, R29.reuse, R35 ;  /* 0x000000231d237220 */ /* 0x040fe40000410000 */
[----:B------:R-:W-:Y:S02]  /*1980*/  FMUL.FTZ R21, R32, R47 ;  /* 0x0000002f20157220 */ /* 0x000fe40000410000 */
[----:B------:R-:W-:Y:S02]  /*1990*/  FMUL.FTZ R43, R29, R43 ;  /* 0x0000002b1d2b7220 */ /* 0x000fe40000410000 */
[C---:B------:R-:W-:Y:S02]  /*19a0*/  FMUL.FTZ R45, R39.reuse, R45 ;  /* 0x0000002d272d7220 */ /* 0x040fe40000410000 */
[----:B------:R-:W-:Y:S02]  /*19b0*/  FMUL.FTZ R47, R39, R47 ;  /* 0x0000002f272f7220 */ /* 0x000fe40000410000 */
[----:B------:R-:W-:-:S02]  /*19c0*/  FFMA.FTZ R15, R29, R38, -R15 ;  /* 0x000000261d0f7223 */ /* 0x000fc4000001080f */
[C---:B------:R-:W-:Y:S02]  /*19d0*/  FFMA.FTZ R20, R39.reuse, R44, -R20 ;  /* 0x0000002c27147223 */ /* 0x040fe40000010814 */
[----:B------:R-:W-:Y:S02]  /*19e0*/  FFMA.FTZ R38, R34, R38, R35 ;  /* 0x0000002622267223 */ /* 0x000fe40000010023 */
[----:B------:R-:W-:Y:S02]  /*19f0*/  FFMA.FTZ R39, R39, R46, -R21 ;  /* 0x0000002e27277223 */ /* 0x000fe40000010815 */
[----:B------:R-:W-:Y:S01]  /*1a00*/  FFMA.FTZ R14, R29, R41, -R14 ;  /* 0x000000291d0e7223 */ /* 0x000fe2000001080e */
[----:B------:R-:W-:Y:S01]  /*1a10*/  F2FP.PACK_AB R38, R38, R15 ;  /* 0x0000000f2626723e */ /* 0x000fe200000000ff */
[----:B------:R-:W-:Y:S02]  /*1a20*/  FFMA.FTZ R43, R34, R41, R43 ;  /* 0x00000029222b7223 */ /* 0x000fe4000001002b */
[----:B------:R-:W-:-:S02]  /*1a30*/  FFMA.FTZ R35, R32, R44, R45 ;  /* 0x0000002c20237223 */ /* 0x000fc4000001002d */
[----:B------:R-:W-:Y:S01]  /*1a40*/  FFMA.FTZ R46, R32, R46, R47 ;  /* 0x0000002e202e7223 */ /* 0x000fe2000001002f */
[----:B------:R-:W-:Y:S02]  /*1a50*/  F2FP.PACK_AB R32, R11, R8 ;  /* 0x000000080b20723e */ /* 0x000fe400000000ff */
[----:B------:R-:W-:Y:S02]  /*1a60*/  F2FP.PACK_AB R34, R43, R14 ;  /* 0x0000000e2b22723e */ /* 0x000fe400000000ff */
[----:B------:R-:W-:Y:S02]  /*1a70*/  F2FP.PACK_AB R35, R35, R20 ;  /* 0x000000142323723e */ /* 0x000fe400000000ff */
[----:B------:R-:W-:Y:S02]  /*1a80*/  F2FP.PACK_AB R39, R46, R39 ;  /* 0x000000272e27723e */ /* 0x000fe400000000ff */
.L_x_2432:
[----:B------:R-:W-:Y:S05]  /*1a90*/  BSYNC B1 ;  /* 0x0000000000017941 */ /* 0x000fea0003800000 */
.L_x_2431:
[----:B------:R-:W-:Y:S02]  /*1aa0*/  LOP3.LUT R8, R37, 0xffff, RZ, 0xc0, !PT ;  /* 0x0000ffff25087812 */ /* 0x000fe400078ec0ff */
[----:B------:R-:W-:Y:S02]  /*1ab0*/  LOP3.LUT R10, R33, 0xffff, RZ, 0xc0, !PT ;  /* 0x0000ffff210a7812 */ /* 0x000fe400078ec0ff */
[----:B------:R-:W-:Y:S01]  /*1ac0*/  PRMT R14, R39, 0x7732, RZ ;  /* 0x00007732270e7816 */ /* 0x000fe200000000ff */
[----:B------:R-:W-:Y:S01]  /*1ad0*/  IMAD.WIDE.U32 R8, R8, 0x10000, RZ ;  /* 0x0001000008087825 */ /* 0x000fe200078e00ff */
[----:B------:R-:W-:-:S02]  /*1ae0*/  PRMT R15, R38, 0x7732, RZ ;  /* 0x00007732260f7816 */ /* 0x000fc400000000ff */
[----:B------:R-:W-:Y:S01]  /*1af0*/  PRMT R21, R34, 0x5410, R35 ;  /* 0x0000541022157816 */ /* 0x000fe20000000023 */
[----:B------:R-:W-:Y:S01]  /*1b00*/  IMAD.WIDE.U32 R10, R10, 0x10000, RZ ;  /* 0x000100000a0a7825 */ /* 0x000fe200078e00ff */
[----:B------:R-:W-:Y:S02]  /*1b10*/  LOP3.LUT R12, R8, 0xffff, R36, 0xf8, !PT ;  /* 0x0000ffff080c7812 */ /* 0x000fe400078ef824 */
[----:B------:R-:W-:Y:S02]  /*1b20*/  PRMT R13, R38, 0x5410, R39 ;  /* 0x00005410260d7816 */ /* 0x000fe40000000027 */
[----:B------:R-:W-:Y:S02]  /*1b30*/  PRMT R41, R15, 0x5410, R14 ;  /* 0x000054100f297816 */ /* 0x000fe4000000000e */
[----:B------:R-:W-:Y:S02]  /*1b40*/  PRMT R8, R37, 0x7732, RZ ;  /* 0x0000773225087816 */ /* 0x000fe400000000ff */
[----:B------:R-:W-:-:S02]  /*1b50*/  LOP3.LUT R15, R21, R11, RZ, 0xfc, !PT ;  /* 0x0000000b150f7212 */ /* 0x000fc400078efcff */
[----:B------:R-:W-:Y:S02]  /*1b60*/  LOP3.LUT R14, R10, 0xffff, R32, 0xf8, !PT ;  /* 0x0000ffff0a0e7812 */ /* 0x000fe400078ef820 */
[----:B------:R-:W-:Y:S02]  /*1b70*/  PRMT R20, R35, 0x7732, RZ ;  /* 0x0000773223147816 */ /* 0x000fe400000000ff */
[----:B------:R-:W-:Y:S02]  /*1b80*/  PRMT R10, R33, 0x7732, RZ ;  /* 0x00007732210a7816 */ /* 0x000fe400000000ff */
[----:B------:R-:W-:Y:S02]  /*1b90*/  PRMT R21, R34, 0x7732, RZ ;  /* 0x0000773222157816 */ /* 0x000fe400000000ff */
[----:B------:R-:W-:Y:S01]  /*1ba0*/  PRMT R43, R32, 0x7732, RZ ;  /* 0x00007732202b7816 */ /* 0x000fe200000000ff */
[----:B------:R-:W-:Y:S01]  /*1bb0*/  IMAD.WIDE.U32 R10, R10, 0x10000, RZ ;  /* 0x000100000a0a7825 */ /* 0x000fe200078e00ff */
[----:B------:R-:W-:-:S02]  /*1bc0*/  LOP3.LUT R13, R13, R9, RZ, 0xfc, !PT ;  /* 0x000000090d0d7212 */ /* 0x000fc400078efcff */
[----:B------:R-:W-:Y:S01]  /*1bd0*/  PRMT R27, R36, 0x7732, RZ ;  /* 0x00007732241b7816 */ /* 0x000fe200000000ff */
[----:B------:R-:W-:Y:S01]  /*1be0*/  IMAD.WIDE.U32 R8, R8, 0x10000, RZ ;  /* 0x0001000008087825 */ /* 0x000fe200078e00ff */
[----:B------:R-:W-:Y:S01]  /*1bf0*/  PRMT R29, R21, 0x5410, R20 ;  /* 0x00005410151d7816 */ /* 0x000fe20000000014 */
[----:B------:R0:W-:Y:S02]  /*1c00*/  STS.64 [R6], R12 ;  /* 0x0000000c06007388 */ /* 0x0001e40000000a00 */
[----:B------:R-:W-:Y:S01]  /*1c10*/  IMAD.MOV.U32 R21, RZ, RZ, R43 ;  /* 0x000000ffff157224 */ /* 0x000fe200078e002b */
[----:B------:R-:W-:Y:S02]  /*1c20*/  LOP3.LUT R9, R41, R9, RZ, 0xfc, !PT ;  /* 0x0000000929097212 */ /* 0x000fe400078efcff */
[----:B------:R-:W-:Y:S02]  /*1c30*/  LOP3.LUT R8, R8, R27, RZ, 0xfc, !PT ;  /* 0x0000001b08087212 */ /* 0x000fe400078efcff */
[----:B------:R-:W-:-:S02]  /*1c40*/  LOP3.LUT R11, R29, R11, RZ, 0xfc, !PT ;  /* 0x0000000b1d0b7212 */ /* 0x000fc400078efcff */
[----:B------:R-:W-:Y:S01]  /*1c50*/  LOP3.LUT R10, R10, R21, RZ, 0xfc, !PT ;  /* 0x000000150a0a7212 */ /* 0x000fe200078efcff */
[----:B------:R0:W-:Y:S04]  /*1c60*/  STS.64 [R7], R8 ;  /* 0x0000000807007388 */ /* 0x0001e80000000a00 */
[----:B------:R0:W-:Y:S04]  /*1c70*/  STS.64 [R4], R14 ;  /* 0x0000000e04007388 */ /* 0x0001e80000000a00 */
[----:B------:R0:W-:Y:S02]  /*1c80*/  STS.64 [R5], R10 ;  /* 0x0000000a05007388 */ /* 0x0001e40000000a00 */
.L_x_2430:
[----:B------:R-:W-:Y:S05]  /*1c90*/  BSYNC B0 ;  /* 0x0000000000007941 */ /* 0x000fea0003800000 */
.L_x_2429:
[----:B------:R-:W-:Y:S06]  /*1ca0*/  BAR.SYNC.DEFER_BLOCKING 0x0 ;  /* 0x0000000000007b1d */ /* 0x000fec0000010000 */
[----:B0-----:R0:W1:Y:S04]  /*1cb0*/  @P6 LDS.128 R32, [R0] ;  /* 0x0000000000206984 */ /* 0x0010680000000c00 */
[----:B------:R0:W2:Y:S04]  /*1cc0*/  @P6 LDS.128 R36, [R3] ;  /* 0x0000000003246984 */ /* 0x0000a80000000c00 */
[----:B------:R-:W-:Y:S06]  /*1cd0*/  BAR.SYNC.DEFER_BLOCKING 0x0 ;  /* 0x0000000000007b1d */ /* 0x000fec0000010000 */
[----:B------:R-:W-:Y:S05]  /*1ce0*/  BRA `(.L_x_2427) ;  /* 0x0000063000007947 */ /* 0x000fea0003800000 */
.L_x_2426:
[----:B0-----:R-:W-:Y:S01]  /*1cf0*/  ISETP.GE.AND P0, PT, R42, c[0x0][0x1e0], PT ;  /* 0x000078002a007a0c */ /* 0x001fe20003f06270 */
[----:B------:R-:W-:-:S12]  /*1d00*/  BSSY B0, `(.L_x_2427) ;  /* 0x0000061000007945 */ /* 0x000fd80003800000 */
        /* <DEDUP_REMOVED lines=10> */
[----:B------:R-:W-:Y:S02]  /*1db0*/  HADD2.F32 R29, -RZ, R37.H1_H1 ;  /* 0x30000025ff1d7230 */ /* 0x000fe40000004100 */
[----:B------:R-:W-:-:S02]  /*1dc0*/  HADD2.F32 R33, -RZ, R33.H0_H0 ;  /* 0x20000021ff217230 */ /* 0x000fc40000004100 */
[--C-:B------:R-:W-:Y:S02]  /*1dd0*/  HADD2.F32 R44, -RZ, R35.reuse.H1_H1 ;  /* 0x30000023ff2c7230 */ /* 0x100fe40000004100 */
[----:B------:R-:W-:Y:S01]  /*1de0*/  HADD2.F32 R43, -RZ, R35.H0_H0 ;  /* 0x20000023ff2b7230 */ /* 0x000fe20000004100 */
[----:B0-----:R-:W0:Y:S01]  /*1df0*/  MUFU.RCP R8, R4 ;  /* 0x0000000400087308 */ /* 0x001e220000001000 */
[----:B------:R-:W-:Y:S02]  /*1e00*/  HADD2.F32 R37, -RZ, R37.H0_H0 ;  /* 0x20000025ff257230 */ /* 0x000fe40000004100 */
[----:B------:R-:W-:Y:S02]  /*1e10*/  HADD2.F32 R41, -RZ, R34.H1_H1 ;  /* 0x30000022ff297230 */ /* 0x000fe40000004100 */
[----:B------:R-:W-:Y:S02]  /*1e20*/  HADD2.F32 R35, -RZ, R38.H1_H1 ;  /* 0x30000026ff237230 */ /* 0x000fe40000004100 */
        /* <DEDUP_REMOVED lines=11> */
[----:B------:R2:W-:Y:S08]  /*1ee0*/  I2F R11, R6 ;  /* 0x00000006000b7306 */ /* 0x0005f00000201400 */
[----:B------:R-:W1:Y:S01]  /*1ef0*/  MUFU.EX2 R0, -R0 ;  /* 0x8000000000007308 */ /* 0x000e620000000800 */
[-C--:B--2---:R-:W-:Y:S02]  /*1f00*/  FMUL.FTZ R6, R5, R8.reuse ;  /* 0x0000000805067220 */ /* 0x084fe40000410000 */
[----:B0-----:R-:W-:-:S02]  /*1f10*/  FMUL.FTZ R3, R7, R8 ;  /* 0x0000000807037220 */ /* 0x001fc40000410000 */
[----:B------:R-:W-:Y:S02]  /*1f20*/  FMUL.FTZ R6, R6, 13.28771209716796875 ;  /* 0x41549a7806067820 */ /* 0x000fe40000410000 */
[----:B------:R-:W-:Y:S01]  /*1f30*/  FMUL.FTZ R7, R3, 13.28771209716796875 ;  /* 0x41549a7803077820 */ /* 0x000fe20000410000 */
        /* <DEDUP_REMOVED lines=18> */
[C---:B---3--:R-:W-:Y:S02]  /*2060*/  FMUL.FTZ R7, R3.reuse, R10 ;  /* 0x0000000a03077220 */ /* 0x048fe40000410000 */
[----:B------:R-:W-:Y:S02]  /*2070*/  FFMA.FTZ R4, R3, R32, R4 ;  /* 0x0000002003047223 */ /* 0x000fe40000010004 */
[----:B------:R-:W-:-:S03]  /*2080*/  FFMA.FTZ R7, R0, R36, -R7 ;  /* 0x0000002400077223 */ /* 0x000fc60000010807 */
[----:B------:R-:W3:Y:S01]  /*2090*/  MUFU.COS R12, R6 ;  /* 0x00000006000c7308 */ /* 0x000ee20000000000 */
[----:B0-----:R-:W-:Y:S02]  /*20a0*/  FMUL.FTZ R5, R3, R15 ;  /* 0x0000000f03057220 */ /* 0x001fe40000410000 */
[----:B-1----:R-:W-:Y:S02]  /*20b0*/  FMUL.FTZ R11, R9, R29 ;  /* 0x0000001d090b7220 */ /* 0x002fe40000410000 */
[----:B------:R-:W-:-:S03]  /*20c0*/  FFMA.FTZ R5, R0, R32, -R5 ;  /* 0x0000002000057223 */ /* 0x000fc60000010805 */
[----:B------:R0:W1:Y:S01]  /*20d0*/  MUFU.SIN R13, R6 ;  /* 0x00000006000d7308 */ /* 0x0000620000000400 */
[----:B--2---:R-:W-:-:S07]  /*20e0*/  FFMA.FTZ R11, R8, R37, -R11 ;  /* 0x00000025080b7223 */ /* 0x004fce000001080b */
[----:B------:R-:W2:Y:S01]  /*20f0*/  MUFU.SIN R21, R14 ;  /* 0x0000000e00157308 */ /* 0x000ea20000000400 */
[----:B0-----:R-:W-:Y:S02]  /*2100*/  FMUL.FTZ R6, R0, R10 ;  /* 0x0000000a00067220 */ /* 0x001fe40000410000 */
[CC--:B------:R-:W-:Y:S02]  /*2110*/  FMUL.FTZ R0, R8.reuse, R27.reuse ;  /* 0x0000001b08007220 */ /* 0x0c0fe40000410000 */
[----:B------:R-:W-:Y:S02]  /*2120*/  FFMA.FTZ R6, R3, R36, R6 ;  /* 0x0000002403067223 */ /* 0x000fe40000010006 */
[----:B------:R-:W-:Y:S01]  /*2130*/  FMUL.FTZ R3, R9, R27 ;  /* 0x0000001b09037220 */ /* 0x000fe20000410000 */
[----:B------:R0:W4:Y:S01]  /*2140*/  MUFU.COS R20, R14 ;  /* 0x0000000e00147308 */ /* 0x0001220000000000 */
[----:B------:R-:W-:Y:S01]  /*2150*/  FMUL.FTZ R10, R8, R29 ;  /* 0x0000001d080a7220 */ /* 0x000fe20000410000 */
[----:B------:R-:W-:Y:S01]  /*2160*/  F2FP.PACK_AB R36, R6, R7 ;  /* 0x000000070624723e */ /* 0x000fe200000000ff */
[----:B------:R-:W-:-:S02]  /*2170*/  FFMA.FTZ R3, R8, R33, -R3 ;  /* 0x0000002108037223 */ /* 0x000fc40000010803 */
[C---:B------:R-:W-:Y:S02]  /*2180*/  FFMA.FTZ R0, R9.reuse, R33, R0 ;  /* 0x0000002109007223 */ /* 0x040fe40000010000 */
[----:B------:R-:W-:Y:S02]  /*2190*/  FFMA.FTZ R10, R9, R37, R10 ;  /* 0x00000025090a7223 */ /* 0x000fe4000001000a */
[----:B---3--:R-:W-:Y:S01]  /*21a0*/  FMUL.FTZ R8, R12, R41 ;  /* 0x000000290c087220 */ /* 0x008fe20000410000 */
[----:B------:R-:W-:Y:S01]  /*21b0*/  F2FP.PACK_AB R33, R0, R3 ;  /* 0x000000030021723e */ /* 0x000fe200000000ff */
[----:B0-----:R-:W-:Y:S01]  /*21c0*/  FMUL.FTZ R14, R12, R35 ;  /* 0x000000230c0e7220 */ /* 0x001fe20000410000 */
[----:B------:R-:W-:Y:S01]  /*21d0*/  F2FP.PACK_AB R37, R10, R11 ;  /* 0x0000000b0a25723e */ /* 0x000fe200000000ff */
[C---:B-1----:R-:W-:Y:S02]  /*21e0*/  FMUL.FTZ R9, R13.reuse, R41 ;  /* 0x000000290d097220 */ /* 0x042fe40000410000 */
[----:B------:R-:W-:-:S02]  /*21f0*/  FMUL.FTZ R15, R13, R35 ;  /* 0x000000230d0f7220 */ /* 0x000fc40000410000 */
[C---:B------:R-:W-:Y:S02]  /*2200*/  FFMA.FTZ R8, R13.reuse, R34, R8 ;  /* 0x000000220d087223 */ /* 0x040fe40000010008 */
[----:B------:R-:W-:Y:S02]  /*2210*/  FFMA.FTZ R14, R13, R38, R14 ;  /* 0x000000260d0e7223 */ /* 0x000fe4000001000e */
[C---:B------:R-:W-:Y:S02]  /*2220*/  FFMA.FTZ R9, R12.reuse, R34, -R9 ;  /* 0x000000220c097223 */ /* 0x040fe40000010809 */
[----:B------:R-:W-:Y:S02]  /*2230*/  FFMA.FTZ R15, R12, R38, -R15 ;  /* 0x000000260c0f7223 */ /* 0x000fe4000001080f */
[CC--:B--2---:R-:W-:Y:S01]  /*2240*/  FMUL.FTZ R13, R21.reuse, R44.reuse ;  /* 0x0000002c150d7220 */ /* 0x0c4fe20000410000 */
[----:B------:R-:W-:Y:S01]  /*2250*/  F2FP.PACK_AB R34, R8, R9 ;  /* 0x000000090822723e */ /* 0x000fe200000000ff */
[----:B------:R-:W-:Y:S01]  /*2260*/  FMUL.FTZ R27, R21, R45 ;  /* 0x0000002d151b7220 */ /* 0x000fe20000410000 */
[----:B------:R-:W-:Y:S01]  /*2270*/  F2FP.PACK_AB R38, R14, R15 ;  /* 0x0000000f0e26723e */ /* 0x000fe200000000ff */
[----:B----4-:R-:W-:-:S02]  /*2280*/  FMUL.FTZ R12, R20, R44 ;  /* 0x0000002c140c7220 */ /* 0x010fc40000410000 */
[C---:B------:R-:W-:Y:S02]  /*2290*/  FMUL.FTZ R32, R20.reuse, R45 ;  /* 0x0000002d14207220 */ /* 0x040fe40000410000 */
[C---:B------:R-:W-:Y:S02]  /*22a0*/  FFMA.FTZ R13, R20.reuse, R43, -R13 ;  /* 0x0000002b140d7223 */ /* 0x040fe4000001080d */
[----:B------:R-:W-:Y:S02]  /*22b0*/  FFMA.FTZ R27, R20, R39, -R27 ;  /* 0x00000027141b7223 */ /* 0x000fe4000001081b */
[C---:B------:R-:W-:Y:S02]  /*22c0*/  FFMA.FTZ R12, R21.reuse, R43, R12 ;  /* 0x0000002b150c7223 */ /* 0x040fe4000001000c */
[----:B------:R-:W-:Y:S01]  /*22d0*/  FFMA.FTZ R20, R21, R39, R32 ;  /* 0x0000002715147223 */ /* 0x000fe20000010020 */
[----:B------:R-:W-:Y:S02]  /*22e0*/  F2FP.PACK_AB R32, R4, R5 ;  /* 0x000000050420723e */ /* 0x000fe400000000ff */
[----:B------:R-:W-:-:S02]  /*22f0*/  F2FP.PACK_AB R35, R12, R13 ;  /* 0x0000000d0c23723e */ /* 0x000fc400000000ff */
[----:B------:R-:W-:Y:S02]  /*2300*/  F2FP.PACK_AB R39, R20, R27 ;  /* 0x0000001b1427723e */ /* 0x000fe400000000ff */
.L_x_2433:
[----:B------:R-:W-:Y:S05]  /*2310*/  BSYNC B0 ;  /* 0x0000000000007941 */ /* 0x000fea0003800000 */
.L_x_2427:
[----:B0-----:R-:W-:Y:S01]  /*2320*/  ISETP.GT.AND P0, PT, R18, 0x1f, PT ;  /* 0x0000001f1200780c */ /* 0x001fe20003f04270 */
[----:B------:R-:W-:Y:S01]  /*2330*/  BSSY B0, `(.L_x_2434) ;  /* 0x000001d000007945 */ /* 0x000fe20003800000 */
[----:B------:R-:W-:-:S11]  /*2340*/  IMAD.MOV.U32 R3, RZ, RZ, RZ ;  /* 0x000000ffff037224 */ /* 0x000fd600078e00ff */
[----:B------:R-:W-:Y:S05]  /*2350*/  @P0 BRA `(.L_x_2435) ;  /* 0x000001a000000947 */ /* 0x000fea0003800000 */
[----:B-12---:R-:W-:Y:S01]  /*2360*/  HMUL2 R0, R33, R37 ;  /* 0x0000002521007232 */ /* 0x006fe20000000000 */
[----:B------:R-:W-:Y:S01]  /*2370*/  IMAD.IADD R42, R23, 0x1, R42 ;  /* 0x00000001172a7824 */ /* 0x000fe200078e022a */
[----:B------:R0:W-:Y:S01]  /*2380*/  STS.128 [R18.X16+0x20], R32 ;  /* 0x0000202012007388 */ /* 0x0001e2000000cc00 */
[----:B------:R-:W-:Y:S02]  /*2390*/  IMAD.SHL.U32 R3, R24, 0x8, RZ ;  /* 0x0000000818037824 */ /* 0x000fe400078e00ff */
[----:B------:R-:W-:Y:S01]  /*23a0*/  IMAD.MOV.U32 R4, RZ, RZ, 0x2 ;  /* 0x00000002ff047424 */ /* 0x000fe200078e00ff */
[----:B------:R-:W-:Y:S01]  /*23b0*/  HFMA2.MMA R0, R32, R36, R0 ;  /* 0x0000002420007235 */ /* 0x000fe20000000000 */
[----:B------:R-:W-:-:S04]  /*23c0*/  IMAD R3, R42, c[0x0][0x1d4], R3 ;  /* 0x000075002a037a24 */ /* 0x000fc800078e0203 */
[----:B------:R-:W-:-:S05]  /*23d0*/  IMAD.WIDE R4, R3, R4, c[0x0][0x198] ;  /* 0x0000660003047625 */ /* 0x000fca00078e0204 */
[----:B------:R-:W-:Y:S01]  /*23e0*/  HFMA2 R0, R34, R38, R0 ;  /* 0x0000002622007231 */ /* 0x000fe20000000000 */
[----:B------:R0:W-:Y:S05]  /*23f0*/  STG.E.128 [R4.64], R36 ;  /* 0x0000002404007986 */ /* 0x0001ea000c101d24 */
[----:B------:R-:W-:-:S10]  /*2400*/  HFMA2.MMA R0, R35, R39, R0 ;  /* 0x0000002723007235 */ /* 0x000fd40000000000 */
[--C-:B------:R-:W-:Y:S02]  /*2410*/  HADD2.F32 R3, -RZ, R0.reuse.H0_H0 ;  /* 0x20000000ff037230 */ /* 0x100fe40000004100 */
[----:B------:R-:W-:-:S05]  /*2420*/  HADD2.F32 R0, -RZ, R0.H1_H1 ;  /* 0x30000000ff007230 */ /* 0x000fca0000004100 */
[----:B------:R-:W-:Y:S01]  /*2430*/  FADD.FTZ R3, R3, R0 ;  /* 0x0000000003037221 */ /* 0x000fe20000010000 */
[----:B------:R-:W-:Y:S05]  /*2440*/  BRA.DIV ~URZ, `(.L_x_2436) ;  /* 0x00004ff27f007947 */ /* 0x000fea000b800000 */
[----:B0-----:R0:W1:Y:S02]  /*2450*/  SHFL.BFLY PT, R0, R3, 0x10, 0x1f ;  /* 0x0e001f0003007f89 */ /* 0x00106400000e0000 */
.L_x_2485:
        /* <DEDUP_REMOVED lines=9> */
.L_x_2486:
[----:B-1----:R-:W-:Y:S02]  /*24f0*/  FADD.FTZ R3, R5, R4 ;  /* 0x0000000405037221 */ /* 0x002fe40000010000 */
.L_x_2435:
[----:B------:R-:W-:Y:S05]  /*2500*/  BSYNC B0 ;  /* 0x0000000000007941 */ /* 0x000fea0003800000 */
.L_x_2434:
[----:B------:R-:W-:-:S13]  /*2510*/  ISETP.NE.AND P0, PT, R18, RZ, PT ;  /* 0x000000ff1200720c */ /* 0x000fda0003f05270 */
[----:B------:R-:W-:Y:S01]  /*2520*/  @P0 MOV R0, 0xff7fffff ;  /* 0xff7fffff00000802 */ /* 0x000fe20000000f00 */
[----:B------:R-:W-:Y:S05]  /*2530*/  @P0 BRA `(.L_x_2438) ;  /* 0x000000e000000947 */ /* 0x000fea0003800000 */
[----:B------:R-:W-:Y:S01]  /*2540*/  ISETP.NE.U32.AND P0, PT, RZ, c[0x0][0x218], PT ;  /* 0x00008600ff007a0c */ /* 0x000fe20003f05070 */
[----:B------:R-:W-:Y:S02]  /*2550*/  IMAD.IADD R7, R17, 0x1, -R26 ;  /* 0x0000000111077824 */ /* 0x000fe400078e0a1a */
[----:B------:R-:W-:Y:S01]  /*2560*/  FMUL.FTZ R0, R3, c[0x0][0x1f0] ;  /* 0x00007c0003007a20 */ /* 0x000fe20000410000 */
[----:B------:R-:W-:-:S13]  /*2570*/  ISETP.NE.AND.EX P0, PT, RZ, c[0x0][0x21c], PT, P0 ;  /* 0x00008700ff007a0c */ /* 0x000fda0003f05300 */
[----:B------:R-:W-:Y:S05]  /*2580*/  @!P0 BRA `(.L_x_2439) ;  /* 0x0000008000008947 */ /* 0x000fea0003800000 */
[----:B0----5:R-:W-:Y:S02]  /*2590*/  IMAD.IADD R4, R17, 0x1, -R28 ;  /* 0x0000000111047824 */ /* 0x021fe400078e0a1c */
[----:B------:R-:W-:Y:S02]  /*25a0*/  IMAD.MOV.U32 R5, RZ, RZ, 0x2 ;  /* 0x00000002ff057424 */ /* 0x000fe400078e00ff */
[----:B------:R-:W-:-:S04]  /*25b0*/  IMAD R3, R19, c[0x0][0x220], R4 ;  /* 0x0000880013037a24 */ /* 0x000fc800078e0204 */
[----:B------:R-:W-:-:S04]  /*25c0*/  IMAD R4, R3, c[0x0][0x220], R4 ;  /* 0x0000880003047a24 */ /* 0x000fc800078e0204 */
[----:B------:R-:W-:-:S06]  /*25d0*/  IMAD.WIDE R4, R4, R5, c[0x0][0x218] ;  /* 0x0000860004047625 */ /* 0x000fcc00078e0205 */
[----:B------:R-:W3:Y:S02]  /*25e0*/  LDG.E.U16 R4, [R4.64] ;  /* 0x0000002404047981 */ /* 0x000ee4000c1e1500 */
[----:B---3--:R-:W-:-:S05]  /*25f0*/  HADD2.F32 R3, -RZ, R4.H0_H0 ;  /* 0x20000004ff037230 */ /* 0x008fca0000004100 */
[----:B------:R-:W-:-:S05]  /*2600*/  FADD.FTZ R0, R0, R3 ;  /* 0x0000000300007221 */ /* 0x000fca0000010000 */
.L_x_2439:
[----:B------:R3:W-:Y:S02]  /*2610*/  STS [R7.X4+0x220], R0 ;  /* 0x0002200007007388 */ /* 0x0007e40000004800 */
.L_x_2438:
[----:B------:R-:W-:Y:S02]  /*2620*/  WARPSYNC 0xffffffff ;  /* 0xffffffff00007948 */ /* 0x000fe40003800000 */
[----:B------:R-:W-:Y:S01]  /*2630*/  IADD3 R3, R17, 0xf, -R26 ;  /* 0x0000000f11037810 */ /* 0x000fe20007ffe81a */
[----:B------:R-:W-:Y:S01]  /*2640*/  BAR.SYNC.DEFER_BLOCKING 0x0 ;  /* 0x0000000000007b1d */ /* 0x000fe20000010000 */
[----:B------:R-:W-:Y:S02]  /*2650*/  LEA.HI R5, R18, R18, RZ, 0x1 ;  /* 0x0000001212057211 */ /* 0x000fe400078f08ff */
[----:B0-----:R-:W-:Y:S02]  /*2660*/  SHF.R.S32.HI R4, RZ, 0x1f, R3 ;  /* 0x0000001fff047819 */ /* 0x001fe40000011403 */
[----:B------:R-:W-:Y:S01]  /*2670*/  LEA.HI.SX32 R154, R5, R26, 0x1f ;  /* 0x0000001a059a7211 */ /* 0x000fe200078ffaff */
[----:B------:R-:W-:Y:S01]  /*2680*/  BSSY B0, `(.L_x_2440) ;  /* 0x000021b000007945 */ /* 0x000fe20003800000 */
[----:B------:R-:W-:-:S04]  /*2690*/  LEA.HI R4, R4, R3, RZ, 0x4 ;  /* 0x0000000304047211 */ /* 0x000fc800078f20ff */
[----:B------:R-:W-:Y:S01]  /*26a0*/  LOP3.LUT R3, R4, 0xfffffff0, RZ, 0xc0, !PT ;  /* 0xfffffff004037812 */ /* 0x000fe200078ec0ff */
[----:B------:R-:W-:-:S04]  /*26b0*/  IMAD R4, R40, c[0x0][0x1d0], R19 ;  /* 0x0000740028047a24 */ /* 0x000fc800078e0213 */
[----:B------:R-:W-:Y:S02]  /*26c0*/  IMAD.IADD R3, R26, 0x1, R3 ;  /* 0x000000011a037824 */ /* 0x000fe400078e0203 */
[----:B------:R-:W-:-:S03]  /*26d0*/  IMAD.SHL.U32 R4, R4, 0x100, RZ ;  /* 0x0000010004047824 */ /* 0x000fc600078e00ff */
[----:B------:R-:W-:-:S13]  /*26e0*/  ISETP.GE.AND P0, PT, R154, R3, PT ;  /* 0x000000039a00720c */ /* 0x000fda0003f06270 */
[----:B------:R-:W-:Y:S05]  /*26f0*/  @P0 BRA `(.L_x_2441) ;  /* 0x0000213000000947 */ /* 0x000fea0003800000 */
[----:B------:R-:W-:Y:S01]  /*2700*/  LOP3.LUT R5, R5, 0x3ffffffe, RZ, 0xc0, !PT ;  /* 0x3ffffffe05057812 */ /* 0x000fe200078ec0ff */
[----:B------:R-:W-:-:S04]  /*2710*/  IMAD.MOV.U32 R27, RZ, RZ, c[0x0][0x1e8] ;  /* 0x00007a00ff1b7624 */ /* 0x000fc800078e00ff */
[----:B------:R-:W-:Y:S01]  /*2720*/  IMAD.IADD R84, R18, 0x1, -R5 ;  /* 0x0000000112547824 */ /* 0x000fe200078e0a05 */
[----:B------:R-:W-:-:S03]  /*2730*/  IADD3 R27, R27, c[0x0][0x210], RZ ;  /* 0x000084001b1b7a10 */ /* 0x000fc60007ffe0ff */
[----:B------:R-:W-:Y:S01]  /*2740*/  IMAD.SHL.U32 R5, R84, 0x4, RZ ;  /* 0x0000000454057824 */ /* 0x000fe200078e00ff */
[----:B---3--:R0:W3:Y:S03]  /*2750*/  LDS.64 R6, [R84.X8+0x20] ;  /* 0x0000200054067984 */ /* 0x0080e60000008a00 */
[----:B------:R-:W-:Y:S01]  /*2760*/  IMAD R5, R4, c[0x0][0x1d4], R5 ;  /* 0x0000750004057a24 */ /* 0x000fe200078e0205 */
[----:B------:R0:W4:Y:S04]  /*2770*/  LDS.64 R8, [R84.X8+0x30] ;  /* 0x0000300054087984 */ /* 0x0001280000008a00 */
[----:B------:R0:W2:Y:S01]  /*2780*/  LDS.64 R10, [R84.X8+0x40] ;  /* 0x00004000540a7984 */ /* 0x0000a20000008a00 */
[----:B------:R-:W-:-:S03]  /*2790*/  SHF.R.S32.HI R29, RZ, 0x1f, R5 ;  /* 0x0000001fff1d7819 */ /* 0x000fc60000011405 */
[----:B------:R0:W1:Y:S04]  /*27a0*/  LDS.64 R12, [R84.X8+0x50] ;  /* 0x00005000540c7984 */ /* 0x0000680000008a00 */
[----:B------:R0:W0:Y:S04]  /*27b0*/  LDS.64 R14, [R84.X8+0x60] ;  /* 0x00006000540e7984 */ /* 0x0000280000008a00 */
[----:B------:R0:W0:Y:S04]  /*27c0*/  LDS.64 R20, [R84.X8+0x70] ;  /* 0x0000700054147984 */ /* 0x0000280000008a00 */
[----:B-1----:R1:W0:Y:S04]  /*27d0*/  LDS.64 R32, [R84.X8+0x80] ;  /* 0x0000800054207984 */ /* 0x0022280000008a00 */
[----:B------:R1:W0:Y:S04]  /*27e0*/  LDS.64 R34, [R84.X8+0x90] ;  /* 0x0000900054227984 */ /* 0x0002280000008a00 */
[----:B--2---:R1:W2:Y:S04]  /*27f0*/  LDS.64 R36, [R84.X8+0xa0] ;  /* 0x0000a00054247984 */ /* 0x0042a80000008a00 */
        /* <DEDUP_REMOVED lines=22> */
[----:B--234-:R1:W0:Y:S02]  /*2960*/  LDS.64 R82, [R84.X8+0x210] ;  /* 0x0002100054527984 */ /* 0x01c2240000008a00 */
.L_x_2445:
[----:B------:R-:W-:Y:S01]  /*2970*/  IABS R150, c[0x0][0x1d4] ;  /* 0x0000750000967a13 */ /* 0x000fe20000000000 */
[----:B------:R-:W-:Y:S01]  /*2980*/  IMAD.MOV.U32 R148, RZ, RZ, RZ ;  /* 0x000000ffff947224 */ /* 0x000fe200078e00ff */
[----:B------:R-:W-:Y:S01]  /*2990*/  IABS R157, R154 ;  /* 0x0000009a009d7213 */ /* 0x000fe20000000000 */
[----:B------:R-:W-:Y:S01]  /*29a0*/  IMAD R155, R2, c[0x0][0x1d4], RZ ;  /* 0x00007500029b7a24 */ /* 0x000fe200078e02ff */
[----:B------:R-:W2:Y:S01]  /*29b0*/  I2F.RP R151, R150 ;  /* 0x0000009600977306 */ /* 0x000ea20000209400 */
[----:B------:R-:W-:-:S07]  /*29c0*/  ISETP.GE.AND P1, PT, R154, RZ, PT ;  /* 0x000000ff9a00720c */ /* 0x000fce0003f26270 */
[----:B--2---:R-:W2:Y:S02]  /*29d0*/  MUFU.RCP R151, R151 ;  /* 0x0000009700977308 */ /* 0x004ea40000001000 */
[----:B--2---:R-:W-:-:S06]  /*29e0*/  IADD3 R149, R151, 0xffffffe, RZ ;  /* 0x0ffffffe97957810 */ /* 0x004fcc0007ffe0ff */
[----:B------:R-:W2:Y:S02]  /*29f0*/  F2I.FTZ.U32.TRUNC.NTZ R149, R149 ;  /* 0x0000009500957305 */ /* 0x000ea4000021f000 */
[----:B--2---:R-:W-:-:S04]  /*2a00*/  IMAD.MOV R153, RZ, RZ, -R149 ;  /* 0x000000ffff997224 */ /* 0x004fc800078e0a95 */
[----:B------:R-:W-:-:S04]  /*2a10*/  IMAD R153, R153, R150, RZ ;  /* 0x0000009699997224 */ /* 0x000fc800078e02ff */
[----:B------:R-:W-:-:S06]  /*2a20*/  IMAD.HI.U32 R148, R149, R153, R148 ;  /* 0x0000009995947227 */ /* 0x000fcc00078e0094 */
[----:B------:R-:W-:-:S04]  /*2a30*/  IMAD.HI.U32 R148, R148, R157, RZ ;  /* 0x0000009d94947227 */ /* 0x000fc800078e00ff */
[----:B------:R-:W-:-:S04]  /*2a40*/  IMAD.MOV R148, RZ, RZ, -R148 ;  /* 0x000000ffff947224 */ /* 0x000fc800078e0a94 */
[----:B------:R-:W-:-:S05]  /*2a50*/  IMAD R157, R150, R148, R157 ;  /* 0x00000094969d7224 */ /* 0x000fca00078e029d */
[----:B------:R-:W-:-:S13]  /*2a60*/  ISETP.GT.U32.AND P0, PT, R150, R157, PT ;  /* 0x0000009d9600720c */ /* 0x000fda0003f04070 */
[----:B------:R-:W-:-:S05]  /*2a70*/  @!P0 IMAD.IADD R157, R157, 0x1, -R150 ;  /* 0x000000019d9d8824 */ /* 0x000fca00078e0a96 */
[----:B------:R-:W-:-:S13]  /*2a80*/  ISETP.GT.U32.AND P0, PT, R150, R157, PT ;  /* 0x0000009d9600720c */ /* 0x000fda0003f04070 */
[----:B------:R-:W-:Y:S02]  /*2a90*/  @!P0 IADD3 R157, R157, -R150, RZ ;  /* 0x800000969d9d8210 */ /* 0x000fe40007ffe0ff */
[----:B------:R-:W-:-:S03]  /*2aa0*/  ISETP.NE.AND P0, PT, RZ, c[0x0][0x1d4], PT ;  /* 0x00007500ff007a0c */ /* 0x000fc60003f05270 */
[----:B------:R-:W-:Y:S01]  /*2ab0*/  @!P1 IMAD.MOV R157, RZ, RZ, -R157 ;  /* 0x000000ffff9d9224 */ /* 0x000fe200078e0a9d */
[----:B------:R-:W-:-:S09]  /*2ac0*/  ISETP.GE.AND P1, PT, R154, R17, PT ;  /* 0x000000119a00720c */ /* 0x000fd20003f26270 */
[----:B------:R-:W-:-:S04]  /*2ad0*/  @!P0 LOP3.LUT R157, RZ, c[0x0][0x1d4], RZ, 0x33, !PT ;  /* 0x00007500ff9d8a12 */ /* 0x000fc800078e33ff */
[----:B------:R-:W-:Y:S02]  /*2ae0*/  SHF.R.S32.HI R148, RZ, 0x1f, R157 ;  /* 0x0000001fff947819 */ /* 0x000fe4000001149d */
[----:B------:R-:W-:-:S04]  /*2af0*/  IADD3 R149, P0, R157, R155, RZ ;  /* 0x0000009b9d957210 */ /* 0x000fc80007f1e0ff */
[----:B------:R-:W-:Y:S02]  /*2b00*/  LEA.HI.X.SX32 R150, R155, R148, 0x1, P0 ;  /* 0x000000949b967211 */ /* 0x000fe400000f0eff */
[----:B------:R-:W-:-:S04]  /*2b10*/  LEA R148, P0, R149, c[0x0][0x1a8], 0x2 ;  /* 0x00006a0095947a11 */ /* 0x000fc800078010ff */
[----:B------:R-:W-:-:S05]  /*2b20*/  LEA.HI.X R149, R149, c[0x0][0x1ac], R150, 0x2, P0 ;  /* 0x00006b0095957a11 */ /* 0x000fca00000f1496 */
[----:B------:R-:W2:Y:S04]  /*2b30*/  @!P1 LDG.E R150, [R148.64] ;  /* 0x0000002494969981 */ /* 0x000ea8000c1e1900 */
[----:B------:R-:W3:Y:S04]  /*2b40*/  @!P1 LDG.E R158, [R148.64] ;  /* 0x00000024949e9981 */ /* 0x000ee8000c1e1900 */
[----:B------:R-:W4:Y:S01]  /*2b50*/  @!P1 LDG.E R153, [R148.64] ;  /* 0x0000002494999981 */ /* 0x000f22000c1e1900 */
[----:B------:R-:W-:-:S03]  /*2b60*/  @!P1 IMAD.SHL.U32 R151, R157, 0x8, RZ ;  /* 0x000000089d979824 */ /* 0x000fc600078e00ff */
[----:B------:R-:W3:Y:S01]  /*2b70*/  @!P1 LDG.E R152, [R148.64] ;  /* 0x0000002494989981 */ /* 0x000ee2000c1e1900 */
[----:B------:R-:W-:Y:S01]  /*2b80*/  IADD3 R161, R157, c[0x0][0x1d4], RZ ;  /* 0x000075009da17a10 */ /* 0x000fe20007ffe0ff */
[----:B--2---:R-:W-:-:S04]  /*2b90*/  @!P1 IMAD R150, R150, c[0x0][0x1d8], RZ ;  /* 0x0000760096969a24 */ /* 0x004fc800078e02ff */
[----:B------:R-:W-:-:S04]  /*2ba0*/  @!P1 IMAD.SHL.U32 R150, R150, 0x100, RZ ;  /* 0x0000010096969824 */ /* 0x000fc800078e00ff */
[----:B------:R-:W-:-:S05]  /*2bb0*/  @!P1 IMAD R150, R150, c[0x0][0x1d4], R151 ;  /* 0x0000750096969a24 */ /* 0x000fca00078e0297 */
[----:B------:R-:W-:Y:S01]  /*2bc0*/  @!P1 IADD3 R151, P0, R5, R150, RZ ;  /* 0x0000009605979210 */ /* 0x000fe20007f1e0ff */
[----:B---3--:R-:W-:-:S03]  /*2bd0*/  @!P1 IMAD R158, R158, c[0x0][0x1d8], RZ ;  /* 0x000076009e9e9a24 */ /* 0x008fc600078e02ff */
[----:B------:R-:W-:Y:S02]  /*2be0*/  @!P1 LEA.HI.X.SX32 R156, R150, R29, 0x1, P0 ;  /* 0x0000001d969c9211 */ /* 0x000fe400000f0eff */
[----:B------:R-:W-:Y:S01]  /*2bf0*/  @!P1 LEA R150, P0, R151, c[0x0][0x198], 0x1 ;  /* 0x0000660097969a11 */ /* 0x000fe200078008ff */
[----:B------:R-:W-:-:S03]  /*2c00*/  @!P1 IMAD.SHL.U32 R159, R158, 0x100, RZ ;  /* 0x000001009e9f9824 */ /* 0x000fc600078e00ff */
[----:B------:R-:W-:Y:S01]  /*2c10*/  @!P1 LEA.HI.X R151, R151, c[0x0][0x19c], R156, 0x1, P0 ;  /* 0x0000670097979a11 */ /* 0x000fe200000f0c9c */
[----:B------:R-:W-:-:S04]  /*2c20*/  @!P1 IMAD.SHL.U32 R156, R161, 0x8, RZ ;  /* 0x00000008a19c9824 */ /* 0x000fc800078e00ff */
[----:B------:R-:W-:Y:S01]  /*2c30*/  @!P1 IMAD R156, R159, c[0x0][0x1d4], R156 ;  /* 0x000075009f9c9a24 */ /* 0x000fe200078e029c */
[----:B01----:R0:W2:Y:S04]  /*2c40*/  @!P1 LDG.E.64 R84, [R150.64] ;  /* 0x0000002496549981 */ /* 0x0030a8000c1e1b00 */
[----:B------:R-:W-:-:S04]  /*2c50*/  @!P1 IADD3 R158, P0, R5, R156, RZ ;  /* 0x0000009c059e9210 */ /* 0x000fc80007f1e0ff */
[----:B------:R-:W-:Y:S02]  /*2c60*/  @!P1 LEA.HI.X.SX32 R159, R156, R29, 0x1, P0 ;  /* 0x0000001d9c9f9211 */ /* 0x000fe400000f0eff */
[C---:B0-----:R-:W-:Y:S01]  /*2c70*/  @!P1 LEA R150, P0, R158.reuse, c[0x0][0x198], 0x1 ;  /* 0x000066009e969a11 */ /* 0x041fe200078008ff */
[----:B------:R-:W3:Y:S03]  /*2c80*/  @!P1 LDG.E R156, [R148.64] ;  /* 0x00000024949c9981 */ /* 0x000ee6000c1e1900 */
[----:B------:R-:W-:Y:S02]  /*2c90*/  @!P1 LEA.HI.X R151, R158, c[0x0][0x19c], R159, 0x1, P0 ;  /* 0x000067009e979a11 */ /* 0x000fe400000f0c9f */
[----:B------:R-:W2:Y:S04]  /*2ca0*/  @!P1 LDG.E R159, [R148.64] ;  /* 0x00000024949f9981 */ /* 0x000ea8000c1e1900 */
[----:B------:R-:W3:Y:S01]  /*2cb0*/  @!P1 LDG.E R158, [R148.64] ;  /* 0x00000024949e9981 */ /* 0x000ee2000c1e1900 */
[----:B----4-:R-:W-:Y:S01]  /*2cc0*/  @!P1 IMAD R153, R153, c[0x0][0x1d8], RZ ;  /* 0x0000760099999a24 */ /* 0x010fe200078e02ff */
[----:B------:R-:W-:Y:S01]  /*2cd0*/  IADD3 R161, R161, c[0x0][0x1d4], RZ ;  /* 0x00007500a1a17a10 */ /* 0x000fe20007ffe0ff */
[----:B------:R-:W-:Y:S01]  /*2ce0*/  @!P1 IMAD R162, R152, c[0x0][0x1d8], RZ ;  /* 0x0000760098a29a24 */ /* 0x000fe200078e02ff */
[----:B------:R0:W4:Y:S01]  /*2cf0*/  @!P1 LDG.E.64 R86, [R150.64] ;  /* 0x0000002496569981 */ /* 0x000122000c1e1b00 */
[----:B------:R-:W-:-:S02]  /*2d00*/  @!P1 IMAD.SHL.U32 R160, R153, 0x100, RZ ;  /* 0x0000010099a09824 */ /* 0x000fc400078e00ff */
[----:B------:R-:W-:-:S04]  /*2d10*/  @!P1 IMAD.SHL.U32 R153, R161, 0x8, RZ ;  /* 0x00000008a1999824 */ /* 0x000fc800078e00ff */
[----:B------:R-:W-:-:S05]  /*2d20*/  @!P1 IMAD R160, R160, c[0x0][0x1d4], R153 ;  /* 0x00007500a0a09a24 */ /* 0x000fca00078e0299 */
[----:B------:R-:W-:Y:S02]  /*2d30*/  @!P1 IADD3 R153, P0, R5, R160, RZ ;  /* 0x000000a005999210 */ /* 0x000fe40007f1e0ff */
[----:B------:R-:W-:Y:S02]  /*2d40*/  IADD3 R161, R161, c[0x0][0x1d4], RZ ;  /* 0x00007500a1a17a10 */ /* 0x000fe40007ffe0ff */
[----:B------:R-:W-:Y:S02]  /*2d50*/  @!P1 LEA.HI.X.SX32 R160, R160, R29, 0x1, P0 ;  /* 0x0000001da0a09211 */ /* 0x000fe400000f0eff */
[----:B------:R-:W-:Y:S01]  /*2d60*/  @!P1 LEA R152, P0, R153, c[0x0][0x198], 0x1 ;  /* 0x0000660099989a11 */ /* 0x000fe200078008ff */
[----:B------:R-:W-:-:S03]  /*2d70*/  @!P1 IMAD.SHL.U32 R163, R162, 0x100, RZ ;  /* 0x00000100a2a39824 */ /* 0x000fc600078e00ff */
[----:B------:R-:W-:Y:S01]  /*2d80*/  @!P1 LEA.HI.X R153, R153, c[0x0][0x19c], R160, 0x1, P0 ;  /* 0x0000670099999a11 */ /* 0x000fe200000f0ca0 */
[----:B------:R-:W-:-:S04]  /*2d90*/  @!P1 IMAD.SHL.U32 R160, R161, 0x8, RZ ;  /* 0x00000008a1a09824 */ /* 0x000fc800078e00ff */
[----:B------:R-:W-:Y:S01]  /*2da0*/  @!P1 IMAD R162, R163, c[0x0][0x1d4], R160 ;  /* 0x00007500a3a29a24 */ /* 0x000fe200078e02a0 */
[----:B------:R1:W4:Y:S04]  /*2db0*/  @!P1 LDG.E.64 R88, [R152.64] ;  /* 0x0000002498589981 */ /* 0x000328000c1e1b00 */
[----:B------:R-:W4:Y:S01]  /*2dc0*/  @!P1 LDG.E R160, [R148.64] ;  /* 0x0000002494a09981 */ /* 0x000f22000c1e1900 */
[----:B0-----:R-:W-:Y:S02]  /*2dd0*/  @!P1 IADD3 R151, P0, R5, R162, RZ ;  /* 0x000000a205979210 */ /* 0x001fe40007f1e0ff */
[----:B------:R-:W-:Y:S02]  /*2de0*/  IADD3 R161, R161, c[0x0][0x1d4], RZ ;  /* 0x00007500a1a17a10 */ /* 0x000fe40007ffe0ff */
[----:B------:R-:W-:-:S02]  /*2df0*/  @!P1 LEA.HI.X.SX32 R162, R162, R29, 0x1, P0 ;  /* 0x0000001da2a29211 */ /* 0x000fc400000f0eff */
[----:B------:R-:W-:-:S04]  /*2e00*/  @!P1 LEA R150, P0, R151, c[0x0][0x198], 0x1 ;  /* 0x0000660097969a11 */ /* 0x000fc800078008ff */
[----:B------:R-:W-:Y:S02]  /*2e10*/  @!P1 LEA.HI.X R151, R151, c[0x0][0x19c], R162, 0x1, P0 ;  /* 0x0000670097979a11 */ /* 0x000fe400000f0ca2 */
[----:B------:R-:W-:-:S03]  /*2e20*/  IADD3 R162, R161, c[0x0][0x1d4], RZ ;  /* 0x00007500a1a27a10 */ /* 0x000fc60007ffe0ff */
[----:B------:R0:W4:Y:S01]  /*2e30*/  @!P1 LDG.E.64 R90, [R150.64] ;  /* 0x00000024965a9981 */ /* 0x000122000c1e1b00 */
[C---:B-1----:R-:W-:Y:S01]  /*2e40*/  IADD3 R152, R162.reuse, c[0x0][0x1d4], RZ ;  /* 0x00007500a2987a10 */ /* 0x042fe20007ffe0ff */
[----:B------:R-:W-:Y:S02]  /*2e50*/  @!P1 IMAD.SHL.U32 R153, R162, 0x8, RZ ;  /* 0x00000008a2999824 */ /* 0x000fe400078e00ff */
[----:B------:R-:W4:Y:S01]  /*2e60*/  @!P1 LDG.E R162, [R148.64] ;  /* 0x0000002494a29981 */ /* 0x000f22000c1e1900 */
[----:B------:R-:W-:Y:S02]  /*2e70*/  @!P1 IMAD.SHL.U32 R161, R161, 0x8, RZ ;  /* 0x00000008a1a19824 */ /* 0x000fe400078e00ff */
[----:B--2---:R-:W-:Y:S02]  /*2e80*/  @!P1 IMAD R159, R159, c[0x0][0x1d8], RZ ;  /* 0x000076009f9f9a24 */ /* 0x004fe400078e02ff */
[----:B---3--:R-:W-:Y:S02]  /*2e90*/  @!P1 IMAD R163, R158, c[0x0][0x1d8], RZ ;  /* 0x000076009ea39a24 */ /* 0x008fe400078e02ff */
[----:B------:R-:W-:Y:S01]  /*2ea0*/  @!P1 IMAD.SHL.U32 R158, R152, 0x8, RZ ;  /* 0x00000008989e9824 */ /* 0x000fe200078e00ff */
[----:B------:R-:W-:Y:S01]  /*2eb0*/  @!P1 SHF.L.U32 R152, R159, 0x8, RZ ;  /* 0x000000089f989819 */ /* 0x000fe200000006ff */
[----:B------:R-:W-:-:S04]  /*2ec0*/  @!P1 IMAD R156, R156, c[0x0][0x1d8], RZ ;  /* 0x000076009c9c9a24 */ /* 0x000fc800078e02ff */
[----:B------:R-:W-:Y:S02]  /*2ed0*/  @!P1 IMAD R152, R152, c[0x0][0x1d4], R161 ;  /* 0x0000750098989a24 */ /* 0x000fe400078e02a1 */
[----:B------:R-:W-:Y:S01]  /*2ee0*/  @!P1 IMAD.SHL.U32 R163, R163, 0x100, RZ ;  /* 0x00000100a3a39824 */ /* 0x000fe200078e00ff */
[----:B------:R-:W2:Y:S01]  /*2ef0*/  @!P1 LDG.E R161, [R148.64] ;  /* 0x0000002494a19981 */ /* 0x000ea2000c1e1900 */
[----:B------:R-:W-:Y:S01]  /*2f00*/  @!P1 IMAD.SHL.U32 R156, R156, 0x100, RZ ;  /* 0x000001009c9c9824 */ /* 0x000fe200078e00ff */
[----:B0-----:R-:W-:Y:S01]  /*2f10*/  @!P1 IADD3 R151, P0, R5, R152, RZ ;  /* 0x0000009805979210 */ /* 0x001fe20007f1e0ff */
[----:B------:R-:W-:Y:S02]  /*2f20*/  @!P1 IMAD R150, R163, c[0x0][0x1d4], R158 ;  /* 0x00007500a3969a24 */ /* 0x000fe400078e029e */
[----:B------:R-:W-:Y:S01]  /*2f30*/  @!P1 IMAD R156, R156, c[0x0][0x1d4], R153 ;  /* 0x000075009c9c9a24 */ /* 0x000fe200078e0299 */
[----:B------:R-:W-:Y:S02]  /*2f40*/  @!P1 LEA.HI.X.SX32 R152, R152, R29, 0x1, P0 ;  /* 0x0000001d98989211 */ /* 0x000fe400000f0eff */
[----:B------:R-:W-:-:S04]  /*2f50*/  @!P1 LEA R158, P0, R151, c[0x0][0x198], 0x1 ;  /* 0x00006600979e9a11 */ /* 0x000fc800078008ff */
[----:B------:R-:W-:Y:S02]  /*2f60*/  @!P1 LEA.HI.X R159, R151, c[0x0][0x19c], R152, 0x1, P0 ;  /* 0x00006700979f9a11 */ /* 0x000fe400000f0c98 */
[----:B------:R-:W-:-:S03]  /*2f70*/  @!P1 IADD3 R151, P0, R5, R156, RZ ;  /* 0x0000009c05979210 */ /* 0x000fc60007f1e0ff */
[----:B------:R0:W3:Y:S01]  /*2f80*/  @!P1 LDG.E.64 R92, [R158.64] ;  /* 0x000000249e5c9981 */ /* 0x0000e2000c1e1b00 */
[----:B------:R-:W-:Y:S02]  /*2f90*/  @!P1 LEA.HI.X.SX32 R156, R156, R29, 0x1, P0 ;  /* 0x0000001d9c9c9211 */ /* 0x000fe400000f0eff */
[----:B------:R-:W-:-:S04]  /*2fa0*/  @!P1 LEA R152, P0, R151, c[0x0][0x198], 0x1 ;  /* 0x0000660097989a11 */ /* 0x000fc800078008ff */
[----:B------:R-:W-:Y:S02]  /*2fb0*/  @!P1 LEA.HI.X R153, R151, c[0x0][0x19c], R156, 0x1, P0 ;  /* 0x0000670097999a11 */ /* 0x000fe400000f0c9c */
[----:B------:R-:W-:Y:S01]  /*2fc0*/  @!P1 IADD3 R151, P0, R5, R150, RZ ;  /* 0x0000009605979210 */ /* 0x000fe20007f1e0ff */
[----:B----4-:R-:W-:Y:S02]  /*2fd0*/  @!P1 IMAD R160, R160, c[0x0][0x1d8], RZ ;  /* 0x00007600a0a09a24 */ /* 0x010fe400078e02ff */
[----:B------:R1:W4:Y:S01]  /*2fe0*/  @!P1 LDG.E.64 R94, [R152.64] ;  /* 0x00000024985e9981 */ /* 0x000322000c1e1b00 */
[----:B------:R-:W-:Y:S02]  /*2ff0*/  @!P1 LEA.HI.X.SX32 R156, R150, R29, 0x1, P0 ;  /* 0x0000001d969c9211 */ /* 0x000fe400000f0eff */
[----:B------:R-:W-:-:S04]  /*3000*/  @!P1 LEA R150, P0, R151, c[0x0][0x198], 0x1 ;  /* 0x0000660097969a11 */ /* 0x000fc800078008ff */
[----:B------:R-:W-:Y:S01]  /*3010*/  @!P1 LEA.HI.X R151, R151, c[0x0][0x19c], R156, 0x1, P0 ;  /* 0x0000670097979a11 */ /* 0x000fe200000f0c9c */
[----:B------:R-:W-:-:S04]  /*3020*/  IMAD.MOV.U32 R156, RZ, RZ, c[0x0][0x1d4] ;  /* 0x00007500ff9c7624 */ /* 0x000fc800078e00ff */
[----:B------:R-:W-:Y:S01]  /*3030*/  IMAD R163, R156, 0x7, R157 ;  /* 0x000000079ca37824 */ /* 0x000fe200078e029d */
[----:B------:R1:W3:Y:S01]  /*3040*/  @!P1 LDG.E.64 R96, [R150.64] ;  /* 0x0000002496609981 */ /* 0x0002e2000c1e1b00 */
[----:B------:R-:W-:Y:S02]  /*3050*/  @!P1 IMAD.SHL.U32 R165, R160, 0x100, RZ ;  /* 0x00000100a0a59824 */ /* 0x000fe400078e00ff */
[----:B------:R-:W-:-:S04]  /*3060*/  @!P1 IMAD.SHL.U32 R160, R163, 0x8, RZ ;  /* 0x00000008a3a09824 */ /* 0x000fc800078e00ff */
[----:B0-----:R-:W-:Y:S02]  /*3070*/  @!P1 IMAD R158, R165, c[0x0][0x1d4], R160 ;  /* 0x00007500a59e9a24 */ /* 0x001fe400078e02a0 */
[----:B------:R-:W3:Y:S03]  /*3080*/  @!P1 LDG.E R160, [R148.64] ;  /* 0x0000002494a09981 */ /* 0x000ee6000c1e1900 */
[----:B-1----:R-:W-:Y:S02]  /*3090*/  @!P1 IADD3 R153, P0, R5, R158, RZ ;  /* 0x0000009e05999210 */ /* 0x002fe40007f1e0ff */
[----:B------:R-:W-:Y:S02]  /*30a0*/  IADD3 R159, R163, c[0x0][0x1d4], RZ ;  /* 0x00007500a39f7a10 */ /* 0x000fe40007ffe0ff */
[----:B------:R-:W-:Y:S02]  /*30b0*/  @!P1 LEA.HI.X.SX32 R158, R158, R29, 0x1, P0 ;  /* 0x0000001d9e9e9211 */ /* 0x000fe400000f0eff */
[----:B------:R-:W-:Y:S01]  /*30c0*/  @!P1 LEA R152, P0, R153, c[0x0][0x198], 0x1 ;  /* 0x0000660099989a11 */ /* 0x000fe200078008ff */
[----:B------:R-:W-:-:S03]  /*30d0*/  @!P1 IMAD R162, R162, c[0x0][0x1d8], RZ ;  /* 0x00007600a2a29a24 */ /* 0x000fc600078e02ff */
[----:B------:R-:W-:Y:S01]  /*30e0*/  @!P1 LEA.HI.X R153, R153, c[0x0][0x19c], R158, 0x1, P0 ;  /* 0x0000670099999a11 */ /* 0x000fe200000f0c9e */
[----:B------:R-:W-:Y:S02]  /*30f0*/  @!P1 IMAD.SHL.U32 R158, R159, 0x8, RZ ;  /* 0x000000089f9e9824 */ /* 0x000fe400078e00ff */
[----:B------:R-:W-:Y:S02]  /*3100*/  @!P1 IMAD.SHL.U32 R163, R162, 0x100, RZ ;  /* 0x00000100a2a39824 */ /* 0x000fe400078e00ff */
[----:B------:R0:W4:Y:S02]  /*3110*/  @!P1 LDG.E.64 R98, [R152.64] ;  /* 0x0000002498629981 */ /* 0x000124000c1e1b00 */
[----:B------:R-:W-:Y:S02]  /*3120*/  @!P1 IMAD R162, R163, c[0x0][0x1d4], R158 ;  /* 0x00007500a3a29a24 */ /* 0x000fe400078e029e */
[----:B------:R-:W4:Y:S03]  /*3130*/  @!P1 LDG.E R158, [R148.64] ;  /* 0x00000024949e9981 */ /* 0x000f26000c1e1900 */
[----:B------:R-:W-:-:S04]  /*3140*/  @!P1 IADD3 R151, P0, R5, R162, RZ ;  /* 0x000000a205979210 */ /* 0x000fc80007f1e0ff */
[----:B------:R-:W-:Y:S02]  /*3150*/  @!P1 LEA.HI.X.SX32 R162, R162, R29, 0x1, P0 ;  /* 0x0000001da2a29211 */ /* 0x000fe400000f0eff */
[----:B------:R-:W-:-:S04]  /*3160*/  @!P1 LEA R150, P0, R151, c[0x0][0x198], 0x1 ;  /* 0x0000660097969a11 */ /* 0x000fc800078008ff */
[----:B------:R-:W-:-:S05]  /*3170*/  @!P1 LEA.HI.X R151, R151, c[0x0][0x19c], R162, 0x1, P0 ;  /* 0x0000670097979a11 */ /* 0x000fca00000f0ca2 */
[----:B------:R1:W4:Y:S01]  /*3180*/  @!P1 LDG.E.64 R100, [R150.64] ;  /* 0x0000002496649981 */ /* 0x000322000c1e1b00 */
[----:B--2---:R-:W-:Y:S01]  /*3190*/  @!P1 IMAD R163, R161, c[0x0][0x1d8], RZ ;  /* 0x00007600a1a39a24 */ /* 0x004fe200078e02ff */
[----:B------:R-:W-:-:S03]  /*31a0*/  IADD3 R161, R159, c[0x0][0x1d4], RZ ;  /* 0x000075009fa17a10 */ /* 0x000fc60007ffe0ff */
[----:B------:R-:W-:Y:S02]  /*31b0*/  @!P1 IMAD.SHL.U32 R162, R163, 0x100, RZ ;  /* 0x00000100a3a29824 */ /* 0x000fe400078e00ff */
[----:B------:R-:W-:-:S04]  /*31c0*/  @!P1 IMAD.SHL.U32 R159, R161, 0x8, RZ ;  /* 0x00000008a19f9824 */ /* 0x000fc800078e00ff */
[----:B------:R-:W-:Y:S02]  /*31d0*/  @!P1 IMAD R162, R162, c[0x0][0x1d4], R159 ;  /* 0x00007500a2a29a24 */ /* 0x000fe400078e029f */
[----:B------:R-:W2:Y:S03]  /*31e0*/  @!P1 LDG.E R159, [R148.64] ;  /* 0x00000024949f9981 */ /* 0x000ea6000c1e1900 */
[----:B0-----:R-:W-:-:S04]  /*31f0*/  @!P1 IADD3 R153, P0, R5, R162, RZ ;  /* 0x000000a205999210 */ /* 0x001fc80007f1e0ff */
[----:B------:R-:W-:Y:S02]  /*3200*/  @!P1 LEA.HI.X.SX32 R162, R162, R29, 0x1, P0 ;  /* 0x0000001da2a29211 */ /* 0x000fe400000f0eff */
[----:B------:R-:W-:-:S04]  /*3210*/  @!P1 LEA R152, P0, R153, c[0x0][0x198], 0x1 ;  /* 0x0000660099989a11 */ /* 0x000fc800078008ff */
[----:B------:R-:W-:Y:S02]  /*3220*/  @!P1 LEA.HI.X R153, R153, c[0x0][0x19c], R162, 0x1, P0 ;  /* 0x0000670099999a11 */ /* 0x000fe400000f0ca2 */
[----:B------:R-:W2:Y:S04]  /*3230*/  @!P1 LDG.E R162, [R148.64] ;  /* 0x0000002494a29981 */ /* 0x000ea8000c1e1900 */
[----:B------:R0:W2:Y:S01]  /*3240*/  @!P1 LDG.E.64 R102, [R152.64] ;  /* 0x0000002498669981 */ /* 0x0000a2000c1e1b00 */
[----:B---3--:R-:W-:Y:S01]  /*3250*/  @!P1 IMAD R163, R160, c[0x0][0x1d8], RZ ;  /* 0x00007600a0a39a24 */ /* 0x008fe200078e02ff */
[----:B------:R-:W-:-:S03]  /*3260*/  IADD3 R160, R161, c[0x0][0x1d4], RZ ;  /* 0x00007500a1a07a10 */ /* 0x000fc60007ffe0ff */
[----:B------:R-:W-:Y:S02]  /*3270*/  @!P1 IMAD.SHL.U32 R164, R163, 0x100, RZ ;  /* 0x00000100a3a49824 */ /* 0x000fe400078e00ff */
[----:B------:R-:W-:-:S04]  /*3280*/  @!P1 IMAD.SHL.U32 R161, R160, 0x8, RZ ;  /* 0x00000008a0a19824 */ /* 0x000fc800078e00ff */
[----:B------:R-:W-:Y:S02]  /*3290*/  @!P1 IMAD R164, R164, c[0x0][0x1d4], R161 ;  /* 0x00007500a4a49a24 */ /* 0x000fe400078e02a1 */
[----:B------:R-:W3:Y:S01]  /*32a0*/  @!P1 LDG.E R161, [R148.64] ;  /* 0x0000002494a19981 */ /* 0x000ee2000c1e1900 */
[----:B------:R-:W-:Y:S01]  /*32b0*/  IADD3 R160, R160, c[0x0][0x1d4], RZ ;  /* 0x00007500a0a07a10 */ /* 0x000fe20007ffe0ff */
[----:B----4-:R-:W-:-:S04]  /*32c0*/  @!P1 IMAD R163, R158, c[0x0][0x1d8], RZ ;  /* 0x000076009ea39a24 */ /* 0x010fc800078e02ff */
[----:B------:R-:W-:Y:S02]  /*32d0*/  @!P1 IMAD.SHL.U32 R158, R160, 0x8, RZ ;  /* 0x00000008a09e9824 */ /* 0x000fe400078e00ff */
[----:B------:R-:W4:Y:S01]  /*32e0*/  @!P1 LDG.E R160, [R148.64] ;  /* 0x0000002494a09981 */ /* 0x000f22000c1e1900 */
[----:B-1----:R-:W-:Y:S02]  /*32f0*/  @!P1 IADD3 R151, P0, R5, R164, RZ ;  /* 0x000000a405979210 */ /* 0x002fe40007f1e0ff */
[----:B------:R-:W-:Y:S02]  /*3300*/  @!P1 SHF.L.U32 R163, R163, 0x8, RZ ;  /* 0x00000008a3a39819 */ /* 0x000fe400000006ff */
[----:B------:R-:W-:Y:S02]  /*3310*/  @!P1 LEA.HI.X.SX32 R164, R164, R29, 0x1, P0 ;  /* 0x0000001da4a49211 */ /* 0x000fe400000f0eff */
[----:B------:R-:W-:Y:S01]  /*3320*/  @!P1 LEA R150, P0, R151, c[0x0][0x198], 0x1 ;  /* 0x0000660097969a11 */ /* 0x000fe200078008ff */
[----:B------:R-:W-:-:S03]  /*3330*/  @!P1 IMAD R158, R163, c[0x0][0x1d4], R158 ;  /* 0x00007500a39e9a24 */ /* 0x000fc600078e029e */
[----:B------:R-:W-:Y:S02]  /*3340*/  @!P1 LEA.HI.X R151, R151, c[0x0][0x19c], R164, 0x1, P0 ;  /* 0x0000670097979a11 */ /* 0x000fe400000f0ca4 */
[----:B0-----:R-:W-:-:S03]  /*3350*/  @!P1 IADD3 R153, P0, R5, R158, RZ ;  /* 0x0000009e05999210 */ /* 0x001fc60007f1e0ff */
[----:B------:R0:W4:Y:S01]  /*3360*/  @!P1 LDG.E.64 R104, [R150.64] ;  /* 0x0000002496689981 */ /* 0x000122000c1e1b00 */
[----:B------:R-:W-:Y:S02]  /*3370*/  @!P1 LEA.HI.X.SX32 R158, R158, R29, 0x1, P0 ;  /* 0x0000001d9e9e9211 */ /* 0x000fe400000f0eff */
[----:B------:R-:W-:-:S04]  /*3380*/  @!P1 LEA R152, P0, R153, c[0x0][0x198], 0x1 ;  /* 0x0000660099989a11 */ /* 0x000fc800078008ff */
[----:B------:R-:W-:-:S05]  /*3390*/  @!P1 LEA.HI.X R153, R153, c[0x0][0x19c], R158, 0x1, P0 ;  /* 0x0000670099999a11 */ /* 0x000fca00000f0c9e */
[----:B------:R1:W4:Y:S01]  /*33a0*/  @!P1 LDG.E.64 R106, [R152.64] ;  /* 0x00000024986a9981 */ /* 0x000322000c1e1b00 */
[----:B--2---:R-:W-:Y:S02]  /*33b0*/  @!P1 IMAD R158, R159, c[0x0][0x1d8], RZ ;  /* 0x000076009f9e9a24 */ /* 0x004fe400078e02ff */
[----:B------:R-:W-:Y:S02]  /*33c0*/  IMAD R159, R156, 0xc, R157 ;  /* 0x0000000c9c9f7824 */ /* 0x000fe400078e029d */
[----:B------:R-:W-:Y:S02]  /*33d0*/  @!P1 IMAD.SHL.U32 R163, R158, 0x100, RZ ;  /* 0x000001009ea39824 */ /* 0x000fe400078e00ff */
[----:B------:R-:W-:-:S04]  /*33e0*/  @!P1 IMAD.SHL.U32 R158, R159, 0x8, RZ ;  /* 0x000000089f9e9824 */ /* 0x000fc800078e00ff */
[----:B------:R-:W-:-:S05]  /*33f0*/  @!P1 IMAD R158, R163, c[0x0][0x1d4], R158 ;  /* 0x00007500a39e9a24 */ /* 0x000fca00078e029e */
[----:B0-----:R-:W-:Y:S02]  /*3400*/  @!P1 IADD3 R151, P0, R5, R158, RZ ;  /* 0x0000009e05979210 */ /* 0x001fe40007f1e0ff */
[----:B------:R-:W-:Y:S02]  /*3410*/  IADD3 R159, R159, c[0x0][0x1d4], RZ ;  /* 0x000075009f9f7a10 */ /* 0x000fe40007ffe0ff */
[----:B------:R-:W-:Y:S02]  /*3420*/  @!P1 LEA.HI.X.SX32 R158, R158, R29, 0x1, P0 ;  /* 0x0000001d9e9e9211 */ /* 0x000fe400000f0eff */
[----:B------:R-:W-:Y:S01]  /*3430*/  @!P1 LEA R150, P0, R151, c[0x0][0x198], 0x1 ;  /* 0x0000660097969a11 */ /* 0x000fe200078008ff */
[----:B------:R-:W-:-:S03]  /*3440*/  @!P1 IMAD R162, R162, c[0x0][0x1d8], RZ ;  /* 0x00007600a2a29a24 */ /* 0x000fc600078e02ff */
[----:B------:R-:W-:Y:S01]  /*3450*/  @!P1 LEA.HI.X R151, R151, c[0x0][0x19c], R158, 0x1, P0 ;  /* 0x0000670097979a11 */ /* 0x000fe200000f0c9e */
[----:B------:R-:W-:Y:S02]  /*3460*/  @!P1 IMAD.SHL.U32 R158, R159, 0x8, RZ ;  /* 0x000000089f9e9824 */ /* 0x000fe400078e00ff */
[----:B------:R-:W-:Y:S02]  /*3470*/  @!P1 IMAD.SHL.U32 R163, R162, 0x100, RZ ;  /* 0x00000100a2a39824 */ /* 0x000fe400078e00ff */
[----:B------:R0:W2:Y:S02]  /*3480*/  @!P1 LDG.E.64 R108, [R150.64] ;  /* 0x00000024966c9981 */ /* 0x0000a4000c1e1b00 */
[----:B------:R-:W-:Y:S02]  /*3490*/  @!P1 IMAD R162, R163, c[0x0][0x1d4], R158 ;  /* 0x00007500a3a29a24 */ /* 0x000fe400078e029e */
[----:B------:R-:W2:Y:S03]  /*34a0*/  @!P1 LDG.E R158, [R148.64] ;  /* 0x00000024949e9981 */ /* 0x000ea6000c1e1900 */
[----:B-1----:R-:W-:-:S04]  /*34b0*/  @!P1 IADD3 R153, P0, R5, R162, RZ ;  /* 0x000000a205999210 */ /* 0x002fc80007f1e0ff */
[----:B------:R-:W-:Y:S02]  /*34c0*/  @!P1 LEA.HI.X.SX32 R162, R162, R29, 0x1, P0 ;  /* 0x0000001da2a29211 */ /* 0x000fe400000f0eff */
[----:B------:R-:W-:Y:S01]  /*34d0*/  @!P1 LEA R152, P0, R153, c[0x0][0x198], 0x1 ;  /* 0x0000660099989a11 */ /* 0x000fe200078008ff */
[----:B---3--:R-:W-:Y:S01]  /*34e0*/  @!P1 IMAD R163, R161, c[0x0][0x1d8], RZ ;  /* 0x00007600a1a39a24 */ /* 0x008fe200078e02ff */
[----:B------:R-:W-:Y:S02]  /*34f0*/  IADD3 R161, R159, c[0x0][0x1d4], RZ ;  /* 0x000075009fa17a10 */ /* 0x000fe40007ffe0ff */
[----:B------:R-:W-:Y:S01]  /*3500*/  @!P1 LEA.HI.X R153, R153, c[0x0][0x19c], R162, 0x1, P0 ;  /* 0x0000670099999a11 */ /* 0x000fe200000f0ca2 */
[----:B------:R-:W-:Y:S02]  /*3510*/  @!P1 IMAD.SHL.U32 R162, R163, 0x100, RZ ;  /* 0x00000100a3a29824 */ /* 0x000fe400078e00ff */
[----:B------:R-:W-:Y:S02]  /*3520*/  @!P1 IMAD.SHL.U32 R159, R161, 0x8, RZ ;  /* 0x00000008a19f9824 */ /* 0x000fe400078e00ff */
[----:B------:R1:W3:Y:S02]  /*3530*/  @!P1 LDG.E.64 R110, [R152.64] ;  /* 0x00000024986e9981 */ /* 0x0002e4000c1e1b00 */
[----:B------:R-:W-:-:S02]  /*3540*/  @!P1 IMAD R162, R162, c[0x0][0x1d4], R159 ;  /* 0x00007500a2a29a24 */ /* 0x000fc400078e029f */
[----:B------:R-:W3:Y:S03]  /*3550*/  @!P1 LDG.E R159, [R148.64] ;  /* 0x00000024949f9981 */ /* 0x000ee6000c1e1900 */
[----:B0-----:R-:W-:-:S04]  /*3560*/  @!P1 IADD3 R151, P0, R5, R162, RZ ;  /* 0x000000a205979210 */ /* 0x001fc80007f1e0ff */
[----:B------:R-:W-:Y:S02]  /*3570*/  @!P1 LEA.HI.X.SX32 R162, R162, R29, 0x1, P0 ;  /* 0x0000001da2a29211 */ /* 0x000fe400000f0eff */
[----:B------:R-:W-:-:S04]  /*3580*/  @!P1 LEA R150, P0, R151, c[0x0][0x198], 0x1 ;  /* 0x0000660097969a11 */ /* 0x000fc800078008ff */
[----:B------:R-:W-:Y:S02]  /*3590*/  @!P1 LEA.HI.X R151, R151, c[0x0][0x19c], R162, 0x1, P0 ;  /* 0x0000670097979a11 */ /* 0x000fe400000f0ca2 */
[----:B------:R-:W3:Y:S01]  /*35a0*/  @!P1 LDG.E R162, [R148.64] ;  /* 0x0000002494a29981 */ /* 0x000ee2000c1e1900 */
[----:B----4-:R-:W-:Y:S01]  /*35b0*/  @!P1 IMAD R163, R160, c[0x0][0x1d8], RZ ;  /* 0x00007600a0a39a24 */ /* 0x010fe200078e02ff */
[----:B------:R-:W-:Y:S02]  /*35c0*/  IADD3 R160, R161, c[0x0][0x1d4], RZ ;  /* 0x00007500a1a07a10 */ /* 0x000fe40007ffe0ff */
[----:B------:R0:W4:Y:S01]  /*35d0*/  @!P1 LDG.E.64 R112, [R150.64] ;  /* 0x0000002496709981 */ /* 0x000122000c1e1b00 */
[----:B------:R-:W-:Y:S02]  /*35e0*/  @!P1 IMAD.SHL.U32 R164, R163, 0x100, RZ ;  /* 0x00000100a3a49824 */ /* 0x000fe400078e00ff */
[----:B------:R-:W-:-:S04]  /*35f0*/  @!P1 IMAD.SHL.U32 R161, R160, 0x8, RZ ;  /* 0x00000008a0a19824 */ /* 0x000fc800078e00ff */
[----:B------:R-:W-:Y:S02]  /*3600*/  @!P1 IMAD R164, R164, c[0x0][0x1d4], R161 ;  /* 0x00007500a4a49a24 */ /* 0x000fe400078e02a1 */
[----:B------:R-:W4:Y:S01]  /*3610*/  @!P1 LDG.E R161, [R148.64] ;  /* 0x0000002494a19981 */ /* 0x000f22000c1e1900 */
[----:B------:R-:W-:Y:S02]  /*3620*/  IADD3 R160, R160, c[0x0][0x1d4], RZ ;  /* 0x00007500a0a07a10 */ /* 0x000fe40007ffe0ff */
[----:B-1----:R-:W-:-:S04]  /*3630*/  @!P1 IADD3 R153, P0, R5, R164, RZ ;  /* 0x000000a405999210 */ /* 0x002fc80007f1e0ff */
[----:B------:R-:W-:Y:S02]  /*3640*/  @!P1 LEA.HI.X.SX32 R164, R164, R29, 0x1, P0 ;  /* 0x0000001da4a49211 */ /* 0x000fe400000f0eff */
[----:B------:R-:W-:-:S04]  /*3650*/  @!P1 LEA R152, P0, R153, c[0x0][0x198], 0x1 ;  /* 0x0000660099989a11 */ /* 0x000fc800078008ff */
[----:B------:R-:W-:-:S05]  /*3660*/  @!P1 LEA.HI.X R153, R153, c[0x0][0x19c], R164, 0x1, P0 ;  /* 0x0000670099999a11 */ /* 0x000fca00000f0ca4 */
[----:B------:R1:W4:Y:S01]  /*3670*/  @!P1 LDG.E.64 R114, [R152.64] ;  /* 0x0000002498729981 */ /* 0x000322000c1e1b00 */
[----:B--2---:R-:W-:Y:S02]  /*3680*/  @!P1 IMAD R163, R158, c[0x0][0x1d8], RZ ;  /* 0x000076009ea39a24 */ /* 0x004fe400078e02ff */
[----:B------:R-:W-:Y:S02]  /*3690*/  @!P1 IMAD.SHL.U32 R158, R160, 0x8, RZ ;  /* 0x00000008a09e9824 */ /* 0x000fe400078e00ff */
[----:B------:R-:W-:Y:S01]  /*36a0*/  @!P1 IMAD.SHL.U32 R163, R163, 0x100, RZ ;  /* 0x00000100a3a39824 */ /* 0x000fe200078e00ff */
[----:B------:R-:W2:Y:S03]  /*36b0*/  @!P1 LDG.E R160, [R148.64] ;  /* 0x0000002494a09981 */ /* 0x000ea6000c1e1900 */
[----:B------:R-:W-:-:S05]  /*36c0*/  @!P1 IMAD R158, R163, c[0x0][0x1d4], R158 ;  /* 0x00007500a39e9a24 */ /* 0x000fca00078e029e */
[----:B0-----:R-:W-:-:S04]  /*36d0*/  @!P1 IADD3 R151, P0, R5, R158, RZ ;  /* 0x0000009e05979210 */ /* 0x001fc80007f1e0ff */
[----:B------:R-:W-:Y:S02]  /*36e0*/  @!P1 LEA.HI.X.SX32 R158, R158, R29, 0x1, P0 ;  /* 0x0000001d9e9e9211 */ /* 0x000fe400000f0eff */
[----:B------:R-:W-:-:S04]  /*36f0*/  @!P1 LEA R150, P0, R151, c[0x0][0x198], 0x1 ;  /* 0x0000660097969a11 */ /* 0x000fc800078008ff */
[----:B------:R-:W-:-:S05]  /*3700*/  @!P1 LEA.HI.X R151, R151, c[0x0][0x19c], R158, 0x1, P0 ;  /* 0x0000670097979a11 */ /* 0x000fca00000f0c9e */
[----:B------:R0:W2:Y:S01]  /*3710*/  @!P1 LDG.E.64 R116, [R150.64] ;  /* 0x0000002496749981 */ /* 0x0000a2000c1e1b00 */
[----:B---3--:R-:W-:Y:S02]  /*3720*/  @!P1 IMAD R158, R159, c[0x0][0x1d8], RZ ;  /* 0x000076009f9e9a24 */ /* 0x008fe400078e02ff */
[----:B------:R-:W-:Y:S02]  /*3730*/  IMAD R159, R156, 0x11, R157 ;  /* 0x000000119c9f7824 */ /* 0x000fe400078e029d */
[----:B------:R-:W-:Y:S02]  /*3740*/  @!P1 IMAD.SHL.U32 R163, R158, 0x100, RZ ;  /* 0x000001009ea39824 */ /* 0x000fe400078e00ff */
[----:B------:R-:W-:-:S04]  /*3750*/  @!P1 IMAD.SHL.U32 R158, R159, 0x8, RZ ;  /* 0x000000089f9e9824 */ /* 0x000fc800078e00ff */
[----:B------:R-:W-:-:S05]  /*3760*/  @!P1 IMAD R158, R163, c[0x0][0x1d4], R158 ;  /* 0x00007500a39e9a24 */ /* 0x000fca00078e029e */
[----:B-1----:R-:W-:Y:S01]  /*3770*/  @!P1 IADD3 R153, P0, R5, R158, RZ ;  /* 0x0000009e05999210 */ /* 0x002fe20007f1e0ff */
[----:B------:R-:W-:Y:S01]  /*3780*/  @!P1 IMAD R162, R162, c[0x0][0x1d8], RZ ;  /* 0x00007600a2a29a24 */ /* 0x000fe200078e02ff */
[----:B------:R-:W-:Y:S02]  /*3790*/  IADD3 R159, R159, c[0x0][0x1d4], RZ ;  /* 0x000075009f9f7a10 */ /* 0x000fe40007ffe0ff */
[----:B------:R-:W-:Y:S02]  /*37a0*/  @!P1 LEA.HI.X.SX32 R158, R158, R29, 0x1, P0 ;  /* 0x0000001d9e9e9211 */ /* 0x000fe400000f0eff */
[C---:B------:R-:W-:Y:S02]  /*37b0*/  @!P1 LEA R152, P0, R153.reuse, c[0x0][0x198], 0x1 ;  /* 0x0000660099989a11 */ /* 0x040fe400078008ff */
[----:B------:R-:W-:Y:S02]  /*37c0*/  @!P1 SHF.L.U32 R163, R162, 0x8, RZ ;  /* 0x00000008a2a39819 */ /* 0x000fe400000006ff */
[----:B------:R-:W-:Y:S01]  /*37d0*/  @!P1 LEA.HI.X R153, R153, c[0x0][0x19c], R158, 0x1, P0 ;  /* 0x0000670099999a11 */ /* 0x000fe200000f0c9e */
[----:B------:R-:W-:-:S04]  /*37e0*/  @!P1 IMAD.SHL.U32 R158, R159, 0x8, RZ ;  /* 0x000000089f9e9824 */ /* 0x000fc800078e00ff */
[----:B------:R-:W-:Y:S01]  /*37f0*/  @!P1 IMAD R162, R163, c[0x0][0x1d4], R158 ;  /* 0x00007500a3a29a24 */ /* 0x000fe200078e029e */
[----:B------:R1:W3:Y:S04]  /*3800*/  @!P1 LDG.E.64 R118, [R152.64] ;  /* 0x0000002498769981 */ /* 0x0002e8000c1e1b00 */
[----:B------:R-:W3:Y:S01]  /*3810*/  @!P1 LDG.E R158, [R148.64] ;  /* 0x00000024949e9981 */ /* 0x000ee2000c1e1900 */
[----:B0-----:R-:W-:Y:S01]  /*3820*/  @!P1 IADD3 R151, P0, R5, R162, RZ ;  /* 0x000000a205979210 */ /* 0x001fe20007f1e0ff */
[----:B----4-:R-:W-:Y:S01]  /*3830*/  @!P1 IMAD R163, R161, c[0x0][0x1d8], RZ ;  /* 0x00007600a1a39a24 */ /* 0x010fe200078e02ff */
[----:B------:R-:W-:Y:S02]  /*3840*/  IADD3 R161, R159, c[0x0][0x1d4], RZ ;  /* 0x000075009fa17a10 */ /* 0x000fe40007ffe0ff */
[----:B------:R-:W-:-:S02]  /*3850*/  @!P1 LEA.HI.X.SX32 R162, R162, R29, 0x1, P0 ;  /* 0x0000001da2a29211 */ /* 0x000fc400000f0eff */
[----:B------:R-:W-:Y:S01]  /*3860*/  @!P1 LEA R150, P0, R151, c[0x0][0x198], 0x1 ;  /* 0x0000660097969a11 */ /* 0x000fe200078008ff */
[----:B------:R-:W-:-:S03]  /*3870*/  @!P1 IMAD.SHL.U32 R159, R161, 0x8, RZ ;  /* 0x00000008a19f9824 */ /* 0x000fc600078e00ff */
[----:B------:R-:W-:Y:S01]  /*3880*/  @!P1 LEA.HI.X R151, R151, c[0x0][0x19c], R162, 0x1, P0 ;  /* 0x0000670097979a11 */ /* 0x000fe200000f0ca2 */
[----:B------:R-:W-:-:S04]  /*3890*/  @!P1 IMAD.SHL.U32 R162, R163, 0x100, RZ ;  /* 0x00000100a3a29824 */ /* 0x000fc800078e00ff */
[----:B------:R-:W-:Y:S01]  /*38a0*/  @!P1 IMAD R162, R162, c[0x0][0x1d4], R159 ;  /* 0x00007500a2a29a24 */ /* 0x000fe200078e029f */
[----:B------:R0:W4:Y:S04]  /*38b0*/  @!P1 LDG.E.64 R120, [R150.64] ;  /* 0x0000002496789981 */ /* 0x000128000c1e1b00 */
[----:B------:R-:W4:Y:S01]  /*38c0*/  @!P1 LDG.E R159, [R148.64] ;  /* 0x00000024949f9981 */ /* 0x000f22000c1e1900 */
[----:B-1----:R-:W-:-:S04]  /*38d0*/  @!P1 IADD3 R153, P0, R5, R162, RZ ;  /* 0x000000a205999210 */ /* 0x002fc80007f1e0ff */
[----:B------:R-:W-:Y:S02]  /*38e0*/  @!P1 LEA.HI.X.SX32 R162, R162, R29, 0x1, P0 ;  /* 0x0000001da2a29211 */ /* 0x000fe400000f0eff */
[----:B------:R-:W-:-:S04]  /*38f0*/  @!P1 LEA R152, P0, R153, c[0x0][0x198], 0x1 ;  /* 0x0000660099989a11 */ /* 0x000fc800078008ff */
[----:B------:R-:W-:-:S05]  /*3900*/  @!P1 LEA.HI.X R153, R153, c[0x0][0x19c], R162, 0x1, P0 ;  /* 0x0000670099999a11 */ /* 0x000fca00000f0ca2 */
[----:B------:R1:W4:Y:S01]  /*3910*/  @!P1 LDG.E.64 R122, [R152.64] ;  /* 0x00000024987a9981 */ /* 0x000322000c1e1b00 */
[----:B------:R-:W-:Y:S02]  /*3920*/  IMAD R164, R156, 0x16, R157 ;  /* 0x000000169ca47824 */ /* 0x000fe400078e029d */
        /* <DEDUP_REMOVED lines=10> */
[----:B------:R-:W-:Y:S02]  /*39d0*/  IADD3 R162, R160, c[0x0][0x1d4], RZ ;  /* 0x00007500a0a27a10 */ /* 0x000fe40007ffe0ff */
[----:B------:R-:W2:Y:S04]  /*39e0*/  @!P1 LDG.E R160, [R148.64] ;  /* 0x0000002494a09981 */ /* 0x000ea8000c1e1900 */
[----:B------:R0:W2:Y:S01]  /*39f0*/  @!P1 LDG.E.64 R124, [R150.64] ;  /* 0x00000024967c9981 */ /* 0x0000a2000c1e1b00 */
[----:B---3--:R-:W-:Y:S02]  /*3a00*/  @!P1 IMAD R163, R158, c[0x0][0x1d8], RZ ;  /* 0x000076009ea39a24 */ /* 0x008fe400078e02ff */
[----:B------:R-:W-:-:S02]  /*3a10*/  @!P1 IMAD.SHL.U32 R158, R162, 0x8, RZ ;  /* 0x00000008a29e9824 */ /* 0x000fc400078e00ff */
[----:B------:R-:W-:-:S04]  /*3a20*/  @!P1 IMAD.SHL.U32 R163, R163, 0x100, RZ ;  /* 0x00000100a3a39824 */ /* 0x000fc800078e00ff */
[----:B------:R-:W-:Y:S02]  /*3a30*/  @!P1 IMAD R158, R163, c[0x0][0x1d4], R158 ;  /* 0x00007500a39e9a24 */ /* 0x000fe400078e029e */
[----:B------:R-:W3:Y:S03]  /*3a40*/  @!P1 LDG.E R163, [R148.64] ;  /* 0x0000002494a39981 */ /* 0x000ee6000c1e1900 */
[----:B-1----:R-:W-:-:S04]  /*3a50*/  @!P1 IADD3 R153, P0, R5, R158, RZ ;  /* 0x0000009e05999210 */ /* 0x002fc80007f1e0ff */
[----:B------:R-:W-:Y:S02]  /*3a60*/  @!P1 LEA.HI.X.SX32 R158, R158, R29, 0x1, P0 ;  /* 0x0000001d9e9e9211 */ /* 0x000fe400000f0eff */
[----:B------:R-:W-:Y:S01]  /*3a70*/  @!P1 LEA R152, P0, R153, c[0x0][0x198], 0x1 ;  /* 0x0000660099989a11 */ /* 0x000fe200078008ff */
[----:B----4-:R-:W-:-:S03]  /*3a80*/  @!P1 IMAD R159, R159, c[0x0][0x1d8], RZ ;  /* 0x000076009f9f9a24 */ /* 0x010fc600078e02ff */
[----:B------:R-:W-:Y:S01]  /*3a90*/  @!P1 LEA.HI.X R153, R153, c[0x0][0x19c], R158, 0x1, P0 ;  /* 0x0000670099999a11 */ /* 0x000fe200000f0c9e */
[----:B------:R-:W-:Y:S02]  /*3aa0*/  @!P1 IMAD.SHL.U32 R158, R164, 0x8, RZ ;  /* 0x00000008a49e9824 */ /* 0x000fe400078e00ff */
[----:B------:R-:W-:Y:S02]  /*3ab0*/  @!P1 IMAD.SHL.U32 R159, R159, 0x100, RZ ;  /* 0x000001009f9f9824 */ /* 0x000fe400078e00ff */
[----:B------:R1:W4:Y:S02]  /*3ac0*/  @!P1 LDG.E.64 R126, [R152.64] ;  /* 0x00000024987e9981 */ /* 0x000324000c1e1b00 */
[----:B------:R-:W-:Y:S02]  /*3ad0*/  @!P1 IMAD R162, R159, c[0x0][0x1d4], R158 ;  /* 0x000075009fa29a24 */ /* 0x000fe400078e029e */
[----:B------:R-:W3:Y:S03]  /*3ae0*/  @!P1 LDG.E R158, [R148.64] ;  /* 0x00000024949e9981 */ /* 0x000ee6000c1e1900 */
[----:B0-----:R-:W-:-:S02]  /*3af0*/  @!P1 IADD3 R151, P0, R5, R162, RZ ;  /* 0x000000a205979210 */ /* 0x001fc40007f1e0ff */
[----:B------:R-:W-:Y:S02]  /*3b00*/  IADD3 R164, R164, c[0x0][0x1d4], RZ ;  /* 0x00007500a4a47a10 */ /* 0x000fe40007ffe0ff */
[----:B------:R-:W-:Y:S02]  /*3b10*/  @!P1 LEA.HI.X.SX32 R162, R162, R29, 0x1, P0 ;  /* 0x0000001da2a29211 */ /* 0x000fe400000f0eff */
[----:B------:R-:W-:Y:S01]  /*3b20*/  @!P1 LEA R150, P0, R151, c[0x0][0x198], 0x1 ;  /* 0x0000660097969a11 */ /* 0x000fe200078008ff */
[----:B------:R-:W-:-:S03]  /*3b30*/  @!P1 IMAD.SHL.U32 R159, R164, 0x8, RZ ;  /* 0x00000008a49f9824 */ /* 0x000fc600078e00ff */
[----:B------:R-:W-:Y:S02]  /*3b40*/  @!P1 LEA.HI.X R151, R151, c[0x0][0x19c], R162, 0x1, P0 ;  /* 0x0000670097979a11 */ /* 0x000fe400000f0ca2 */
[----:B------:R-:W-:-:S03]  /*3b50*/  IADD3 R164, R164, c[0x0][0x1d4], RZ ;  /* 0x00007500a4a47a10 */ /* 0x000fc60007ffe0ff */
[----:B------:R0:W4:Y:S01]  /*3b60*/  @!P1 LDG.E.64 R128, [R150.64] ;  /* 0x0000002496809981 */ /* 0x000122000c1e1b00 */
[----:B--2---:R-:W-:-:S04]  /*3b70*/  @!P1 IMAD R161, R161, c[0x0][0x1d8], RZ ;  /* 0x00007600a1a19a24 */ /* 0x004fc800078e02ff */
[----:B------:R-:W-:-:S04]  /*3b80*/  @!P1 IMAD.SHL.U32 R162, R161, 0x100, RZ ;  /* 0x00000100a1a29824 */ /* 0x000fc800078e00ff */
[----:B------:R-:W-:Y:S02]  /*3b90*/  @!P1 IMAD R162, R162, c[0x0][0x1d4], R159 ;  /* 0x00007500a2a29a24 */ /* 0x000fe400078e029f */
[----:B------:R-:W2:Y:S03]  /*3ba0*/  @!P1 LDG.E R159, [R148.64] ;  /* 0x00000024949f9981 */ /* 0x000ea6000c1e1900 */
[----:B-1----:R-:W-:Y:S01]  /*3bb0*/  @!P1 IADD3 R153, P0, R5, R162, RZ ;  /* 0x000000a205999210 */ /* 0x002fe20007f1e0ff */
[----:B------:R-:W-:-:S03]  /*3bc0*/  @!P1 IMAD R160, R160, c[0x0][0x1d8], RZ ;  /* 0x00007600a0a09a24 */ /* 0x000fc600078e02ff */
[----:B------:R-:W-:Y:S02]  /*3bd0*/  @!P1 LEA.HI.X.SX32 R162, R162, R29, 0x1, P0 ;  /* 0x0000001da2a29211 */ /* 0x000fe400000f0eff */
[C---:B------:R-:W-:Y:S01]  /*3be0*/  @!P1 LEA R152, P0, R153.reuse, c[0x0][0x198], 0x1 ;  /* 0x0000660099989a11 */ /* 0x040fe200078008ff */
[----:B------:R-:W-:Y:S01]  /*3bf0*/  @!P1 IMAD.SHL.U32 R161, R160, 0x100, RZ ;  /* 0x00000100a0a19824 */ /* 0x000fe200078e00ff */
[----:B------:R-:W-:Y:S02]  /*3c00*/  @!P1 SHF.L.U32 R160, R164, 0x3, RZ ;  /* 0x00000003a4a09819 */ /* 0x000fe400000006ff */
[----:B------:R-:W-:-:S03]  /*3c10*/  @!P1 LEA.HI.X R153, R153, c[0x0][0x19c], R162, 0x1, P0 ;  /* 0x0000670099999a11 */ /* 0x000fc600000f0ca2 */
[----:B------:R-:W-:Y:S02]  /*3c20*/  @!P1 IMAD R162, R161, c[0x0][0x1d4], R160 ;  /* 0x00007500a1a29a24 */ /* 0x000fe400078e02a0 */
[----:B------:R1:W4:Y:S01]  /*3c30*/  @!P1 LDG.E R160, [R148.64] ;  /* 0x0000002494a09981 */ /* 0x000322000c1e1900 */
[----:B------:R-:W-:Y:S02]  /*3c40*/  IADD3 R164, R164, c[0x0][0x1d4], RZ ;  /* 0x00007500a4a47a10 */ /* 0x000fe40007ffe0ff */
[----:B0-----:R-:W-:Y:S01]  /*3c50*/  @!P1 IADD3 R151, P0, R5, R162, RZ ;  /* 0x000000a205979210 */ /* 0x001fe20007f1e0ff */
[----:B------:R0:W4:Y:S03]  /*3c60*/  @!P1 LDG.E.64 R130, [R152.64] ;  /* 0x0000002498829981 */ /* 0x000126000c1e1b00 */
[----:B------:R-:W-:Y:S02]  /*3c70*/  @!P1 LEA.HI.X.SX32 R162, R162, R29, 0x1, P0 ;  /* 0x0000001da2a29211 */ /* 0x000fe400000f0eff */
[----:B------:R-:W-:-:S04]  /*3c80*/  @!P1 LEA R150, P0, R151, c[0x0][0x198], 0x1 ;  /* 0x0000660097969a11 */ /* 0x000fc800078008ff */
[----:B------:R-:W-:Y:S02]  /*3c90*/  @!P1 LEA.HI.X R151, R151, c[0x0][0x19c], R162, 0x1, P0 ;  /* 0x0000670097979a11 */ /* 0x000fe400000f0ca2 */
[----:B------:R1:W4:Y:S04]  /*3ca0*/  @!P1 LDG.E R162, [R148.64] ;  /* 0x0000002494a29981 */ /* 0x000328000c1e1900 */
[----:B------:R0:W4:Y:S01]  /*3cb0*/  @!P1 LDG.E.64 R132, [R150.64] ;  /* 0x0000002496849981 */ /* 0x000122000c1e1b00 */
[----:B---3--:R-:W-:-:S04]  /*3cc0*/  @!P1 IMAD R158, R158, c[0x0][0x1d8], RZ ;  /* 0x000076009e9e9a24 */ /* 0x008fc800078e02ff */
[----:B------:R-:W-:Y:S02]  /*3cd0*/  @!P1 IMAD.SHL.U32 R161, R158, 0x100, RZ ;  /* 0x000001009ea19824 */ /* 0x000fe400078e00ff */
[----:B------:R-:W-:-:S04]  /*3ce0*/  @!P1 IMAD.SHL.U32 R158, R164, 0x8, RZ ;  /* 0x00000008a49e9824 */ /* 0x000fc800078e00ff */
[----:B------:R-:W-:Y:S02]  /*3cf0*/  @!P1 IMAD R158, R161, c[0x0][0x1d4], R158 ;  /* 0x00007500a19e9a24 */ /* 0x000fe400078e029e */
[----:B------:R1:W3:Y:S03]  /*3d00*/  @!P1 LDG.E R161, [R148.64] ;  /* 0x0000002494a19981 */ /* 0x0002e6000c1e1900 */
[----:B0-----:R-:W-:-:S04]  /*3d10*/  @!P1 IADD3 R153, P0, R5, R158, RZ ;  /* 0x0000009e05999210 */ /* 0x001fc80007f1e0ff */
[----:B------:R-:W-:Y:S02]  /*3d20*/  @!P1 LEA.HI.X.SX32 R158, R158, R29, 0x1, P0 ;  /* 0x0000001d9e9e9211 */ /* 0x000fe400000f0eff */
[----:B------:R-:W-:-:S04]  /*3d30*/  @!P1 LEA R152, P0, R153, c[0x0][0x198], 0x1 ;  /* 0x0000660099989a11 */ /* 0x000fc800078008ff */
[----:B------:R-:W-:Y:S02]  /*3d40*/  @!P1 LEA.HI.X R153, R153, c[0x0][0x19c], R158, 0x1, P0 ;  /* 0x0000670099999a11 */ /* 0x000fe400000f0c9e */
[----:B------:R1:W3:Y:S01]  /*3d50*/  @!P1 LDG.E R158, [R148.64] ;  /* 0x00000024949e9981 */ /* 0x0002e2000c1e1900 */
[----:B------:R-:W-:Y:S01]  /*3d60*/  IADD3 R150, R164, c[0x0][0x1d4], RZ ;  /* 0x00007500a4967a10 */ /* 0x000fe20007ffe0ff */
[----:B------:R-:W-:Y:S02]  /*3d70*/  IMAD R156, R156, 0x1b, R157 ;  /* 0x0000001b9c9c7824 */ /* 0x000fe400078e029d */
[----:B------:R0:W3:Y:S02]  /*3d80*/  @!P1 LDG.E.64 R134, [R152.64] ;  /* 0x0000002498869981 */ /* 0x0000e4000c1e1b00 */
[----:B------:R-:W-:Y:S02]  /*3d90*/  @!P1 IMAD.SHL.U32 R150, R150, 0x8, RZ ;  /* 0x0000000896969824 */ /* 0x000fe400078e00ff */
[----:B------:R-:W-:-:S02]  /*3da0*/  @!P1 IMAD.SHL.U32 R151, R156, 0x8, RZ ;  /* 0x000000089c979824 */ /* 0x000fc400078e00ff */
[----:B------:R-:W-:Y:S01]  /*3db0*/  @!P1 IMAD R163, R163, c[0x0][0x1d8], RZ ;  /* 0x00007600a3a39a24 */ /* 0x000fe200078e02ff */
[----:B0-----:R-:W-:-:S03]  /*3dc0*/  IADD3 R153, R156, c[0x0][0x1d4], RZ ;  /* 0x000075009c997a10 */ /* 0x001fc60007ffe0ff */
[----:B------:R-:W-:Y:S02]  /*3dd0*/  @!P1 IMAD.SHL.U32 R163, R163, 0x100, RZ ;  /* 0x00000100a3a39824 */ /* 0x000fe400078e00ff */
[----:B--2---:R-:W-:-:S04]  /*3de0*/  @!P1 IMAD R159, R159, c[0x0][0x1d8], RZ ;  /* 0x000076009f9f9a24 */ /* 0x004fc800078e02ff */
[----:B------:R-:W-:-:S04]  /*3df0*/  @!P1 IMAD.SHL.U32 R159, R159, 0x100, RZ ;  /* 0x000001009f9f9824 */ /* 0x000fc800078e00ff */
[----:B------:R-:W-:-:S05]  /*3e00*/  @!P1 IMAD R150, R159, c[0x0][0x1d4], R150 ;  /* 0x000075009f969a24 */ /* 0x000fca00078e0296 */
[----:B-1----:R-:W-:Y:S01]  /*3e10*/  @!P1 IADD3 R148, P0, R5, R150, RZ ;  /* 0x0000009605949210 */ /* 0x002fe20007f1e0ff */
[----:B----4-:R-:W-:-:S03]  /*3e20*/  @!P1 IMAD R160, R160, c[0x0][0x1d8], RZ ;  /* 0x00007600a0a09a24 */ /* 0x010fc600078e02ff */
[----:B------:R-:W-:Y:S01]  /*3e30*/  @!P1 LEA.HI.X.SX32 R149, R150, R29, 0x1, P0 ;  /* 0x0000001d96959211 */ /* 0x000fe200000f0eff */
[----:B------:R-:W-:Y:S01]  /*3e40*/  @!P1 IMAD.SHL.U32 R160, R160, 0x100, RZ ;  /* 0x00000100a0a09824 */ /* 0x000fe200078e00ff */
[----:B------:R-:W-:-:S03]  /*3e50*/  @!P1 LEA R150, P0, R148, c[0x0][0x198], 0x1 ;  /* 0x0000660094969a11 */ /* 0x000fc600078008ff */
[----:B------:R-:W-:Y:S01]  /*3e60*/  @!P1 IMAD R152, R160, c[0x0][0x1d4], R151 ;  /* 0x00007500a0989a24 */ /* 0x000fe200078e0297 */
[----:B------:R-:W-:-:S04]  /*3e70*/  @!P1 LEA.HI.X R151, R148, c[0x0][0x19c], R149, 0x1, P0 ;  /* 0x0000670094979a11 */ /* 0x000fc800000f0c95 */
[----:B------:R-:W-:Y:S01]  /*3e80*/  @!P1 IADD3 R149, P0, R5, R152, RZ ;  /* 0x0000009805959210 */ /* 0x000fe20007f1e0ff */
[----:B------:R0:W2:Y:S03]  /*3e90*/  @!P1 LDG.E.64 R136, [R150.64] ;  /* 0x0000002496889981 */ /* 0x0000a6000c1e1b00 */
[----:B------:R-:W-:Y:S02]  /*3ea0*/  @!P1 LEA.HI.X.SX32 R152, R152, R29, 0x1, P0 ;  /* 0x0000001d98989211 */ /* 0x000fe400000f0eff */
[----:B------:R-:W-:-:S04]  /*3eb0*/  @!P1 LEA R148, P0, R149, c[0x0][0x198], 0x1 ;  /* 0x0000660095949a11 */ /* 0x000fc800078008ff */
[----:B------:R-:W-:Y:S01]  /*3ec0*/  @!P1 LEA.HI.X R149, R149, c[0x0][0x19c], R152, 0x1, P0 ;  /* 0x0000670095959a11 */ /* 0x000fe200000f0c98 */
[----:B------:R-:W-:Y:S02]  /*3ed0*/  @!P1 IMAD.SHL.U32 R152, R153, 0x8, RZ ;  /* 0x0000000899989824 */ /* 0x000fe400078e00ff */
[----:B------:R-:W-:Y:S02]  /*3ee0*/  @!P1 IMAD R162, R162, c[0x0][0x1d8], RZ ;  /* 0x00007600a2a29a24 */ /* 0x000fe400078e02ff */
[----:B------:R-:W-:Y:S01]  /*3ef0*/  @!P1 IMAD R156, R163, c[0x0][0x1d4], R152 ;  /* 0x00007500a39c9a24 */ /* 0x000fe200078e0298 */
[----:B------:R-:W-:Y:S01]  /*3f00*/  IADD3 R152, R153, c[0x0][0x1d4], RZ ;  /* 0x0000750099987a10 */ /* 0x000fe20007ffe0ff */
[----:B------:R1:W4:Y:S01]  /*3f10*/  @!P1 LDG.E.64 R138, [R148.64] ;  /* 0x00000024948a9981 */ /* 0x000322000c1e1b00 */
[----:B------:R-:W-:-:S03]  /*3f20*/  @!P1 IMAD.SHL.U32 R160, R162, 0x100, RZ ;  /* 0x00000100a2a09824 */ /* 0x000fc600078e00ff */
[----:B------:R-:W-:Y:S01]  /*3f30*/  @!P1 IMAD.SHL.U32 R153, R152, 0x8, RZ ;  /* 0x0000000898999824 */ /* 0x000fe200078e00ff */
[----:B-1----:R-:W-:-:S03]  /*3f40*/  @!P1 IADD3 R148, P0, R5, R156, RZ ;  /* 0x0000009c05949210 */ /* 0x002fc60007f1e0ff */
[----:B------:R-:W-:Y:S01]  /*3f50*/  @!P1 IMAD R160, R160, c[0x0][0x1d4], R153 ;  /* 0x00007500a0a09a24 */ /* 0x000fe200078e0299 */
[----:B------:R-:W-:Y:S02]  /*3f60*/  @!P1 LEA.HI.X.SX32 R149, R156, R29, 0x1, P0 ;  /* 0x0000001d9c959211 */ /* 0x000fe400000f0eff */
[----:B0-----:R-:W-:Y:S02]  /*3f70*/  @!P1 LEA R150, P0, R148, c[0x0][0x198], 0x1 ;  /* 0x0000660094969a11 */ /* 0x001fe400078008ff */
[----:B------:R-:W-:Y:S02]  /*3f80*/  IADD3 R153, R152, c[0x0][0x1d4], RZ ;  /* 0x0000750098997a10 */ /* 0x000fe40007ffe0ff */
[----:B------:R-:W-:Y:S02]  /*3f90*/  @!P1 LEA.HI.X R151, R148, c[0x0][0x19c], R149, 0x1, P0 ;  /* 0x0000670094979a11 */ /* 0x000fe400000f0c95 */
[----:B------:R-:W-:Y:S01]  /*3fa0*/  @!P1 IADD3 R149, P0, R5, R160, RZ ;  /* 0x000000a005959210 */ /* 0x000fe20007f1e0ff */
[----:B------:R-:W-:-:S02]  /*3fb0*/  @!P1 IMAD.SHL.U32 R152, R153, 0x8, RZ ;  /* 0x0000000899989824 */ /* 0x000fc400078e00ff */
[----:B------:R0:W4:Y:S01]  /*3fc0*/  @!P1 LDG.E.64 R140, [R150.64] ;  /* 0x00000024968c9981 */ /* 0x000122000c1e1b00 */
[----:B------:R-:W-:Y:S02]  /*3fd0*/  @!P1 LEA.HI.X.SX32 R160, R160, R29, 0x1, P0 ;  /* 0x0000001da0a09211 */ /* 0x000fe400000f0eff */
[----:B------:R-:W-:Y:S02]  /*3fe0*/  @!P1 LEA R148, P0, R149, c[0x0][0x198], 0x1 ;  /* 0x0000660095949a11 */ /* 0x000fe400078008ff */
[----:B------:R-:W-:Y:S02]  /*3ff0*/  IADD3 R153, R153, c[0x0][0x1d4], RZ ;  /* 0x0000750099997a10 */ /* 0x000fe40007ffe0ff */
[----:B------:R-:W-:Y:S01]  /*4000*/  @!P1 LEA.HI.X R149, R149, c[0x0][0x19c], R160, 0x1, P0 ;  /* 0x0000670095959a11 */ /* 0x000fe200000f0ca0 */
[----:B---3--:R-:W-:Y:S01]  /*4010*/  @!P1 IMAD R161, R161, c[0x0][0x1d8], RZ ;  /* 0x00007600a1a19a24 */ /* 0x008fe200078e02ff */
[----:B------:R-:W-:-:S03]  /*4020*/  @!P1 SHF.L.U32 R153, R153, 0x3, RZ ;  /* 0x0000000399999819 */ /* 0x000fc600000006ff */
[----:B------:R1:W3:Y:S01]  /*4030*/  @!P1 LDG.E.64 R142, [R148.64] ;  /* 0x00000024948e9981 */ /* 0x0002e2000c1e1b00 */
[----:B------:R-:W-:-:S04]  /*4040*/  @!P1 IMAD R158, R158, c[0x0][0x1d8], RZ ;  /* 0x000076009e9e9a24 */ /* 0x000fc800078e02ff */
[----:B------:R-:W-:-:S04]  /*4050*/  @!P1 IMAD.SHL.U32 R157, R158, 0x100, RZ ;  /* 0x000001009e9d9824 */ /* 0x000fc800078e00ff */
[----:B------:R-:W-:Y:S02]  /*4060*/  @!P1 IMAD R152, R157, c[0x0][0x1d4], R152 ;  /* 0x000075009d989a24 */ /* 0x000fe400078e0298 */
[----:B------:R-:W-:-:S03]  /*4070*/  @!P1 IMAD.SHL.U32 R156, R161, 0x100, RZ ;  /* 0x00000100a19c9824 */ /* 0x000fc600078e00ff */
[----:B-1----:R-:W-:Y:S01]  /*4080*/  @!P1 IADD3 R148, P0, R5, R152, RZ ;  /* 0x0000009805949210 */ /* 0x002fe20007f1e0ff */
[----:B------:R-:W-:-:S03]  /*4090*/  @!P1 IMAD R156, R156, c[0x0][0x1d4], R153 ;  /* 0x000075009c9c9a24 */ /* 0x000fc600078e0299 */
[----:B------:R-:W-:Y:S02]  /*40a0*/  @!P1 LEA.HI.X.SX32 R149, R152, R29, 0x1, P0 ;  /* 0x0000001d98959211 */ /* 0x000fe400000f0eff */
[----:B0-----:R-:W-:-:S04]  /*40b0*/  @!P1 LEA R150, P0, R148, c[0x0][0x198], 0x1 ;  /* 0x0000660094969a11 */ /* 0x001fc800078008ff */
[----:B------:R-:W-:Y:S02]  /*40c0*/  @!P1 LEA.HI.X R151, R148, c[0x0][0x19c], R149, 0x1, P0 ;  /* 0x0000670094979a11 */ /* 0x000fe400000f0c95 */
[----:B------:R-:W-:Y:S02]  /*40d0*/  @!P1 IADD3 R149, P2, R5, R156, RZ ;  /* 0x0000009c05959210 */ /* 0x000fe40007f5e0ff */
[----:B------:R-:W-:Y:S01]  /*40e0*/  ISETP.NE.U32.AND P0, PT, RZ, c[0x0][0x200], PT ;  /* 0x00008000ff007a0c */ /* 0x000fe20003f05070 */
[----:B------:R0:W3:Y:S01]  /*40f0*/  @!P1 LDG.E.64 R144, [R150.64] ;  /* 0x0000002496909981 */ /* 0x0000e2000c1e1b00 */
[----:B------:R-:W-:Y:S02]  /*4100*/  @!P1 LEA.HI.X.SX32 R156, R156, R29, 0x1, P2 ;  /* 0x0000001d9c9c9211 */ /* 0x000fe400010f0eff */
[----:B------:R-:W-:-:S04]  /*4110*/  @!P1 LEA R148, P2, R149, c[0x0][0x198], 0x1 ;  /* 0x0000660095949a11 */ /* 0x000fc800078408ff */
[----:B------:R-:W-:Y:S02]  /*4120*/  @!P1 LEA.HI.X R149, R149, c[0x0][0x19c], R156, 0x1, P2 ;  /* 0x0000670095959a11 */ /* 0x000fe400010f0c9c */
[----:B------:R-:W-:-:S03]  /*4130*/  ISETP.NE.AND.EX P0, PT, RZ, c[0x0][0x204], PT, P0 ;  /* 0x00008100ff007a0c */ /* 0x000fc60003f05300 */
[----:B------:R1:W3:Y:S10]  /*4140*/  @!P1 LDG.E.64 R146, [R148.64] ;  /* 0x0000002494929981 */ /* 0x0002f4000c1e1b00 */
[----:B------:R-:W-:-:S02]  /*4150*/  @P0 SHF.R.S32.HI R156, RZ, 0x1f, R155 ;  /* 0x0000001fff9c0819 */ /* 0x000fc4000001149b */
[----:B------:R-:W-:Y:S02]  /*4160*/  @P0 IADD3 R152, P2, P3, R154, c[0x0][0x200], R155 ;  /* 0x000080009a980a10 */ /* 0x000fe40007b5e09b */
[----:B------:R-:W-:-:S04]  /*4170*/  @P0 SHF.R.S32.HI R153, RZ, 0x1f, R154 ;  /* 0x0000001fff990819 */ /* 0x000fc8000001149a */
[----:B------:R-:W-:-:S05]  /*4180*/  @P0 IADD3.X R153, R153, c[0x0][0x204], R156, P2, P3 ;  /* 0x0000810099990a10 */ /* 0x000fca00017e649c */
[----:B------:R-:W3:Y:S01]  /*4190*/  @P0 LDG.E.U8 R152, [R152.64] ;  /* 0x0000002498980981 */ /* 0x000ee2000c1e1100 */
[----:B-1----:R-:W-:-:S06]  /*41a0*/  HMUL2 R149, R6, R84 ;  /* 0x0000005406957232 */ /* 0x002fcc0000000000 */
        /* <DEDUP_REMOVED lines=8> */
[----:B------:R-:W-:Y:S02]  /*4230*/  HFMA2.MMA R149, R38, R102, R149 ;  /* 0x0000006626957235 */ /* 0x000fe40000000095 */
[----:B0-----:R-:W-:-:S04]  /*4240*/  HFMA2.MMA R151, R7, R85, -RZ ;  /* 0x0000005507977235 */ /* 0x001fc800001000ff */
[----:B------:R-:W-:-:S06]  /*4250*/  HFMA2.MMA R149, R40, R104, R149 ;  /* 0x0000006828957235 */ /* 0x000fcc0000000095 */
        /* <DEDUP_REMOVED lines=36> */
[----:B------:R-:W-:-:S04]  /*44a0*/  HFMA2 R151, R65, R129, R151 ;  /* 0x0000008141977231 */ /* 0x000fc80000000097 */
[----:B------:R-:W-:-:S04]  /*44b0*/  HFMA2 R151, R67, R131, R151 ;  /* 0x0000008343977231 */ /* 0x000fc80000000097 */
[----:B------:R-:W-:Y:S01]  /*44c0*/  HFMA2 R151, R69, R133, R151 ;  /* 0x0000008545977231 */ /* 0x000fe20000000097 */
[----:B--2---:R-:W-:-:S03]  /*44d0*/  HFMA2.MMA R149, R72, R136, R149 ;  /* 0x0000008848957235 */ /* 0x004fc60000000095 */
[----:B------:R-:W-:-:S04]  /*44e0*/  HFMA2 R151, R71, R135, R151 ;  /* 0x0000008747977231 */ /* 0x000fc80000000097 */
[----:B------:R-:W-:Y:S01]  /*44f0*/  HFMA2 R151, R73, R137, R151 ;  /* 0x0000008949977231 */ /* 0x000fe20000000097 */
[----:B----4-:R-:W-:-:S03]  /*4500*/  HFMA2.MMA R149, R74, R138, R149 ;  /* 0x0000008a4a957235 */ /* 0x010fc60000000095 */
[----:B------:R-:W-:-:S03]  /*4510*/  HFMA2 R151, R75, R139, R151 ;  /* 0x0000008b4b977231 */ /* 0x000fc60000000097 */
[----:B------:R-:W-:Y:S01]  /*4520*/  HFMA2.MMA R149, R76, R140, R149 ;  /* 0x0000008c4c957235 */ /* 0x000fe20000000095 */
[----:B------:R-:W-:-:S05]  /*4530*/  HFMA2 R151, R77, R141, R151 ;  /* 0x0000008d4d977231 */ /* 0x000fca0000000097 */
[----:B---3--:R-:W-:Y:S01]  /*4540*/  HFMA2.MMA R149, R78, R142, R149 ;  /* 0x0000008e4e957235 */ /* 0x008fe20000000095 */
[----:B------:R-:W-:Y:S01]  /*4550*/  HFMA2 R151, R79, R143, R151 ;  /* 0x0000008f4f977231 */ /* 0x000fe20000000097 */
[----:B------:R-:W-:-:S04]  /*4560*/  LOP3.LUT R156, R18, 0x1, RZ, 0xc0, !PT ;  /* 0x00000001129c7812 */ /* 0x000fc800078ec0ff */
[----:B------:R-:W-:Y:S01]  /*4570*/  HFMA2.MMA R149, R80, R144, R149 ;  /* 0x0000009050957235 */ /* 0x000fe20000000095 */
[----:B------:R-:W-:-:S05]  /*4580*/  HFMA2 R151, R81, R145, R151 ;  /* 0x0000009151977231 */ /* 0x000fca0000000097 */
[----:B------:R-:W-:Y:S01]  /*4590*/  HFMA2.MMA R149, R82, R146, R149 ;  /* 0x0000009252957235 */ /* 0x000fe20000000095 */
[----:B------:R-:W-:-:S09]  /*45a0*/  HFMA2 R151, R83, R147, R151 ;  /* 0x0000009353977231 */ /* 0x000fd20000000097 */
[----:B------:R-:W-:-:S05]  /*45b0*/  HADD2 R149, R149, R151 ;  /* 0x0000009795957230 */ /* 0x000fca0000000000 */
[--C-:B------:R-:W-:Y:S02]  /*45c0*/  HADD2.F32 R148, -RZ, R149.reuse.H0_H0 ;  /* 0x20000095ff947230 */ /* 0x100fe40000004100 */
[----:B------:R-:W-:-:S05]  /*45d0*/  HADD2.F32 R149, -RZ, R149.H1_H1 ;  /* 0x30000095ff957230 */ /* 0x000fca0000004100 */
[----:B------:R-:W-:Y:S01]  /*45e0*/  FADD.FTZ R155, R148, R149 ;  /* 0x00000095949b7221 */ /* 0x000fe20000010000 */
[----:B------:R-:W-:Y:S01]  /*45f0*/  ISETP.NE.AND P0, PT, R152, RZ, P0 ;  /* 0x000000ff9800720c */ /* 0x000fe20000705270 */
[----:B------:R-:W-:Y:S10]  /*4600*/  BRA.DIV ~URZ, `(.L_x_2442) ;  /* 0x000030827f007947 */ /* 0x000ff4000b800000 */
[----:B------:R0:W1:Y:S02]  /*4610*/  SHFL.BFLY PT, R148, R155, 0x1, 0x1f ;  /* 0x0c201f009b947f89 */ /* 0x00006400000e0000 */
.L_x_2487:
        /* <DEDUP_REMOVED lines=9> */
[----:B------:R-:W-:Y:S02]  /*46b0*/  @P2 IMAD.MOV.U32 R150, RZ, RZ, 0x2 ;  /* 0x00000002ff962424 */ /* 0x000fe400078e00ff */
[----:B------:R-:W-:Y:S02]  /*46c0*/  @P2 IMAD R149, R149, c[0x0][0x220], R154 ;  /* 0x0000880095952a24 */ /* 0x000fe400078e029a */
[----:B------:R-:W-:Y:S02]  /*46d0*/  @P1 IMAD.MOV.U32 R148, RZ, RZ, 0x2 ;  /* 0x00000002ff941424 */ /* 0x000fe400078e00ff */
[----:B------:R-:W-:-:S04]  /*46e0*/  @P2 IMAD.WIDE R150, R149, R150, c[0x0][0x218] ;  /* 0x0000860095962625 */ /* 0x000fc800078e0296 */
[----:B------:R-:W-:Y:S02]  /*46f0*/  @P1 IMAD.WIDE R148, R19, R148, c[0x0][0x228] ;  /* 0x00008a0013941625 */ /* 0x000fe400078e0294 */
[----:B------:R-:W2:Y:S04]  /*4700*/  @P2 LDG.E.U16 R150, [R150.64] ;  /* 0x0000002496962981 */ /* 0x000ea8000c1e1500 */
[----:B------:R-:W3:Y:S01]  /*4710*/  @P1 LDG.E.U16 R148, [R148.64] ;  /* 0x0000002494941981 */ /* 0x000ee2000c1e1500 */
[----:B------:R-:W-:-:S04]  /*4720*/  @P1 ISETP.GE.AND P3, PT, R154, R27, PT ;  /* 0x0000001b9a00120c */ /* 0x000fc80003f66270 */
[----:B-----5:R-:W-:-:S04]  /*4730*/  @P1 SEL R153, R28, RZ, !P3 ;  /* 0x000000ff1c991207 */ /* 0x020fc80005800000 */
[----:B0-----:R-:W-:Y:S01]  /*4740*/  @P1 IADD3 R155, R153, R154, -R17 ;  /* 0x0000009a999b1210 */ /* 0x001fe20007ffe811 */
[----:B------:R-:W-:-:S03]  /*4750*/  FMUL.FTZ R153, R152, c[0x0][0x1f0] ;  /* 0x00007c0098997a20 */ /* 0x000fc60000410000 */
[----:B------:R-:W0:Y:S01]  /*4760*/  @P1 I2F R158, R155 ;  /* 0x0000009b009e1306 */ /* 0x000e220000201400 */
[----:B--2---:R-:W-:Y:S02]  /*4770*/  @P2 HADD2.F32 R156, -RZ, R150.H0_H0 ;  /* 0x20000096ff9c2230 */ /* 0x004fe40000004100 */
[----:B---3--:R-:W-:-:S03]  /*4780*/  @P1 HADD2.F32 R150, -RZ, R148.H0_H0 ;  /* 0x20000094ff961230 */ /* 0x008fc60000004100 */
[----:B------:R-:W-:-:S04]  /*4790*/  @P2 FADD.FTZ R153, R153, R156 ;  /* 0x0000009c99992221 */ /* 0x000fc80000010000 */
[----:B0-----:R-:W-:Y:S02]  /*47a0*/  @P1 FFMA.FTZ R153, R158, R150, R153 ;  /* 0x000000969e991223 */ /* 0x001fe40000010099 */
[----:B------:R-:W-:-:S03]  /*47b0*/  IMAD.IADD R150, R154, 0x1, -R26 ;  /* 0x000000019a967824 */ /* 0x000fc600078e0a1a */
[----:B------:R-:W-:Y:S02]  /*47c0*/  @!P0 FMNMX.FTZ R0, R0, R153, !PT ;  /* 0x0000009900008209 */ /* 0x000fe40007810000 */
[----:B------:R0:W-:Y:S04]  /*47d0*/  STS [R150.X4+0x220], R153 ;  /* 0x0002209996007388 */ /* 0x0001e80000004800 */
.L_x_2444:
[----:B------:R-:W-:Y:S05]  /*47e0*/  BSYNC B1 ;  /* 0x0000000000017941 */ /* 0x000fea0003800000 */
.L_x_2443:
[----:B------:R-:W-:-:S04]  /*47f0*/  IADD3 R154, R154, 0x40, RZ ;  /* 0x000000409a9a7810 */ /* 0x000fc80007ffe0ff */
[----:B------:R-:W-:-:S13]  /*4800*/  ISETP.GE.AND P0, PT, R154, R3, PT ;  /* 0x000000039a00720c */ /* 0x000fda0003f06270 */
[----:B0----5:R-:W-:Y:S01]  /*4810*/  @P0 CALL.REL.NOINC `(.L_x_2441) ;  /* 0x0000001000000944 */ /* 0x021fe20003c00000 */
[----:B------:R-:W-:Y:S05]  /*4820*/  BRA `(.L_x_2445) ;  /* 0xffffe14000007947 */ /* 0x000fea000383ffff */
.L_x_2441:
[----:B------:R-:W-:Y:S05]  /*4830*/  BSYNC B0 ;  /* 0x0000000000007941 */ /* 0x000fea0003800000 */
.L_x_2440:
[----:B------:R-:W-:Y:S05]  /*4840*/  BRA.DIV ~URZ, `(.L_x_2446) ;  /* 0x00002ec27f007947 */ /* 0x000fea000b800000 */
[----:B------:R0:W4:Y:S02]  /*4850*/  SHFL.BFLY PT, R3, R0, 0x10, 0x1f ;  /* 0x0e001f0000037f89 */ /* 0x00012400000e0000 */
.L_x_2488:
[----:B----4-:R-:W-:Y:S01]  /*4860*/  FMNMX.FTZ R5, R3, R0, !PT ;  /* 0x0000000003057209 */ /* 0x010fe20007810000 */
[----:B------:R-:W-:Y:S05]  /*4870*/  BRA.DIV ~URZ, `(.L_x_2447) ;  /* 0x00002f127f007947 */ /* 0x000fea000b800000 */
[----:B0--3--:R-:W0:Y:S02]  /*4880*/  SHFL.BFLY PT, R0, R5, 0x8, 0x1f ;  /* 0x0d001f0005007f89 */ /* 0x009e2400000e0000 */
[----:B0-----:R-:W-:-:S05]  /*4890*/  FMNMX.FTZ R0, R5, R0, !PT ;  /* 0x0000000005007209 */ /* 0x001fca0007810000 */
[----:B------:R-:W0:Y:S02]  /*48a0*/  SHFL.BFLY PT, R3, R0, 0x4, 0x1f ;  /* 0x0c801f0000037f89 */ /* 0x000e2400000e0000 */
[----:B0-----:R-:W-:-:S05]  /*48b0*/  FMNMX.FTZ R3, R0, R3, !PT ;  /* 0x0000000300037209 */ /* 0x001fca0007810000 */
[----:B------:R0:W3:Y:S02]  /*48c0*/  SHFL.BFLY PT, R6, R3, 0x2, 0x1f ;  /* 0x0c401f0003067f89 */ /* 0x0000e400000e0000 */
.L_x_2489:
[----:B------:R-:W-:Y:S01]  /*48d0*/  SHF.R.S32.HI R5, RZ, 0x1f, R18 ;  /* 0x0000001fff057819 */ /* 0x000fe20000011412 */
[----:B------:R-:W-:Y:S03]  /*48e0*/  WARPSYNC 0xffffffff ;  /* 0xffffffff00007948 */ /* 0x000fe60003800000 */
[----:B------:R-:W-:-:S04]  /*48f0*/  LEA.HI R5, R5, R18, RZ, 0x5 ;  /* 0x0000001205057211 */ /* 0x000fc800078f28ff */
[----:B------:R-:W-:-:S05]  /*4900*/  LOP3.LUT R7, R5, 0xffffffe0, RZ, 0xc0, !PT ;  /* 0xffffffe005077812 */ /* 0x000fca00078ec0ff */
[----:B------:R-:W-:-:S05]  /*4910*/  IMAD.IADD R0, R18, 0x1, -R7 ;  /* 0x0000000112007824 */ /* 0x000fca00078e0a07 */
[----:B------:R-:W-:-:S13]  /*4920*/  ISETP.NE.AND P0, PT, R0, RZ, PT ;  /* 0x000000ff0000720c */ /* 0x000fda0003f05270 */
[----:B---3--:R-:W-:Y:S02]  /*4930*/  @!P0 FMNMX.FTZ R6, R6, R3, !PT ;  /* 0x0000000306068209 */ /* 0x008fe40007810000 */
        /* <DEDUP_REMOVED lines=8> */
[----:B------:R-:W-:-:S05]  /*49c0*/  ISETP.GT.AND P1, PT, R21, R17, PT ;  /* 0x000000111500720c */ /* 0x000fca0003f24270 */
[----:B------:R-:W0:Y:S04]  /*49d0*/  @!P0 LDS R3, [R0.X4] ;  /* 0x0000000000038984 */ /* 0x000e280000004800 */
[----:B0-----:R-:W0:Y:S02]  /*49e0*/  SHFL.BFLY PT, R6, R3, 0x2, 0x1f ;  /* 0x0c401f0003067f89 */ /* 0x001e2400000e0000 */
[----:B0-----:R-:W-:-:S05]  /*49f0*/  FMNMX.FTZ R6, R6, R3, !PT ;  /* 0x0000000306067209 */ /* 0x001fca0007810000 */
[----:B------:R-:W0:Y:S02]  /*4a00*/  SHFL.BFLY PT, R7, R6, 0x1, 0x1f ;  /* 0x0c201f0006077f89 */ /* 0x000e2400000e0000 */
[----:B0-----:R-:W-:-:S05]  /*4a10*/  FMNMX.FTZ R7, R6, R7, !PT ;  /* 0x0000000706077209 */ /* 0x001fca0007810000 */
[----:B------:R0:W3:Y:S01]  /*4a20*/  SHFL.IDX PT, R11, R7, RZ, 0x1f ;  /* 0x00001fff070b7589 */ /* 0x0000e200000e0000 */
[----:B------:R-:W-:Y:S05]  /*4a30*/  @P1 BRA `(.L_x_2449) ;  /* 0x000001b000001947 */ /* 0x000fea0003800000 */
[----:B------:R-:W-:Y:S01]  /*4a40*/  ISETP.NE.U32.AND P0, PT, RZ, c[0x0][0x200], PT ;  /* 0x00008000ff007a0c */ /* 0x000fe20003f05070 */
[----:B------:R-:W-:Y:S02]  /*4a50*/  IMAD.MOV.U32 R8, RZ, RZ, RZ ;  /* 0x000000ffff087224 */ /* 0x000fe400078e00ff */
[----:B------:R-:W-:Y:S01]  /*4a60*/  IMAD.MOV.U32 R3, RZ, RZ, R21 ;  /* 0x000000ffff037224 */ /* 0x000fe200078e0015 */
[----:B------:R-:W-:-:S07]  /*4a70*/  ISETP.NE.AND.EX P0, PT, RZ, c[0x0][0x204], PT, P0 ;  /* 0x00008100ff007a0c */ /* 0x000fce0003f05300 */
.L_x_2453:
[----:B---3--:R-:W-:Y:S01]  /*4a80*/  IMAD.IADD R6, R3, 0x1, -R26 ;  /* 0x0000000103067824 */ /* 0x008fe200078e0a1a */
[----:B------:R-:W-:Y:S04]  /*4a90*/  BSSY B1, `(.L_x_2450) ;  /* 0x0000010000017945 */ /* 0x000fe80003800000 */
[----:B------:R-:W-:Y:S01]  /*4aa0*/  LEA R10, R6, 0x220, 0x2 ;  /* 0x00000220060a7811 */ /* 0x000fe200078e10ff */
[----:B------:R-:W-:Y:S05]  /*4ab0*/  @!P0 BRA `(.L_x_2451) ;  /* 0x0000009000008947 */ /* 0x000fea0003800000 */
[----:B------:R-:W-:Y:S01]  /*4ac0*/  IMAD R6, R2, c[0x0][0x1d4], RZ ;  /* 0x0000750002067a24 */ /* 0x000fe200078e02ff */
[----:B0-----:R-:W-:-:S04]  /*4ad0*/  SHF.R.S32.HI R7, RZ, 0x1f, R3 ;  /* 0x0000001fff077819 */ /* 0x001fc80000011403 */
[--C-:B------:R-:W-:Y:S02]  /*4ae0*/  SHF.R.S32.HI R12, RZ, 0x1f, R6.reuse ;  /* 0x0000001fff0c7819 */ /* 0x100fe40000011406 */
[----:B------:R-:W-:-:S04]  /*4af0*/  IADD3 R6, P2, P3, R3, c[0x0][0x200], R6 ;  /* 0x0000800003067a10 */ /* 0x000fc80007b5e006 */
[----:B------:R-:W-:-:S05]  /*4b00*/  IADD3.X R7, R7, c[0x0][0x204], R12, P2, P3 ;  /* 0x0000810007077a10 */ /* 0x000fca00017e640c */
[----:B------:R-:W4:Y:S02]  /*4b10*/  LDG.E.U8 R6, [R6.64] ;  /* 0x0000002406067981 */ /* 0x000f24000c1e1100 */
[----:B----4-:R-:W-:-:S13]  /*4b20*/  ISETP.NE.AND P2, PT, R6, RZ, PT ;  /* 0x000000ff0600720c */ /* 0x010fda0003f45270 */
[----:B------:R-:W-:Y:S01]  /*4b30*/  @P2 MOV R9, RZ ;  /* 0x000000ff00092202 */ /* 0x000fe20000000f00 */
[----:B------:R-:W-:Y:S05]  /*4b40*/  @P2 BRA `(.L_x_2452) ;  /* 0x0000004000002947 */ /* 0x000fea0003800000 */
.L_x_2451:
[----:B------:R-:W4:Y:S02]  /*4b50*/  LDS R6, [R10] ;  /* 0x000000000a067984 */ /* 0x000f240000000800 */
[----:B---34-:R-:W-:-:S04]  /*4b60*/  FADD.FTZ R6, -R11, R6 ;  /* 0x000000060b067221 */ /* 0x018fc80000010100 */
[----:B------:R-:W-:-:S04]  /*4b70*/  FMUL.FTZ R6, R6, 1.4426950216293334961 ;  /* 0x3fb8aa3b06067820 */ /* 0x000fc80000410000 */
[----:B------:R3:W4:Y:S03]  /*4b80*/  MUFU.EX2 R9, R6 ;  /* 0x0000000600097308 */ /* 0x0007260000000800 */
.L_x_2452:
[----:B------:R-:W-:Y:S05]  /*4b90*/  BSYNC B1 ;  /* 0x0000000000017941 */ /* 0x000fea0003800000 */
.L_x_2450:
[----:B----4-:R4:W-:Y:S01]  /*4ba0*/  STS [R10], R9 ;  /* 0x000000090a007388 */ /* 0x0109e20000000800 */
[----:B------:R-:W-:Y:S01]  /*4bb0*/  IADD3 R3, R3, 0x80, RZ ;  /* 0x0000008003037810 */ /* 0x000fe20007ffe0ff */
[----:B------:R-:W-:-:S03]  /*4bc0*/  FADD.FTZ R8, R9, R8 ;  /* 0x0000000809087221 */ /* 0x000fc60000010000 */
[----:B------:R-:W-:-:S13]  /*4bd0*/  ISETP.GT.AND P2, PT, R3, R17, PT ;  /* 0x000000110300720c */ /* 0x000fda0003f44270 */
[----:B----4-:R-:W-:Y:S05]  /*4be0*/  @!P2 BRA `(.L_x_2453) ;  /* 0xfffffe900000a947 */ /* 0x010fea000383ffff */
.L_x_2449:
[----:B------:R-:W-:Y:S05]  /*4bf0*/  BSYNC B0 ;  /* 0x0000000000007941 */ /* 0x000fea0003800000 */
.L_x_2448:
[----:B------:R-:W4:Y:S01]  /*4c00*/  SHFL.BFLY PT, R3, R8, 0x10, 0x1f ;  /* 0x0e001f0008037f89 */ /* 0x000f2200000e0000 */
[----:B---3--:R-:W-:Y:S01]  /*4c10*/  LOP3.LUT P0, R11, R18, 0x1f, RZ, 0xc0, !PT ;  /* 0x0000001f120b7812 */ /* 0x008fe2000780c0ff */
[----:B------:R-:W-:Y:S01]  /*4c20*/  IMAD.MOV.U32 R15, RZ, RZ, c[0x0][0x1ec] ;  /* 0x00007b00ff0f7624 */ /* 0x000fe200078e00ff */
[----:B------:R-:W-:Y:S01]  /*4c30*/  BSSY B0, `(.L_x_2454) ;  /* 0x0000042000007945 */ /* 0x000fe20003800000 */
[----:B------:R-:W-:Y:S01]  /*4c40*/  IMAD.SHL.U32 R0, R0, 0x8, RZ ;  /* 0x0000000800007824 */ /* 0x000fe200078e00ff */
[----:B------:R-:W-:Y:S01]  /*4c50*/  ISETP.GT.U32.AND P2, PT, R11, 0x3, PT ;  /* 0x000000030b00780c */ /* 0x000fe20003f44070 */
[----:B----4-:R-:W-:-:S08]  /*4c60*/  FADD.FTZ R3, R3, R8 ;  /* 0x0000000803037221 */ /* 0x010fd00000010000 */
[----:B------:R-:W-:Y:S01]  /*4c70*/  @!P0 SHF.R.U32.HI R8, RZ, 0x3, R18 ;  /* 0x00000003ff088819 */ /* 0x000fe20000011612 */
[----:B------:R-:W3:Y:S03]  /*4c80*/  SHFL.BFLY PT, R6, R3, 0x8, 0x1f ;  /* 0x0d001f0003067f89 */ /* 0x000ee600000e0000 */
[----:B------:R-:W-:Y:S01]  /*4c90*/  @!P0 LOP3.LUT R8, R8, 0x1ffffffc, RZ, 0xc0, !PT ;  /* 0x1ffffffc08088812 */ /* 0x000fe200078ec0ff */
[----:B---3--:R-:W-:Y:S02]  /*4ca0*/  FADD.FTZ R6, R3, R6 ;  /* 0x0000000603067221 */ /* 0x008fe40000010000 */
[----:B------:R-:W3:Y:S03]  /*4cb0*/  LDC.U8 R3, c[0x0][0x26c] ;  /* 0x00009b00ff037b82 */ /* 0x000ee60000000000 */
[----:B0-----:R-:W0:Y:S02]  /*4cc0*/  SHFL.BFLY PT, R7, R6, 0x4, 0x1f ;  /* 0x0c801f0006077f89 */ /* 0x001e2400000e0000 */
[----:B0-----:R-:W-:-:S05]  /*4cd0*/  FADD.FTZ R7, R6, R7 ;  /* 0x0000000706077221 */ /* 0x001fca0000010000 */
[----:B------:R-:W0:Y:S02]  /*4ce0*/  SHFL.BFLY PT, R10, R7, 0x2, 0x1f ;  /* 0x0c401f00070a7f89 */ /* 0x000e2400000e0000 */
[----:B0-----:R-:W-:Y:S01]  /*4cf0*/  FADD.FTZ R10, R7, R10 ;  /* 0x0000000a070a7221 */ /* 0x001fe20000010000 */
[----:B------:R-:W-:-:S04]  /*4d00*/  IMNMX R7, R15, c[0x0][0x1d4], PT ;  /* 0x000075000f077a17 */ /* 0x000fc80003800200 */
[----:B------:R-:W0:Y:S02]  /*4d10*/  SHFL.BFLY PT, R9, R10, 0x1, 0x1f ;  /* 0x0c201f000a097f89 */ /* 0x000e2400000e0000 */
[----:B0-----:R-:W-:-:S05]  /*4d20*/  FADD.FTZ R9, R10, R9 ;  /* 0x000000090a097221 */ /* 0x001fca0000010000 */
[----:B------:R0:W-:Y:S04]  /*4d30*/  @!P0 STS [R8+0x10], R9 ;  /* 0x0000100908008388 */ /* 0x0001e80000000800 */
[----:B------:R-:W-:Y:S01]  /*4d40*/  BAR.SYNC.DEFER_BLOCKING 0x0 ;  /* 0x0000000000007b1d */ /* 0x000fe20000010000 */
[----:B------:R-:W-:-:S04]  /*4d50*/  ISETP.NE.U32.AND P0, PT, RZ, c[0x0][0x190], PT ;  /* 0x00006400ff007a0c */ /* 0x000fc80003f05070 */
[----:B------:R-:W-:Y:S02]  /*4d60*/  ISETP.NE.AND.EX P0, PT, RZ, c[0x0][0x194], PT, P0 ;  /* 0x00006500ff007a0c */ /* 0x000fe40003f05300 */
[----:B0-----:R-:W-:Y:S01]  /*4d70*/  IADD3 R8, R7, 0x4, RZ ;  /* 0x0000000407087810 */ /* 0x001fe20007ffe0ff */
[----:B------:R-:W0:Y:S01]  /*4d80*/  @!P2 LDS R9, [R11.X4+0x10] ;  /* 0x000010000b09a984 */ /* 0x000e220000004800 */
[----:B---3--:R-:W-:Y:S02]  /*4d90*/  ISETP.NE.AND P2, PT, R3, RZ, PT ;  /* 0x000000ff0300720c */ /* 0x008fe40003f45270 */
[----:B------:R-:W-:-:S11]  /*4da0*/  SHF.R.S32.HI R3, RZ, 0x5, R5 ;  /* 0x00000005ff037819 */ /* 0x000fd60000011405 */
[----:B------:R-:W-:Y:S01]  /*4db0*/  @P2 IMAD R5, R22, c[0x0][0x268], R15 ;  /* 0x00009a0016052a24 */ /* 0x000fe200078e020f */
[----:B0-----:R-:W0:Y:S02]  /*4dc0*/  SHFL.BFLY PT, R6, R9, 0x2, 0x1f ;  /* 0x0c401f0009067f89 */ /* 0x001e2400000e0000 */
[----:B0-----:R-:W-:Y:S01]  /*4dd0*/  FADD.FTZ R10, R6, R9 ;  /* 0x00000009060a7221 */ /* 0x001fe20000010000 */
[----:B------:R-:W-:Y:S01]  /*4de0*/  SHF.R.S32.HI R6, RZ, 0x1f, R17 ;  /* 0x0000001fff067819 */ /* 0x000fe20000011411 */
[----:B------:R-:W-:Y:S01]  /*4df0*/  @P2 IMAD R9, R5, c[0x0][0x1d4], RZ ;  /* 0x0000750005092a24 */ /* 0x000fe200078e02ff */
[----:B------:R-:W-:Y:S02]  /*4e00*/  SHF.R.S32.HI R5, RZ, 0x1f, R8 ;  /* 0x0000001fff057819 */ /* 0x000fe40000011408 */
[----:B------:R-:W0:Y:S01]  /*4e10*/  SHFL.BFLY PT, R13, R10, 0x1, 0x1f ;  /* 0x0c201f000a0d7f89 */ /* 0x000e2200000e0000 */
[----:B------:R-:W-:Y:S02]  /*4e20*/  LEA.HI R6, R6, R17, RZ, 0x2 ;  /* 0x0000001106067211 */ /* 0x000fe400078f10ff */
[----:B------:R-:W-:-:S02]  /*4e30*/  LEA.HI R8, R5, R8, RZ, 0x2 ;  /* 0x0000000805087211 */ /* 0x000fc400078f10ff */
[----:B------:R-:W-:-:S03]  /*4e40*/  LOP3.LUT R6, R6, 0xfffffffc, RZ, 0xc0, !PT ;  /* 0xfffffffc06067812 */ /* 0x000fc600078ec0ff */
[----:B------:R-:W-:Y:S02]  /*4e50*/  IMAD.SHL.U32 R8, R8, 0x4, RZ ;  /* 0x0000000408087824 */ /* 0x000fe400078e00ff */
[----:B-----5:R-:W-:Y:S02]  /*4e60*/  IMAD.IADD R28, R17, 0x1, -R6 ;  /* 0x00000001111c7824 */ /* 0x020fe400078e0a06 */
[----:B------:R-:W-:Y:S01]  /*4e70*/  CS2R R6, SRZ ;  /* 0x0000000000067805 */ /* 0x000fe2000001ff00 */
[----:B------:R-:W-:Y:S01]  /*4e80*/  LOP3.LUT R20, R8, 0xfffffff0, RZ, 0xc0, !PT ;  /* 0xfffffff008147812 */ /* 0x000fe200078ec0ff */
[--C-:B------:R-:W-:Y:S01]  /*4e90*/  @P2 IMAD.MOV.U32 R6, RZ, RZ, R9.reuse ;  /* 0x000000ffff062224 */ /* 0x100fe200078e0009 */
[----:B------:R-:W-:Y:S02]  /*4ea0*/  ISETP.NE.OR P0, PT, R3, R28, !P0 ;  /* 0x0000001c0300720c */ /* 0x000fe40004705670 */
[----:B------:R-:W-:Y:S02]  /*4eb0*/  @P2 SHF.R.S32.HI R7, RZ, 0x1f, R9 ;  /* 0x0000001fff072819 */ /* 0x000fe40000011409 */
[----:B------:R-:W-:Y:S01]  /*4ec0*/  CS2R R8, SRZ ;  /* 0x0000000000087805 */ /* 0x000fe2000001ff00 */
[----:B------:R-:W-:Y:S01]  /*4ed0*/  IADD3 R40, R20, 0x220, RZ ;  /* 0x0000022014287810 */ /* 0x000fe20007ffe0ff */
[----:B0-----:R-:W-:-:S02]  /*4ee0*/  FADD.FTZ R5, R10, R13 ;  /* 0x0000000d0a057221 */ /* 0x001fc40000010000 */
[----:B------:R-:W-:-:S05]  /*4ef0*/  CS2R R10, SRZ ;  /* 0x00000000000a7805 */ /* 0x000fca000001ff00 */
[----:B------:R-:W-:Y:S02]  /*4f00*/  @!P0 IMAD R12, R19, 0x100, R0 ;  /* 0x00000100130c8824 */ /* 0x000fe400078e0200 */
[----:B------:R-:W-:Y:S01]  /*4f10*/  @!P0 IMAD.MOV.U32 R13, RZ, RZ, 0x2 ;  /* 0x00000002ff0d8424 */ /* 0x000fe200078e00ff */
[----:B------:R-:W0:Y:S03]  /*4f20*/  SHFL.IDX PT, R5, R5, RZ, 0x1f ;  /* 0x00001fff05057589 */ /* 0x000e2600000e0000 */
[----:B------:R-:W-:Y:S01]  /*4f30*/  @!P0 IMAD.WIDE R12, R12, R13, c[0x0][0x190] ;  /* 0x000064000c0c8625 */ /* 0x000fe200078e020d */
[----:B------:R-:W-:Y:S05]  /*4f40*/  @P1 BRA `(.L_x_2455) ;  /* 0x0000010000001947 */ /* 0x000fea0003800000 */
[----:B0-----:R-:W-:-:S04]  /*4f50*/  FADD.FTZ R5, R5, 9.9999999747524270788e-07 ;  /* 0x358637bd05057421 */ /* 0x001fc80000010000 */
[----:B-1----:R0:W1:Y:S03]  /*4f60*/  MUFU.RCP R34, R5 ;  /* 0x0000000500227308 */ /* 0x0020660000001000 */
.L_x_2456:
[C---:B------:R-:W-:Y:S01]  /*4f70*/  IMAD.IADD R29, R21.reuse, 0x1, -R26 ;  /* 0x00000001151d7824 */ /* 0x040fe200078e0a1a */
[----:B0-----:R-:W-:-:S04]  /*4f80*/  @P2 IADD3 R15, P1, R21, R6, RZ ;  /* 0x00000006150f2210 */ /* 0x001fc80007f3e0ff */
[----:B0-----:R-:W0:Y:S01]  /*4f90*/  LDS R5, [R29.X4+0x220] ;  /* 0x000220001d057984 */ /* 0x001e220000004800 */
[----:B------:R-:W-:Y:S02]  /*4fa0*/  @P2 LEA.HI.X.SX32 R32, R21, R7, 0x1, P1 ;  /* 0x0000000715202211 */ /* 0x000fe400008f0eff */
[----:B------:R-:W-:Y:S02]  /*4fb0*/  @P2 LEA R14, P1, R15, c[0x0][0x260], 0x2 ;  /* 0x000098000f0e2a11 */ /* 0x000fe400078210ff */
[----:B------:R-:W-:Y:S02]  /*4fc0*/  IADD3 R21, R21, 0x80, RZ ;  /* 0x0000008015157810 */ /* 0x000fe40007ffe0ff */
[----:B------:R-:W-:Y:S02]  /*4fd0*/  @P2 LEA.HI.X R15, R15, c[0x0][0x264], R32, 0x2, P1 ;  /* 0x000099000f0f2a11 */ /* 0x000fe400008f1420 */
[----:B------:R-:W-:Y:S01]  /*4fe0*/  ISETP.GT.AND P1, PT, R21, R17, PT ;  /* 0x000000111500720c */ /* 0x000fe20003f24270 */
[----:B01----:R-:W-:-:S02]  /*4ff0*/  FMUL.FTZ R33, R5, R34 ;  /* 0x0000002205217220 */ /* 0x003fc40000410000 */
[----:B------:R-:W-:-:S03]  /*5000*/  IMAD R5, R29, 0x2, R40 ;  /* 0x000000021d057824 */ /* 0x000fc600078e0228 */
[----:B------:R-:W-:Y:S01]  /*5010*/  F2FP.PACK_AB R27, RZ, R33 ;  /* 0x00000021ff1b723e */ /* 0x000fe200000000ff */
[----:B------:R0:W-:Y:S04]  /*5020*/  @P2 STG.E [R14.64], R33 ;  /* 0x000000210e002986 */ /* 0x0001e8000c101924 */
[----:B------:R0:W-:Y:S02]  /*5030*/  STS.U16 [R5], R27 ;  /* 0x0000001b05007388 */ /* 0x0001e40000000400 */
[----:B------:R-:W-:Y:S05]  /*5040*/  @!P1 BRA `(.L_x_2456) ;  /* 0xffffff2000009947 */ /* 0x000fea000383ffff */
.L_x_2455:
[----:B------:R-:W-:Y:S05]  /*5050*/  BSYNC B0 ;  /* 0x0000000000007941 */ /* 0x000fea0003800000 */
.L_x_2454:
[----:B------:R-:W-:Y:S01]  /*5060*/  IMAD R21, R22, c[0x0][0x1d4], RZ ;  /* 0x0000750016157a24 */ /* 0x000fe200078e02ff */
[----:B------:R-:W-:Y:S01]  /*5070*/  IMNMX R52, R17, c[0x0][0x1d4], PT ;  /* 0x0000750011347a17 */ /* 0x000fe20003800200 */
[----:B------:R-:W-:Y:S01]  /*5080*/  IMAD.IADD R22, R26, 0x1, R3 ;  /* 0x000000011a167824 */ /* 0x000fe200078e0203 */
[----:B------:R3:W5:Y:S01]  /*5090*/  @!P0 LDG.E.128 R8, [R12.64] ;  /* 0x000000240c088981 */ /* 0x000762000c1e1d00 */
[----:B0-----:R-:W-:Y:S01]  /*50a0*/  IMAD R27, R4, c[0x0][0x1d4], R0 ;  /* 0x00007500041b7a24 */ /* 0x001fe200078e0200 */
[----:B------:R-:W-:Y:S01]  /*50b0*/  BSSY B0, `(.L_x_2457) ;  /* 0x000008a000007945 */ /* 0x000fe20003800000 */
[----:B------:R-:W-:Y:S01]  /*50c0*/  HFMA2.MMA R29, -RZ, RZ, 0, 0 ;  /* 0x00000000ff1d7435 */ /* 0x000fe200000001ff */
[----:B------:R-:W-:Y:S01]  /*50d0*/  BAR.SYNC.DEFER_BLOCKING 0x0 ;  /* 0x0000000000007b1d */ /* 0x000fe20000010000 */
[----:B------:R-:W-:Y:S01]  /*50e0*/  ISETP.GE.AND P1, PT, R22, R52, PT ;  /* 0x000000341600720c */ /* 0x000fe20003f26270 */
[----:B--2---:R-:W-:Y:S01]  /*50f0*/  IMAD.MOV.U32 R38, RZ, RZ, RZ ;  /* 0x000000ffff267224 */ /* 0x004fe200078e00ff */
[C---:B------:R-:W-:Y:S01]  /*5100*/  ISETP.NE.AND P0, PT, R3.reuse, R28, PT ;  /* 0x0000001c0300720c */ /* 0x040fe20003f05270 */
[----:B------:R-:W-:Y:S01]  /*5110*/  CS2R R36, SRZ ;  /* 0x0000000000247805 */ /* 0x000fe2000001ff00 */
[----:B-1----:R-:W-:Y:S01]  /*5120*/  CS2R R34, SRZ ;  /* 0x0000000000227805 */ /* 0x002fe2000001ff00 */
[----:B------:R-:W-:Y:S01]  /*5130*/  CS2R R32, SRZ ;  /* 0x0000000000207805 */ /* 0x000fe2000001ff00 */
[----:B------:R-:W-:Y:S01]  /*5140*/  SHF.R.S32.HI R28, RZ, 0x1f, R27 ;  /* 0x0000001fff1c7819 */ /* 0x000fe2000001141b */
[----:B------:R-:W-:-:S06]  /*5150*/  IMAD R39, R3, 0x2, R40 ;  /* 0x0000000203277824 */ /* 0x000fcc00078e0228 */
[----:B------:R-:W-:Y:S05]  /*5160*/  @P1 BRA `(.L_x_2458) ;  /* 0x000007e000001947 */ /* 0x000fea0003800000 */
[----:B---3--:R-:W-:Y:S01]  /*5170*/  IADD3 R4, -R26, -0x2, -R3 ;  /* 0xfffffffe1a047810 */ /* 0x008fe20007ffe903 */
[----:B------:R-:W-:Y:S01]  /*5180*/  BSSY B1, `(.L_x_2459) ;  /* 0x000002e000017945 */ /* 0x000fe20003800000 */
[----:B------:R-:W-:Y:S01]  /*5190*/  LOP3.LUT R5, RZ, R52, RZ, 0x33, !PT ;  /* 0x00000034ff057212 */ /* 0x000fe200078e33ff */
[----:B------:R-:W-:Y:S01]  /*51a0*/  IMAD.MOV.U32 R29, RZ, RZ, RZ ;  /* 0x000000ffff1d7224 */ /* 0x000fe200078e00ff */
[----:B------:R-:W-:Y:S01]  /*51b0*/  CS2R R34, SRZ ;  /* 0x0000000000227805 */ /* 0x000fe2000001ff00 */
[----:B------:R-:W-:Y:S01]  /*51c0*/  IMAD.MOV.U32 R43, RZ, RZ, R22 ;  /* 0x000000ffff2b7224 */ /* 0x000fe200078e0016 */
[----:B------:R-:W-:Y:S01]  /*51d0*/  CS2R R32, SRZ ;  /* 0x0000000000207805 */ /* 0x000fe2000001ff00 */
[----:B------:R-:W-:Y:S01]  /*51e0*/  IMAD.IADD R4, R4, 0x1, -R5 ;  /* 0x0000000104047824 */ /* 0x000fe200078e0a05 */
[----:B------:R-:W-:Y:S01]  /*51f0*/  CS2R R36, SRZ ;  /* 0x0000000000247805 */ /* 0x000fe2000001ff00 */
[----:B------:R-:W-:-:S03]  /*5200*/  IMAD.MOV.U32 R38, RZ, RZ, RZ ;  /* 0x000000ffff267224 */ /* 0x000fc600078e00ff */
[C---:B------:R-:W-:Y:S02]  /*5210*/  LOP3.LUT P2, RZ, R4.reuse, 0x4, RZ, 0xc0, !PT ;  /* 0x0000000404ff7812 */ /* 0x040fe4000784c0ff */
[----:B------:R-:W-:-:S11]  /*5220*/  LOP3.LUT P1, RZ, R4, 0xfffffffc, RZ, 0xc0, !PT ;  /* 0xfffffffc04ff7812 */ /* 0x000fd6000782c0ff */
[----:B------:R-:W-:Y:S05]  /*5230*/  @P2 BRA `(.L_x_2460) ;  /* 0x0000022000002947 */ /* 0x000fea0003800000 */
[----:B------:R-:W-:Y:S01]  /*5240*/  IMAD R7, R2, c[0x0][0x1d4], RZ ;  /* 0x0000750002077a24 */ /* 0x000fe200078e02ff */
[----:B------:R-:W-:Y:S01]  /*5250*/  SHF.R.S32.HI R4, RZ, 0x1f, R22 ;  /* 0x0000001fff047819 */ /* 0x000fe20000011416 */
[----:B------:R-:W0:Y:S03]  /*5260*/  LDS.U16 R29, [R39] ;  /* 0x00000000271d7984 */ /* 0x000e260000000400 */
        /* <DEDUP_REMOVED lines=12> */
[----:B------:R-:W2:Y:S01]  /*5330*/  LDG.E.128 R12, [R6.64] ;  /* 0x00000024060c7981 */ /* 0x000ea2000c1e1d00 */
[----:B0-----:R-:W-:Y:S01]  /*5340*/  HADD2.F32 R38, -RZ, R29.H0_H0 ;  /* 0x2000001dff267230 */ /* 0x001fe20000004100 */
[----:B------:R-:W-:Y:S01]  /*5350*/  IADD3 R43, R22, 0x4, RZ ;  /* 0x00000004162b7810 */ /* 0x000fe20007ffe0ff */
[--C-:B--2---:R-:W-:Y:S02]  /*5360*/  HADD2.F32 R33, -RZ, R13.reuse.H0_H0 ;  /* 0x2000000dff217230 */ /* 0x104fe40000004100 */
[----:B------:R-:W-:Y:S02]  /*5370*/  HADD2.F32 R37, -RZ, R14.H1_H1 ;  /* 0x3000000eff257230 */ /* 0x000fe40000004100 */
[--C-:B------:R-:W-:Y:S01]  /*5380*/  HADD2.F32 R29, -RZ, R12.reuse.H0_H0 ;  /* 0x2000000cff1d7230 */ /* 0x100fe20000004100 */
[C---:B------:R-:W-:Y:S01]  /*5390*/  FFMA.FTZ R32, R38.reuse, R33, RZ ;  /* 0x0000002126207223 */ /* 0x040fe200000100ff */
[----:B------:R-:W-:Y:S01]  /*53a0*/  HADD2.F32 R5, -RZ, R12.H1_H1 ;  /* 0x3000000cff057230 */ /* 0x000fe20000004100 */
[C---:B------:R-:W-:Y:S01]  /*53b0*/  FFMA.FTZ R36, R38.reuse, R37, RZ ;  /* 0x0000002526247223 */ /* 0x040fe200000100ff */
[----:B------:R-:W-:Y:S01]  /*53c0*/  HADD2.F32 R13, -RZ, R13.H1_H1 ;  /* 0x3000000dff0d7230 */ /* 0x000fe20000004100 */
[C---:B------:R-:W-:Y:S01]  /*53d0*/  FFMA.FTZ R29, R38.reuse, R29, RZ ;  /* 0x0000001d261d7223 */ /* 0x040fe200000100ff */
[----:B------:R-:W-:Y:S01]  /*53e0*/  HADD2.F32 R35, -RZ, R14.H0_H0 ;  /* 0x2000000eff237230 */ /* 0x000fe20000004100 */
[C---:B------:R-:W-:Y:S01]  /*53f0*/  FFMA.FTZ R34, R38.reuse, R5, RZ ;  /* 0x0000000526227223 */ /* 0x040fe200000100ff */
[--C-:B------:R-:W-:Y:S01]  /*5400*/  HADD2.F32 R41, -RZ, R15.reuse.H0_H0 ;  /* 0x2000000fff297230 */ /* 0x100fe20000004100 */
[C---:B------:R-:W-:Y:S01]  /*5410*/  FFMA.FTZ R33, R38.reuse, R13, RZ ;  /* 0x0000000d26217223 */ /* 0x040fe200000100ff */
[----:B------:R-:W-:Y:S01]  /*5420*/  HADD2.F32 R15, -RZ, R15.H1_H1 ;  /* 0x3000000fff0f7230 */ /* 0x000fe20000004100 */
[----:B------:R-:W-:-:S02]  /*5430*/  FFMA.FTZ R35, R38, R35, RZ ;  /* 0x0000002326237223 */ /* 0x000fc400000100ff */
[C---:B------:R-:W-:Y:S02]  /*5440*/  FFMA.FTZ R37, R38.reuse, R41, RZ ;  /* 0x0000002926257223 */ /* 0x040fe400000100ff */
[----:B------:R-:W-:Y:S02]  /*5450*/  FFMA.FTZ R38, R38, R15, RZ ;  /* 0x0000000f26267223 */ /* 0x000fe400000100ff */
.L_x_2460:
[----:B------:R-:W-:Y:S05]  /*5460*/  BSYNC B1 ;  /* 0x0000000000017941 */ /* 0x000fea0003800000 */
.L_x_2459:
[----:B------:R-:W-:Y:S05]  /*5470*/  @!P1 BRA `(.L_x_2458) ;  /* 0x000004d000009947 */ /* 0x000fea0003800000 */
[C---:B------:R-:W-:Y:S01]  /*5480*/  IMAD R4, R43.reuse, 0x2, R20 ;  /* 0x000000022b047824 */ /* 0x040fe200078e0214 */
[----:B------:R-:W-:Y:S01]  /*5490*/  SHF.R.S32.HI R6, RZ, 0x1f, R43 ;  /* 0x0000001fff067819 */ /* 0x000fe2000001142b */
[----:B------:R-:W-:Y:S02]  /*54a0*/  IMAD R12, R2, c[0x0][0x1d4], RZ ;  /* 0x00007500020c7a24 */ /* 0x000fe400078e02ff */
[----:B------:R-:W-:Y:S01]  /*54b0*/  IMAD.MOV.U32 R7, RZ, RZ, c[0x0][0x1d8] ;  /* 0x00007600ff077624 */ /* 0x000fe200078e00ff */
[----:B------:R-:W-:Y:S01]  /*54c0*/  IADD3 R5, R4, 0x8, RZ ;  /* 0x0000000804057810 */ /* 0x000fe20007ffe0ff */
[----:B------:R-:W-:Y:S01]  /*54d0*/  IMAD.SHL.U32 R53, R43, 0x100, RZ ;  /* 0x000001002b357824 */ /* 0x000fe200078e00ff */
[----:B------:R-:W-:Y:S01]  /*54e0*/  IADD3 R51, P1, R12, R43, RZ ;  /* 0x0000002b0c337210 */ /* 0x000fe20007f3e0ff */
[----:B------:R-:W-:-:S02]  /*54f0*/  IMAD R4, R7, c[0x0][0x1d4], RZ ;  /* 0x0000750007047a24 */ /* 0x000fc400078e02ff */
[----:B------:R-:W-:Y:S01]  /*5500*/  IMAD R5, R26, -0x2, R5 ;  /* 0xfffffffe1a057824 */ /* 0x000fe200078e0205 */
[----:B------:R-:W-:Y:S01]  /*5510*/  LEA.HI.X.SX32 R6, R12, R6, 0x1, P1 ;  /* 0x000000060c067211 */ /* 0x000fe200008f0eff */
[----:B------:R-:W-:Y:S01]  /*5520*/  IMAD.MOV.U32 R44, RZ, RZ, RZ ;  /* 0x000000ffff2c7224 */ /* 0x000fe200078e00ff */
[----:B------:R-:W-:Y:S01]  /*5530*/  LEA R50, P1, R51, c[0x0][0x1a8], 0x2 ;  /* 0x00006a0033327a11 */ /* 0x000fe200078210ff */
[----:B------:R-:W-:Y:S01]  /*5540*/  IMAD.SHL.U32 R42, R4, 0x100, RZ ;  /* 0x00000100042a7824 */ /* 0x000fe200078e00ff */
[----:B------:R-:W-:Y:S02]  /*5550*/  IADD3 R54, R53, 0x400, RZ ;  /* 0x0000040035367810 */ /* 0x000fe40007ffe0ff */
[----:B------:R-:W-:Y:S02]  /*5560*/  LEA.HI.X R51, R51, c[0x0][0x1ac], R6, 0x2, P1 ;  /* 0x00006b0033337a11 */ /* 0x000fe400008f1406 */
[----:B------:R-:W-:-:S03]  /*5570*/  IADD3 R45, R5, 0x220, RZ ;  /* 0x00000220052d7810 */ /* 0x000fc60007ffe0ff */
.L_x_2461:
[----:B------:R-:W-:Y:S01]  /*5580*/  MOV R40, R50 ;  /* 0x0000003200287202 */ /* 0x000fe20000000f00 */
[----:B------:R-:W-:Y:S01]  /*5590*/  IMAD.MOV.U32 R41, RZ, RZ, R51 ;  /* 0x000000ffff297224 */ /* 0x000fe200078e0033 */
[----:B------:R-:W0:Y:S04]  /*55a0*/  LDS.U16 R46, [R45+-0x8] ;  /* 0xfffff8002d2e7984 */ /* 0x000e280000000400 */
[----:B------:R-:W2:Y:S04]  /*55b0*/  LDG.E R5, [R40.64] ;  /* 0x0000002428057981 */ /* 0x000ea8000c1e1900 */
[----:B------:R-:W3:Y:S04]  /*55c0*/  LDG.E R7, [R40.64+0x10] ;  /* 0x0000102428077981 */ /* 0x000ee8000c1e1900 */
[----:B------:R1:W4:Y:S01]  /*55d0*/  LDS.U16 R48, [R45] ;  /* 0x000000002d307984 */ /* 0x0003220000000400 */
        /* <DEDUP_REMOVED lines=8> */
[----:B------:R-:W-:-:S04]  /*5660*/  IADD3 R5, P1, R27, R7, RZ ;  /* 0x000000071b057210 */ /* 0x000fc80007f3e0ff */
[----:B------:R-:W-:Y:S01]  /*5670*/  LEA.HI.X.SX32 R6, R7, R28, 0x1, P1 ;  /* 0x0000001c07067211 */ /* 0x000fe200008f0eff */
[----:B------:R-:W2:Y:S01]  /*5680*/  LDG.E.128 R12, [R12.64] ;  /* 0x000000240c0c7981 */ /* 0x000ea2000c1e1d00 */
[----:B------:R-:W-:-:S04]  /*5690*/  LEA R4, P1, R5, c[0x0][0x1a0], 0x1 ;  /* 0x0000680005047a11 */ /* 0x000fc800078208ff */
[----:B------:R-:W-:-:S06]  /*56a0*/  LEA.HI.X R5, R5, c[0x0][0x1a4], R6, 0x1, P1 ;  /* 0x0000690005057a11 */ /* 0x000fcc00008f0c06 */
[----:B------:R-:W3:Y:S01]  /*56b0*/  LDG.E.128 R4, [R4.64] ;  /* 0x0000002404047981 */ /* 0x000ee2000c1e1d00 */
[----:B------:R-:W-:Y:S01]  /*56c0*/  IADD3 R50, P1, R40, 0x20, RZ ;  /* 0x0000002028327810 */ /* 0x000fe20007f3e0ff */
[----:B0-----:R-:W-:Y:S01]  /*56d0*/  HADD2.F32 R46, -RZ, R46.H0_H0 ;  /* 0x2000002eff2e7230 */ /* 0x001fe20000004100 */
[----:B------:R-:W-:Y:S02]  /*56e0*/  IADD3 R43, R43, 0x8, RZ ;  /* 0x000000082b2b7810 */ /* 0x000fe40007ffe0ff */
[----:B-1----:R-:W-:Y:S01]  /*56f0*/  IADD3 R45, R45, 0x10, RZ ;  /* 0x000000102d2d7810 */ /* 0x002fe20007ffe0ff */
[----:B------:R-:W-:Y:S01]  /*5700*/  IMAD.X R51, RZ, RZ, R41, P1 ;  /* 0x000000ffff337224 */ /* 0x000fe200008e0629 */
[----:B------:R-:W-:Y:S02]  /*5710*/  ISETP.GE.AND P1, PT, R43, R52, PT ;  /* 0x000000342b00720c */ /* 0x000fe40003f26270 */
[----:B------:R-:W-:Y:S01]  /*5720*/  IADD3 R44, R44, 0x800, RZ ;  /* 0x000008002c2c7810 */ /* 0x000fe20007ffe0ff */
[----:B--2---:R-:W-:-:S02]  /*5730*/  HADD2.F32 R40, -RZ, R12.H0_H0 ;  /* 0x2000000cff287230 */ /* 0x004fc40000004100 */
        /* <DEDUP_REMOVED lines=13> */
[----:B----4-:R-:W-:Y:S01]  /*5810*/  HADD2.F32 R41, -RZ, R48.H0_H0 ;  /* 0x20000030ff297230 */ /* 0x010fe20000004100 */
[C---:B------:R-:W-:Y:S01]  /*5820*/  FFMA.FTZ R13, R46.reuse, R13, R33 ;  /* 0x0000000d2e0d7223 */ /* 0x040fe20000010021 */
[----:B---3--:R-:W-:Y:S01]  /*5830*/  HADD2.F32 R33, -RZ, R5.H0_H0 ;  /* 0x20000005ff217230 */ /* 0x008fe20000004100 */
[----:B------:R-:W-:Y:S01]  /*5840*/  FFMA.FTZ R15, R46, R15, R38 ;  /* 0x0000000f2e0f7223 */ /* 0x000fe20000010026 */
        /* <DEDUP_REMOVED lines=14> */
[----:B------:R-:W-:Y:S01]  /*5930*/  FFMA.FTZ R38, R41, R46, R15 ;  /* 0x0000002e29267223 */ /* 0x000fe2000001000f */
[----:B------:R-:W-:Y:S05]  /*5940*/  @!P1 BRA `(.L_x_2461) ;  /* 0xfffffc3000009947 */ /* 0x000fea000383ffff */
.L_x_2458:
[----:B---3--:R-:W-:Y:S05]  /*5950*/  BSYNC B0 ;  /* 0x0000000000007941 */ /* 0x008fea0003800000 */
.L_x_2457:
[----:B------:R-:W-:Y:S01]  /*5960*/  ISETP.GE.AND P1, PT, R22, R17, PT ;  /* 0x000000111600720c */ /* 0x000fe20003f26270 */
[----:B------:R-:W-:-:S12]  /*5970*/  BSSY B0, `(.L_x_2462) ;  /* 0x00000c8000007945 */ /* 0x000fd80003800000 */
[----:B------:R-:W-:Y:S05]  /*5980*/  @P1 BRA `(.L_x_2463) ;  /* 0x00000c6000001947 */ /* 0x000fea0003800000 */
[----:B------:R-:W-:Y:S01]  /*5990*/  LOP3.LUT R4, RZ, R3, RZ, 0x33, !PT ;  /* 0x00000003ff047212 */ /* 0x000fe200078e33ff */
[----:B------:R-:W-:Y:S03]  /*59a0*/  BSSY B1, `(.L_x_2464) ;  /* 0x0000041000017945 */ /* 0x000fe60003800000 */
[----:B------:R-:W-:-:S04]  /*59b0*/  IADD3 R42, -R26, R17, R4 ;  /* 0x000000111a2a7210 */ /* 0x000fc80007ffe104 */
[----:B------:R-:W-:-:S13]  /*59c0*/  LOP3.LUT P1, RZ, R42, 0x4, RZ, 0xc0, !PT ;  /* 0x000000042aff7812 */ /* 0x000fda000782c0ff */
[----:B------:R-:W-:Y:S05]  /*59d0*/  @P1 BRA `(.L_x_2465) ;  /* 0x000003d000001947 */ /* 0x000fea0003800000 */
[----:B------:R-:W-:Y:S01]  /*59e0*/  ISETP.GE.AND P1, PT, R22, c[0x0][0x1d4], PT ;  /* 0x0000750016007a0c */ /* 0x000fe20003f26270 */
[----:B------:R-:W-:-:S12]  /*59f0*/  BSSY B2, `(.L_x_2466) ;  /* 0x000003a000027945 */ /* 0x000fd80003800000 */
[----:B------:R-:W-:Y:S05]  /*5a00*/  @!P1 BRA `(.L_x_2467) ;  /* 0x0000038000009947 */ /* 0x000fea0003800000 */
[----:B------:R-:W-:Y:S01]  /*5a10*/  IABS R7, c[0x0][0x1d4] ;  /* 0x0000750000077a13 */ /* 0x000fe20000000000 */
[----:B------:R-:W0:Y:S01]  /*5a20*/  LDS.U16 R39, [R39] ;  /* 0x0000000027277984 */ /* 0x000e220000000400 */
        /* <DEDUP_REMOVED lines=37> */
[----:B0-----:R-:W-:Y:S02]  /*5c80*/  HADD2.F32 R40, -RZ, R39.H0_H0 ;  /* 0x20000027ff287230 */ /* 0x001fe40000004100 */
[--C-:B--2---:R-:W-:Y:S02]  /*5c90*/  HADD2.F32 R4, -RZ, R12.reuse.H0_H0 ;  /* 0x2000000cff047230 */ /* 0x104fe40000004100 */
        /* <DEDUP_REMOVED lines=15> */
.L_x_2467:
[----:B------:R-:W-:Y:S05]  /*5d90*/  BSYNC B2 ;  /* 0x0000000000027941 */ /* 0x000fea0003800000 */
.L_x_2466:
[----:B------:R-:W-:Y:S02]  /*5da0*/  IADD3 R22, R22, 0x4, RZ ;  /* 0x0000000416167810 */ /* 0x000fe40007ffe0ff */
.L_x_2465:
[----:B------:R-:W-:Y:S05]  /*5db0*/  BSYNC B1 ;  /* 0x0000000000017941 */ /* 0x000fea0003800000 */
.L_x_2464:
[----:B------:R-:W-:-:S13]  /*5dc0*/  LOP3.LUT P1, RZ, R42, 0xfffffffc, RZ, 0xc0, !PT ;  /* 0xfffffffc2aff7812 */ /* 0x000fda000782c0ff */
[----:B------:R-:W-:Y:S05]  /*5dd0*/  @!P1 BRA `(.L_x_2463) ;  /* 0x0000081000009947 */ /* 0x000fea0003800000 */
[----:B------:R-:W-:Y:S02]  /*5de0*/  IMAD R5, R22, 0x2, R20 ;  /* 0x0000000216057824 */ /* 0x000fe400078e0214 */
[----:B------:R-:W-:Y:S02]  /*5df0*/  IMAD.MOV.U32 R12, RZ, RZ, RZ ;  /* 0x000000ffff0c7224 */ /* 0x000fe400078e00ff */
[----:B------:R-:W-:Y:S02]  /*5e00*/  IMAD R15, R26, -0x2, R5 ;  /* 0xfffffffe1a0f7824 */ /* 0x000fe400078e0205 */
.L_x_2472:
[C---:B------:R-:W-:Y:S01]  /*5e10*/  ISETP.GE.AND P2, PT, R22.reuse, c[0x0][0x1d4], PT ;  /* 0x0000750016007a0c */ /* 0x040fe20003f46270 */
[----:B------:R-:W-:Y:S01]  /*5e20*/  BSSY B1, `(.L_x_2468) ;  /* 0x000003d000017945 */ /* 0x000fe20003800000 */
[----:B------:R-:W-:Y:S01]  /*5e30*/  IADD3 R45, R22, 0x4, RZ ;  /* 0x00000004162d7810 */ /* 0x000fe20007ffe0ff */
[----:B------:R-:W-:-:S03]  /*5e40*/  IMAD.IADD R39, R15, 0x1, R12 ;  /* 0x000000010f277824 */ /* 0x000fc600078e020c */
[----:B------:R-:W-:-:S07]  /*5e50*/  ISETP.GE.AND P1, PT, R45, c[0x0][0x1d4], PT ;  /* 0x000075002d007a0c */ /* 0x000fce0003f26270 */
        /* <DEDUP_REMOVED lines=57> */
.L_x_2469:
[----:B------:R-:W-:Y:S05]  /*61f0*/  BSYNC B1 ;  /* 0x0000000000017941 */ /* 0x000fea0003800000 */
.L_x_2468:
[----:B------:R-:W-:Y:S01]  /*6200*/  BSSY B1, `(.L_x_2470) ;  /* 0x000003a000017945 */ /* 0x000fe20003800000 */
        /* <DEDUP_REMOVED lines=57> */
.L_x_2471:
[----:B------:R-:W-:Y:S05]  /*65a0*/  BSYNC B1 ;  /* 0x0000000000017941 */ /* 0x000fea0003800000 */
.L_x_2470:
[----:B------:R-:W-:Y:S02]  /*65b0*/  IADD3 R22, R22, 0x8, RZ ;  /* 0x0000000816167810 */ /* 0x000fe40007ffe0ff */
[----:B------:R-:W-:Y:S02]  /*65c0*/  IADD3 R12, R12, 0x10, RZ ;  /* 0x000000100c0c7810 */ /* 0x000fe40007ffe0ff */
[----:B------:R-:W-:-:S13]  /*65d0*/  ISETP.GE.AND P1, PT, R22, R17, PT ;  /* 0x000000111600720c */ /* 0x000fda0003f26270 */
[----:B------:R-:W-:Y:S05]  /*65e0*/  @!P1 BRA `(.L_x_2472) ;  /* 0xfffff82000009947 */ /* 0x000fea000383ffff */
.L_x_2463:
[----:B------:R-:W-:Y:S05]  /*65f0*/  BSYNC B0 ;  /* 0x0000000000007941 */ /* 0x000fea0003800000 */
.L_x_2462:
[----:B------:R-:W-:Y:S01]  /*6600*/  BSSY B0, `(.L_x_2473) ;  /* 0x0000053000007945 */ /* 0x000fe20003800000 */
[----:B------:R-:W-:Y:S05]  /*6610*/  @P0 BRA `(.L_x_2474) ;  /* 0x0000051000000947 */ /* 0x000fea0003800000 */
[----:B------:R-:W-:Y:S01]  /*6620*/  ISETP.NE.U32.AND P0, PT, RZ, c[0x0][0x240], PT ;  /* 0x00009000ff007a0c */ /* 0x000fe20003f05070 */
[----:B------:R-:W-:-:S03]  /*6630*/  IMAD.MOV.U32 R12, RZ, RZ, 0x2 ;  /* 0x00000002ff0c7424 */ /* 0x000fc600078e00ff */
[----:B------:R-:W-:Y:S02]  /*6640*/  ISETP.NE.AND.EX P0, PT, RZ, c[0x0][0x244], PT, P0 ;  /* 0x00009100ff007a0c */ /* 0x000fe40003f05300 */
[----:B------:R-:W-:Y:S01]  /*6650*/  ISETP.NE.AND P2, PT, R12, c[0x0][0x258], PT ;  /* 0x000096000c007a0c */ /* 0x000fe20003f45270 */
[----:B------:R-:W-:-:S10]  /*6660*/  IMAD.IADD R25, R25, 0x1, R0 ;  /* 0x0000000119197824 */ /* 0x000fd400078e0200 */
[----:B------:R-:W-:-:S05]  /*6670*/  @P0 IMAD R19, R16, c[0x0][0x1d8], R19 ;  /* 0x0000760010130a24 */ /* 0x000fca00078e0213 */
[----:B------:R-:W-:-:S05]  /*6680*/  @P0 LEA R4, R19, R0, 0x8 ;  /* 0x0000000013040211 */ /* 0x000fca00078e40ff */
[----:B------:R-:W-:-:S04]  /*6690*/  @P0 IMAD.WIDE R4, R4, R12, c[0x0][0x238] ;  /* 0x00008e0004040625 */ /* 0x000fc800078e020c */
[----:B------:R-:W-:Y:S02]  /*66a0*/  @P2 IMAD.WIDE R12, R25, R12, c[0x0][0x188] ;  /* 0x00006200190c2625 */ /* 0x000fe400078e020c */
[----:B------:R-:W5:Y:S04]  /*66b0*/  @P0 LDG.E.128 R4, [R4.64] ;  /* 0x0000002404040981 */ /* 0x000f68000c1e1d00 */
[----:B------:R0:W5:Y:S01]  /*66c0*/  @P2 LDG.E.128 R40, [R12.64] ;  /* 0x000000240c282981 */ /* 0x000162000c1e1d00 */
[----:B------:R-:W-:Y:S02]  /*66d0*/  IMAD.IADD R17, R17, 0x1, -R26 ;  /* 0x0000000111117824 */ /* 0x000fe400078e0a1a */
[----:B------:R-:W-:Y:S02]  /*66e0*/  IMAD R21, R21, 0x100, R0 ;  /* 0x0000010015157824 */ /* 0x000fe400078e0200 */
[----:B------:R-:W-:-:S02]  /*66f0*/  IMAD R26, R17, 0x2, R20 ;  /* 0x00000002111a7824 */ /* 0x000fc400078e0214 */
[----:B------:R-:W-:Y:S01]  /*6700*/  IMAD.SHL.U32 R24, R24, 0x100, RZ ;  /* 0x0000010018187824 */ /* 0x000fe200078e00ff */
[----:B------:R-:W-:-:S03]  /*6710*/  SHF.R.S32.HI R15, RZ, 0x1f, R21 ;  /* 0x0000001fff0f7819 */ /* 0x000fc60000011415 */
[----:B------:R-:W1:Y:S01]  /*6720*/  LDS.U16 R26, [R26+0x220] ;  /* 0x000220001a1a7984 */ /* 0x000e620000000400 */
[----:B------:R-:W-:-:S04]  /*6730*/  IADD3 R21, P1, R24, R21, RZ ;  /* 0x0000001518157210 */ /* 0x000fc80007f3e0ff */
[----:B------:R-:W-:Y:S02]  /*6740*/  LEA.HI.X.SX32 R24, R24, R15, 0x1, P1 ;  /* 0x0000000f18187211 */ /* 0x000fe400008f0eff */
[----:B------:R-:W-:-:S04]  /*6750*/  LEA R14, P1, R21, c[0x0][0x1a0], 0x1 ;  /* 0x00006800150e7a11 */ /* 0x000fc800078208ff */
[----:B------:R-:W-:Y:S01]  /*6760*/  LEA.HI.X R15, R21, c[0x0][0x1a4], R24, 0x1, P1 ;  /* 0x00006900150f7a11 */ /* 0x000fe200008f0c18 */
[----:B------:R-:W-:Y:S05]  /*6770*/  @P2 BRA `(.L_x_2475) ;  /* 0x0000021000002947 */ /* 0x000fea0003800000 */
[C---:B0-----:R-:W-:Y:S01]  /*6780*/  IADD3 R12, P1, R25.reuse, c[0x0][0x188], RZ ;  /* 0x00006200190c7a10 */ /* 0x041fe20007f3e0ff */
[----:B------:R-:W2:Y:S03]  /*6790*/  LDG.E R30, [R30.64+0x4] ;  /* 0x000004241e1e7981 */ /* 0x000ea6000c1e1900 */
[----:B------:R-:W-:-:S05]  /*67a0*/  LEA.HI.X.SX32 R13, R25, c[0x0][0x18c], 0x1, P1 ;  /* 0x00006300190d7a11 */ /* 0x000fca00008f0eff */
[----:B------:R-:W3:Y:S02]  /*67b0*/  LDG.E.64 R24, [R12.64] ;  /* 0x000000240c187981 */ /* 0x000ee4000c1e1b00 */
[C-C-:B---3--:R-:W-:Y:S02]  /*67c0*/  SHF.R.U64 R22, R24.reuse, 0x10, R25.reuse ;  /* 0x0000001018167819 */ /* 0x148fe40000001219 */
[----:B------:R-:W-:Y:S02]  /*67d0*/  PRMT R2, R24, 0x9910, RZ ;  /* 0x0000991018027816 */ /* 0x000fe400000000ff */
[----:B------:R-:W-:Y:S02]  /*67e0*/  PRMT R17, R25, 0x9910, RZ ;  /* 0x0000991019117816 */ /* 0x000fe400000000ff */
[----:B------:R-:W-:Y:S02]  /*67f0*/  PRMT R12, R22, 0x9910, RZ ;  /* 0x00009910160c7816 */ /* 0x000fe400000000ff */
[----:B------:R-:W-:-:S02]  /*6800*/  SHF.R.S32.HI R21, RZ, 0x18, R25 ;  /* 0x00000018ff157819 */ /* 0x000fc40000011419 */
[----:B------:R-:W-:Y:S02]  /*6810*/  SHF.R.U32.HI R20, RZ, 0x10, R25 ;  /* 0x00000010ff147819 */ /* 0x000fe40000011619 */
[----:B------:R-:W-:Y:S02]  /*6820*/  SHF.R.S32.HI R2, RZ, 0x8, R2 ;  /* 0x00000008ff027819 */ /* 0x000fe40000011402 */
[----:B------:R-:W-:Y:S02]  /*6830*/  SHF.R.S32.HI R17, RZ, 0x8, R17 ;  /* 0x00000008ff117819 */ /* 0x000fe40000011411 */
[----:B------:R-:W-:Y:S01]  /*6840*/  SHF.R.S32.HI R12, RZ, 0x8, R12 ;  /* 0x00000008ff0c7819 */ /* 0x000fe2000001140c */
[----:B------:R-:W2:Y:S08]  /*6850*/  I2F.S8 R19, R25 ;  /* 0x0000001900137306 */ /* 0x000eb00000001400 */
[----:B------:R-:W-:Y:S08]  /*6860*/  I2F.S16 R21, R21 ;  /* 0x0000001500157306 */ /* 0x000ff00000101400 */
[----:B------:R2:W0:Y:S08]  /*6870*/  I2F.S8 R13, R22 ;  /* 0x00000016000d7306 */ /* 0x0004300000001400 */
[----:B------:R-:W3:Y:S08]  /*6880*/  I2F.S8 R16, R24 ;  /* 0x0000001800107306 */ /* 0x000ef00000001400 */
[----:B------:R-:W4:Y:S08]  /*6890*/  I2F.S8 R20, R20 ;  /* 0x0000001400147306 */ /* 0x000f300000001400 */
[----:B------:R-:W1:Y:S08]  /*68a0*/  I2F.S16 R2, R2 ;  /* 0x0000000200027306 */ /* 0x000e700000101400 */
[----:B------:R-:W1:Y:S08]  /*68b0*/  I2F.S16 R17, R17 ;  /* 0x0000001100117306 */ /* 0x000e700000101400 */
[----:B------:R-:W1:Y:S01]  /*68c0*/  I2F.S16 R12, R12 ;  /* 0x0000000c000c7306 */ /* 0x000e620000101400 */
[----:B--2---:R-:W-:-:S02]  /*68d0*/  FMUL.FTZ R22, R19, R30 ;  /* 0x0000001e13167220 */ /* 0x004fc40000410000 */
[-C--:B0-----:R-:W-:Y:S02]  /*68e0*/  FMUL.FTZ R19, R13, R30.reuse ;  /* 0x0000001e0d137220 */ /* 0x081fe40000410000 */
[-C--:B------:R-:W-:Y:S02]  /*68f0*/  FMUL.FTZ R25, R21, R30.reuse ;  /* 0x0000001e15197220 */ /* 0x080fe40000410000 */
[-C--:B---3--:R-:W-:Y:S02]  /*6900*/  FMUL.FTZ R16, R16, R30.reuse ;  /* 0x0000001e10107220 */ /* 0x088fe40000410000 */
[-C--:B----4-:R-:W-:Y:S02]  /*6910*/  FMUL.FTZ R20, R20, R30.reuse ;  /* 0x0000001e14147220 */ /* 0x090fe40000410000 */
[-C--:B-1----:R-:W-:Y:S02]  /*6920*/  FMUL.FTZ R13, R2, R30.reuse ;  /* 0x0000001e020d7220 */ /* 0x082fe40000410000 */
[----:B------:R-:W-:-:S02]  /*6930*/  FMUL.FTZ R21, R17, R30 ;  /* 0x0000001e11157220 */ /* 0x000fc40000410000 */
[----:B------:R-:W-:Y:S01]  /*6940*/  FMUL.FTZ R30, R12, R30 ;  /* 0x0000001e0c1e7220 */ /* 0x000fe20000410000 */
[----:B-----5:R-:W-:Y:S02]  /*6950*/  F2FP.PACK_AB R43, R25, R20 ;  /* 0x00000014192b723e */ /* 0x020fe400000000ff */
[----:B------:R-:W-:Y:S02]  /*6960*/  F2FP.PACK_AB R40, R13, R16 ;  /* 0x000000100d28723e */ /* 0x000fe400000000ff */
[----:B------:R-:W-:Y:S02]  /*6970*/  F2FP.PACK_AB R42, R21, R22 ;  /* 0x00000016152a723e */ /* 0x000fe400000000ff */
[----:B------:R-:W-:-:S04]  /*6980*/  F2FP.PACK_AB R41, R30, R19 ;  /* 0x000000131e29723e */ /* 0x000fc800000000ff */
.L_x_2475:
[----:B0----5:R-:W-:Y:S01]  /*6990*/  HFMA2.MMA R8, R40, 1, 1, R8 ;  /* 0x3c003c0028087835 */ /* 0x021fe20000000008 */
[----:B------:R-:W-:Y:S01]  /*69a0*/  HADD2 R9, R41, R9 ;  /* 0x0000000929097230 */ /* 0x000fe20000000000 */
[----:B------:R-:W-:Y:S01]  /*69b0*/  HFMA2.MMA R10, R42, 1, 1, R10 ;  /* 0x3c003c002a0a7835 */ /* 0x000fe2000000000a */
[----:B------:R-:W-:-:S02]  /*69c0*/  HADD2 R11, R43, R11 ;  /* 0x0000000b2b0b7230 */ /* 0x000fc40000000000 */
[----:B-1----:R-:W-:Y:S02]  /*69d0*/  HADD2.F32 R26, -RZ, R26.H0_H0 ;  /* 0x2000001aff1a7230 */ /* 0x002fe40000004100 */
[----:B------:R-:W-:Y:S02]  /*69e0*/  @P0 HFMA2.MMA R9, R9, R5, -RZ ;  /* 0x0000000509090235 */ /* 0x000fe400001000ff */
[----:B------:R-:W-:Y:S01]  /*69f0*/  @P0 HFMA2.MMA R11, R11, R7, -RZ ;  /* 0x000000070b0b0235 */ /* 0x000fe200001000ff */
[----:B------:R-:W-:Y:S02]  /*6a00*/  @P0 HMUL2 R8, R8, R4 ;  /* 0x0000000408080232 */ /* 0x000fe40000000000 */
        /* <DEDUP_REMOVED lines=18> */
.L_x_2474:
[----:B0-----:R-:W-:Y:S05]  /*6b30*/  BSYNC B0 ;  /* 0x0000000000007941 */ /* 0x001fea0003800000 */
.L_x_2473:
[C---:B------:R-:W-:Y:S01]  /*6b40*/  LOP3.LUT R2, R18.reuse, 0xffffffc0, RZ, 0xc0, !PT ;  /* 0xffffffc012027812 */ /* 0x040fe200078ec0ff */
[----:B------:R-:W-:Y:S01]  /*6b50*/  IMAD R3, R3, 0x100, R0 ;  /* 0x0000010003037824 */ /* 0x000fe200078e0200 */
[----:B------:R-:W-:Y:S01]  /*6b60*/  LOP3.LUT R4, R18, 0xffffffe0, RZ, 0xc0, !PT ;  /* 0xffffffe012047812 */ /* 0x000fe200078ec0ff */
        /* <DEDUP_REMOVED lines=15> */
.L_x_2477:
[----:B------:R-:W-:Y:S05]  /*6c60*/  BSYNC B0 ;  /* 0x0000000000007941 */ /* 0x000fea0003800000 */
.L_x_2476:
[----:B------:R-:W-:Y:S06]  /*6c70*/  BAR.SYNC.DEFER_BLOCKING 0x0 ;  /* 0x0000000000007b1d */ /* 0x000fec0000010000 */
[----:B------:R-:W-:Y:S01]  /*6c80*/  BSSY B0, `(.L_x_2478) ;  /* 0x0000013000007945 */ /* 0x000fe20003800000 */
[----:B------:R-:W-:Y:S05]  /*6c90*/  @P1 BRA `(.L_x_2479) ;  /* 0x0000011000001947 */ /* 0x000fea0003800000 */
[----:B0-----:R-:W0:Y:S02]  /*6ca0*/  LDS.128 R4, [R3] ;  /* 0x0000000003047984 */ /* 0x001e240000000c00 */
[--C-:B0-----:R-:W-:Y:S02]  /*6cb0*/  HADD2.F32 R2, -RZ, R4.reuse.H0_H0 ;  /* 0x20000004ff027230 */ /* 0x101fe40000004100 */
[----:B-----5:R-:W-:-:S02]  /*6cc0*/  HADD2.F32 R9, -RZ, R4.H1_H1 ;  /* 0x30000004ff097230 */ /* 0x020fc40000004100 */
[--C-:B------:R-:W-:Y:S01]  /*6cd0*/  HADD2.F32 R11, -RZ, R5.reuse.H0_H0 ;  /* 0x20000005ff0b7230 */ /* 0x100fe20000004100 */
[----:B------:R-:W-:Y:S01]  /*6ce0*/  FADD.FTZ R29, R29, R2 ;  /* 0x000000021d1d7221 */ /* 0x000fe20000010000 */
[----:B------:R-:W-:Y:S01]  /*6cf0*/  HADD2.F32 R4, -RZ, R5.H1_H1 ;  /* 0x30000005ff047230 */ /* 0x000fe20000004100 */
[----:B------:R-:W-:Y:S01]  /*6d00*/  FADD.FTZ R34, R34, R9 ;  /* 0x0000000922227221 */ /* 0x000fe20000010000 */
[--C-:B------:R-:W-:Y:S01]  /*6d10*/  HADD2.F32 R8, -RZ, R6.reuse.H0_H0 ;  /* 0x20000006ff087230 */ /* 0x100fe20000004100 */
        /* <DEDUP_REMOVED lines=9> */
.L_x_2479:
[----:B------:R-:W-:Y:S05]  /*6db0*/  BSYNC B0 ;  /* 0x0000000000007941 */ /* 0x000fea0003800000 */
.L_x_2478:
        /* <DEDUP_REMOVED lines=8> */
.L_x_2481:
[----:B------:R-:W-:Y:S05]  /*6e40*/  BSYNC B0 ;  /* 0x0000000000007941 */ /* 0x000fea0003800000 */
.L_x_2480:
        /* <DEDUP_REMOVED lines=20> */
.L_x_2483:
[----:B------:R-:W-:Y:S05]  /*6f90*/  BSYNC B0 ;  /* 0x0000000000007941 */ /* 0x000fea0003800000 */
.L_x_2482:
        /* <DEDUP_REMOVED lines=16> */
.L_x_2484:
[----:B------:R-:W-:Y:S02]  /*70a0*/  IMAD.MOV.U32 R2, RZ, RZ, c[0x0][0x250] ;  /* 0x00009400ff027624 */ /* 0x000fe400078e00ff */
[----:B------:R-:W-:-:S05]  /*70b0*/  IMAD.MOV.U32 R3, RZ, RZ, c[0x0][0x254] ;  /* 0x00009500ff037624 */ /* 0x000fca00078e00ff */
[----:B------:R-:W2:Y:S01]  /*70c0*/  LDG.E R2, [R2.64] ;  /* 0x0000002402027981 */ /* 0x000ea2000c1e1900 */
[----:B------:R-:W-:Y:S01]  /*70d0*/  IADD3 R23, R23, R0, RZ ;  /* 0x0000000017177210 */ /* 0x000fe20007ffe0ff */
        /* <DEDUP_REMOVED lines=15> */
[----:B-----5:R-:W-:Y:S02]  /*71d0*/  LOP3.LUT R10, R3, 0xff, RZ, 0xc0, !PT ;  /* 0x000000ff030a7812 */ /* 0x020fe400078ec0ff */
        /* <DEDUP_REMOVED lines=38> */
.L_x_2436:
[----:B0-----:R-:W-:Y:S01]  /*7440*/  IMAD.MOV.U32 R150, RZ, RZ, R3 ;  /* 0x000000ffff967224 */ /* 0x001fe200078e0003 */
[----:B------:R-:W-:Y:S01]  /*7450*/  MOV R148, 0x74a0 ;  /* 0x000074a000947802 */ /* 0x000fe20000000f00 */
[----:B------:R-:W-:Y:S02]  /*7460*/  IMAD.MOV.U32 R151, RZ, RZ, 0x10 ;  /* 0x00000010ff977424 */ /* 0x000fe400078e00ff */
[----:B------:R-:W-:Y:S02]  /*7470*/  IMAD.MOV.U32 R152, RZ, RZ, 0x1f ;  /* 0x0000001fff987424 */ /* 0x000fe400078e00ff */
[----:B------:R-:W-:Y:S02]  /*7480*/  IMAD.MOV.U32 R153, RZ, RZ, -0x1 ;  /* 0xffffffffff997424 */ /* 0x000fe400078e00ff */
[----:B-----5:R-:W-:Y:S05]  /*7490*/  CALL.REL.NOINC `($__internal_11_$__cuda_sm70_shflsync_bfly_p) ;  /* 0x0000045000007944 */ /* 0x020fea0003c00000 */
[----:B-1----:R-:W-:Y:S01]  /*74a0*/  IMAD.MOV.U32 R0, RZ, RZ, R150 ;  /* 0x000000ffff007224 */ /* 0x002fe200078e0096 */
[----:B0-----:R-:W-:Y:S05]  /*74b0*/  BRA `(.L_x_2485) ;  /* 0xffffafa000007947 */ /* 0x001fea000383ffff */
.L_x_2437:
[----:B------:R-:W-:Y:S01]  /*74c0*/  IMAD.MOV.U32 R150, RZ, RZ, R7 ;  /* 0x000000ffff967224 */ /* 0x000fe200078e0007 */
[----:B------:R-:W-:Y:S01]  /*74d0*/  MOV R148, 0x7520 ;  /* 0x0000752000947802 */ /* 0x000fe20000000f00 */
[----:B------:R-:W-:-:S02]  /*74e0*/  IMAD.MOV.U32 R151, RZ, RZ, 0x8 ;  /* 0x00000008ff977424 */ /* 0x000fc400078e00ff */
[----:B------:R-:W-:Y:S02]  /*74f0*/  IMAD.MOV.U32 R152, RZ, RZ, 0x1f ;  /* 0x0000001fff987424 */ /* 0x000fe400078e00ff */
[----:B------:R-:W-:Y:S02]  /*7500*/  IMAD.MOV.U32 R153, RZ, RZ, -0x1 ;  /* 0xffffffffff997424 */ /* 0x000fe400078e00ff */
[----:B0----5:R-:W-:Y:S05]  /*7510*/  CALL.REL.NOINC `($__internal_11_$__cuda_sm70_shflsync_bfly_p) ;  /* 0x000003d000007944 */ /* 0x021fea0003c00000 */
[----:B-1----:R-:W-:Y:S01]  /*7520*/  FADD.FTZ R7, R7, R150 ;  /* 0x0000009607077221 */ /* 0x002fe20000010000 */
[----:B0-----:R-:W-:Y:S01]  /*7530*/  MOV R153, 0xffffffff ;  /* 0xffffffff00997802 */ /* 0x001fe20000000f00 */
[----:B------:R-:W-:Y:S01]  /*7540*/  IMAD.MOV.U32 R151, RZ, RZ, 0x4 ;  /* 0x00000004ff977424 */ /* 0x000fe200078e00ff */
[----:B------:R-:W-:Y:S01]  /*7550*/  MOV R148, 0x7590 ;  /* 0x0000759000947802 */ /* 0x000fe20000000f00 */
[----:B------:R-:W-:Y:S02]  /*7560*/  IMAD.MOV.U32 R152, RZ, RZ, 0x1f ;  /* 0x0000001fff987424 */ /* 0x000fe400078e00ff */
[----:B------:R-:W-:Y:S02]  /*7570*/  IMAD.MOV.U32 R150, RZ, RZ, R7 ;  /* 0x000000ffff967224 */ /* 0x000fe400078e0007 */
[----:B------:R-:W-:Y:S05]  /*7580*/  CALL.REL.NOINC `($__internal_11_$__cuda_sm70_shflsync_bfly_p) ;  /* 0x0000036000007944 */ /* 0x000fea0003c00000 */
[----:B-1----:R-:W-:Y:S01]  /*7590*/  FADD.FTZ R7, R7, R150 ;  /* 0x0000009607077221 */ /* 0x002fe20000010000 */
[----:B------:R-:W-:Y:S01]  /*75a0*/  MOV R148, 0x7600 ;  /* 0x0000760000947802 */ /* 0x000fe20000000f00 */
[----:B0-----:R-:W-:-:S02]  /*75b0*/  IMAD.MOV.U32 R151, RZ, RZ, 0x2 ;  /* 0x00000002ff977424 */ /* 0x001fc400078e00ff */
[----:B------:R-:W-:Y:S02]  /*75c0*/  IMAD.MOV.U32 R152, RZ, RZ, 0x1f ;  /* 0x0000001fff987424 */ /* 0x000fe400078e00ff */
[----:B------:R-:W-:Y:S02]  /*75d0*/  IMAD.MOV.U32 R153, RZ, RZ, -0x1 ;  /* 0xffffffffff997424 */ /* 0x000fe400078e00ff */
[----:B------:R-:W-:Y:S02]  /*75e0*/  IMAD.MOV.U32 R150, RZ, RZ, R7 ;  /* 0x000000ffff967224 */ /* 0x000fe400078e0007 */
[----:B------:R-:W-:Y:S05]  /*75f0*/  CALL.REL.NOINC `($__internal_11_$__cuda_sm70_shflsync_bfly_p) ;  /* 0x000002f000007944 */ /* 0x000fea0003c00000 */
[----:B-1----:R-:W-:Y:S01]  /*7600*/  FADD.FTZ R4, R7, R150 ;  /* 0x0000009607047221 */ /* 0x002fe20000010000 */
[----:B------:R-:W-:Y:S01]  /*7610*/  MOV R148, 0x7670 ;  /* 0x0000767000947802 */ /* 0x000fe20000000f00 */
[----:B0-----:R-:W-:Y:S02]  /*7620*/  IMAD.MOV.U32 R151, RZ, RZ, 0x1 ;  /* 0x00000001ff977424 */ /* 0x001fe400078e00ff */
[----:B------:R-:W-:Y:S02]  /*7630*/  IMAD.MOV.U32 R152, RZ, RZ, 0x1f ;  /* 0x0000001fff987424 */ /* 0x000fe400078e00ff */
[----:B------:R-:W-:-:S02]  /*7640*/  IMAD.MOV.U32 R153, RZ, RZ, -0x1 ;  /* 0xffffffffff997424 */ /* 0x000fc400078e00ff */
[----:B------:R-:W-:Y:S02]  /*7650*/  IMAD.MOV.U32 R150, RZ, RZ, R4 ;  /* 0x000000ffff967224 */ /* 0x000fe400078e0004 */
[----:B------:R-:W-:Y:S05]  /*7660*/  CALL.REL.NOINC `($__internal_11_$__cuda_sm70_shflsync_bfly_p) ;  /* 0x0000028000007944 */ /* 0x000fea0003c00000 */
[----:B-1----:R-:W-:Y:S01]  /*7670*/  IMAD.MOV.U32 R5, RZ, RZ, R150 ;  /* 0x000000ffff057224 */ /* 0x002fe200078e0096 */
[----:B0-----:R-:W-:Y:S05]  /*7680*/  BRA `(.L_x_2486) ;  /* 0xffffae6000007947 */ /* 0x001fea000383ffff */
.L_x_2442:
[----:B------:R-:W-:Y:S01]  /*7690*/  IMAD.MOV.U32 R150, RZ, RZ, R155 ;  /* 0x000000ffff967224 */ /* 0x000fe200078e009b */
[----:B------:R-:W-:Y:S01]  /*76a0*/  MOV R151, 0x1 ;  /* 0x0000000100977802 */ /* 0x000fe20000000f00 */
[----:B------:R-:W-:Y:S01]  /*76b0*/  IMAD.MOV.U32 R152, RZ, RZ, 0x1f ;  /* 0x0000001fff987424 */ /* 0x000fe200078e00ff */
[----:B------:R-:W-:Y:S01]  /*76c0*/  MOV R148, 0x76f0 ;  /* 0x000076f000947802 */ /* 0x000fe20000000f00 */
[----:B------:R-:W-:Y:S02]  /*76d0*/  IMAD.MOV.U32 R153, RZ, RZ, -0x1 ;  /* 0xffffffffff997424 */ /* 0x000fe400078e00ff */
[----:B-----5:R-:W-:Y:S05]  /*76e0*/  CALL.REL.NOINC `($__internal_11_$__cuda_sm70_shflsync_bfly_p) ;  /* 0x0000020000007944 */ /* 0x020fea0003c00000 */
[----:B-1----:R-:W-:Y:S01]  /*76f0*/  IMAD.MOV.U32 R148, RZ, RZ, R150 ;  /* 0x000000ffff947224 */ /* 0x002fe200078e0096 */
[----:B0-----:R-:W-:Y:S05]  /*7700*/  BRA `(.L_x_2487) ;  /* 0xffffcf1000007947 */ /* 0x001fea000383ffff */
.L_x_2446:
[----:B------:R-:W-:Y:S01]  /*7710*/  IMAD.MOV.U32 R150, RZ, RZ, R0 ;  /* 0x000000ffff967224 */ /* 0x000fe200078e0000 */
[----:B------:R-:W-:Y:S01]  /*7720*/  MOV R148, 0x7770 ;  /* 0x0000777000947802 */ /* 0x000fe20000000f00 */
[----:B------:R-:W-:Y:S02]  /*7730*/  IMAD.MOV.U32 R151, RZ, RZ, 0x10 ;  /* 0x00000010ff977424 */ /* 0x000fe400078e00ff */
[----:B------:R-:W-:-:S02]  /*7740*/  IMAD.MOV.U32 R152, RZ, RZ, 0x1f ;  /* 0x0000001fff987424 */ /* 0x000fc400078e00ff */
[----:B------:R-:W-:Y:S02]  /*7750*/  IMAD.MOV.U32 R153, RZ, RZ, -0x1 ;  /* 0xffffffffff997424 */ /* 0x000fe400078e00ff */
[----:B-123-5:R-:W-:Y:S05]  /*7760*/  CALL.REL.NOINC `($__internal_11_$__cuda_sm70_shflsync_bfly_p) ;  /* 0x0000018000007944 */ /* 0x02efea0003c00000 */
[----:B-1----:R-:W-:Y:S01]  /*7770*/  IMAD.MOV.U32 R3, RZ, RZ, R150 ;  /* 0x000000ffff037224 */ /* 0x002fe200078e0096 */
[----:B0-----:R-:W-:Y:S05]  /*7780*/  BRA `(.L_x_2488) ;  /* 0xffffd0d000007947 */ /* 0x001fea000383ffff */
.L_x_2447:
[----:B------:R-:W-:Y:S01]  /*7790*/  IMAD.MOV.U32 R150, RZ, RZ, R5 ;  /* 0x000000ffff967224 */ /* 0x000fe200078e0005 */
[----:B------:R-:W-:Y:S01]  /*77a0*/  MOV R153, 0xffffffff ;  /* 0xffffffff00997802 */ /* 0x000fe20000000f00 */
[----:B------:R-:W-:Y:S01]  /*77b0*/  IMAD.MOV.U32 R151, RZ, RZ, 0x8 ;  /* 0x00000008ff977424 */ /* 0x000fe200078e00ff */
[----:B------:R-:W-:Y:S01]  /*77c0*/  MOV R148, 0x77f0 ;  /* 0x000077f000947802 */ /* 0x000fe20000000f00 */
[----:B------:R-:W-:Y:S02]  /*77d0*/  IMAD.MOV.U32 R152, RZ, RZ, 0x1f ;  /* 0x0000001fff987424 */ /* 0x000fe400078e00ff */
[----:B0123-5:R-:W-:Y:S05]  /*77e0*/  CALL.REL.NOINC `($__internal_11_$__cuda_sm70_shflsync_bfly_p) ;  /* 0x0000010000007944 */ /* 0x02ffea0003c00000 */
[----:B-1----:R-:W-:Y:S01]  /*77f0*/  FMNMX.FTZ R3, R5, R150, !PT ;  /* 0x0000009605037209 */ /* 0x002fe20007810000 */
[----:B0-----:R-:W-:Y:S01]  /*7800*/  IMAD.MOV.U32 R151, RZ, RZ, 0x4 ;  /* 0x00000004ff977424 */ /* 0x001fe200078e00ff */
[----:B------:R-:W-:Y:S01]  /*7810*/  MOV R148, 0x7860 ;  /* 0x0000786000947802 */ /* 0x000fe20000000f00 */
[----:B------:R-:W-:Y:S02]  /*7820*/  IMAD.MOV.U32 R152, RZ, RZ, 0x1f ;  /* 0x0000001fff987424 */ /* 0x000fe400078e00ff */
[----:B------:R-:W-:-:S02]  /*7830*/  IMAD.MOV.U32 R153, RZ, RZ, -0x1 ;  /* 0xffffffffff997424 */ /* 0x000fc400078e00ff */
[----:B------:R-:W-:Y:S02]  /*7840*/  IMAD.MOV.U32 R150, RZ, RZ, R3 ;  /* 0x000000ffff967224 */ /* 0x000fe400078e0003 */
[----:B------:R-:W-:Y:S05]  /*7850*/  CALL.REL.NOINC `($__internal_11_$__cuda_sm70_shflsync_bfly_p) ;  /* 0x0000009000007944 */ /* 0x000fea0003c00000 */
[----:B-1----:R-:W-:Y:S01]  /*7860*/  FMNMX.FTZ R3, R3, R150, !PT ;  /* 0x0000009603037209 */ /* 0x002fe20007810000 */
[----:B0-----:R-:W-:Y:S01]  /*7870*/  IMAD.MOV.U32 R151, RZ, RZ, 0x2 ;  /* 0x00000002ff977424 */ /* 0x001fe200078e00ff */
[----:B------:R-:W-:Y:S01]  /*7880*/  MOV R148, 0x78d0 ;  /* 0x000078d000947802 */ /* 0x000fe20000000f00 */
[----:B------:R-:W-:Y:S02]  /*7890*/  IMAD.MOV.U32 R152, RZ, RZ, 0x1f ;  /* 0x0000001fff987424 */ /* 0x000fe400078e00ff */
[----:B------:R-:W-:Y:S02]  /*78a0*/  IMAD.MOV.U32 R153, RZ, RZ, -0x1 ;  /* 0xffffffffff997424 */ /* 0x000fe400078e00ff */
[----:B------:R-:W-:Y:S02]  /*78b0*/  IMAD.MOV.U32 R150, RZ, RZ, R3 ;  /* 0x000000ffff967224 */ /* 0x000fe400078e0003 */
[----:B------:R-:W-:Y:S05]  /*78c0*/  CALL.REL.NOINC `($__internal_11_$__cuda_sm70_shflsync_bfly_p) ;  /* 0x0000002000007944 */ /* 0x000fea0003c00000 */
[----:B-1----:R-:W-:Y:S01]  /*78d0*/  IMAD.MOV.U32 R6, RZ, RZ, R150 ;  /* 0x000000ffff067224 */ /* 0x002fe200078e0096 */
[----:B0-----:R-:W-:Y:S05]  /*78e0*/  BRA `(.L_x_2489) ;  /* 0xffffcfe000007947 */ /* 0x001fea000383ffff */
        .weak           $__internal_11_$__cuda_sm70_shflsync_bfly_p
        .type           $__internal_11_$__cuda_sm70_shflsync_bfly_p,@function
        .size           $__internal_11_$__cuda_sm70_shflsync_bfly_p,(.L_x_3182 - $__internal_11_$__cuda_sm70_shflsync_bfly_p)
$__internal_11_$__cuda_sm70_shflsync_bfly_p:
[----:B------:R-:W-:Y:S01]  /*78f0*/  IMAD.MOV.U32 R149, RZ, RZ, 0x0 ;  /* 0x00000000ff957424 */ /* 0x000fe200078e00ff */
[----:B------:R-:W-:Y:S04]  /*7900*/  WARPSYNC R153 ;  /* 0x0000009900007348 */ /* 0x000fe80003800000 */
[----:B------:R0:W1:Y:S01]  /*7910*/  SHFL.BFLY PT, R150, R150, R151, R152 ;  /* 0x0c00009796967389 */ /* 0x00006200000e0098 */
[----:B------:R-:W-:Y:S05]  /*7920*/  RET.REL.NODEC R148 `(_ZN4mmha33masked_multihead_attention_kernelItLi256ELi256ELi2ELi32ELi128ELb0ELb1EEEv26Multihead_attention_paramsIT_XT5_EE) ;  /* 0xffff86d094007950 */ /* 0x000fea0003c3ffff */
.L_x_2490:
        /* <DEDUP_REMOVED lines=13> */
.L_x_3182:


//--------------------- .text._ZN4mmha33masked_multihead_attention_kernelItLi256ELi256ELi4ELi32ELi64ELb0ELb1EEEv26Multihead_attention_paramsIT_XT5_EE --------------------------
	.section	.text._ZN4mmha33masked_multihead_attention_kernelItLi256ELi256ELi4ELi32ELi64ELb0ELb1EEEv26Multihead_attention_paramsIT_XT5_EE,"ax",@progbits
	.sectioninfo	@"SHI_REGISTERS=95"
	.align	128
        .global         _ZN4mmha33masked_multihead_attention_kernelItLi256ELi256ELi4ELi32ELi64ELb0ELb1EEEv26Multihead_attention_paramsIT_XT5_EE
        .type           _ZN4mmha33masked_multihead_attention_kernelItLi256ELi256ELi4ELi32ELi64ELb0ELb1EEEv26Multihead_attention_paramsIT_XT5_EE,@function
        .size           _ZN4mmha33masked_multihead_attention_kernelItLi256ELi256ELi4ELi32ELi64ELb0ELb1EEEv26Multihead_attention_paramsIT_XT5_EE,(.L_x_3183 - _ZN4mmha33masked_multihead_attention_kernelItLi256ELi256ELi4ELi32ELi64ELb0ELb1EEEv26Multihead_attention_paramsIT_XT5_EE)
        .other          _ZN4mmha33masked_multihead_attention_kernelItLi256ELi256ELi4ELi32ELi64ELb0ELb1EEEv26Multihead_attention_paramsIT_XT5_EE,@"STO_CUDA_ENTRY STV_DEFAULT"
_ZN4mmha33masked_multihead_attention_kernelItLi256ELi256ELi4ELi32ELi64ELb0ELb1EEEv26Multihead_attention_paramsIT_XT5_EE:
.text._ZN4mmha33masked_multihead_attention_kernelItLi256ELi256ELi4ELi32ELi64ELb0ELb1EEEv26Multihead_attention_paramsIT_XT5_EE:
[----:B------:R-:W-:Y:S02]  /*0000*/  IMAD.MOV.U32 R1, RZ, RZ, c[0x0][0x28] ;  /* 0x00000a00ff017624 */ /* 0x000fe400078e00ff */
[----:B------:R-:W-:Y:S01]  /*0010*/  ISETP.NE.U32.AND P0, PT, RZ, c[0x0][0x270], PT ;  /* 0x00009c00ff007a0c */ /* 0x000fe20003f05070 */
[----:B------:R-:W-:Y:S01]  /*0020*/  ULDC.64 UR36, c[0x0][0x118] ;  /* 0x0000460000247ab9 */ /* 0x000fe20000000a00 */
[----:B------:R-:W0:Y:S02]  /*0030*/  S2UR UR6, SR_CTAID.Y ;  /* 0x00000000000679c3 */ /* 0x000e240000002600 */
        /* <DEDUP_REMOVED lines=10> */
.L_x_2491:
[----:B------:R-:W-:Y:S01]  /*00e0*/  IABS R4, c[0x0][0x1d0] ;  /* 0x0000740000047a13 */ /* 0x000fe20000000000 */
[----:B------:R-:W1:Y:S01]  /*00f0*/  S2R R3, SR_CTAID.Y ;  /* 0x0000000000037919 */ /* 0x000e620000002600 */
[----:B------:R-:W-:Y:S02]  /*0100*/  ULDC.64 UR8, c[0x0][0x280] ;  /* 0x0000a00000087ab9 */ /* 0x000fe40000000a00 */
[----:B------:R-:W2:Y:S01]  /*0110*/  R2UR UR11, R4 ;  /* 0x00000000040b73c2 */ /* 0x000ea200000e0000 */
[----:B------:R-:W-:Y:S02]  /*0120*/  UISETP.NE.U32.AND UP0, UPT, URZ, UR8, UPT ;  /* 0x000000083f00728c */ /* 0x000fe4000bf05070 */
[----:B------:R-:W-:Y:S02]  /*0130*/  ULDC.64 UR44, c[0x0][0x1d0] ;  /* 0x00007400002c7ab9 */ /* 0x000fe40000000a00 */
[----:B------:R-:W-:-:S03]  /*0140*/  UISETP.NE.AND.EX UP0, UPT, URZ, UR9, UPT, UP0 ;  /* 0x000000093f00728c */ /* 0x000fc6000bf05300 */
[----:B------:R-:W-:-:S03]  /*0150*/  ULDC.64 UR8, c[0x0][0x280] ;  /* 0x0000a00000087ab9 */ /* 0x000fc60000000a00 */
[----:B------:R-:W-:-:S05]  /*0160*/  PLOP3.LUT P0, PT, PT, PT, UP0, 0x80, 0x0 ;  /* 0x000000000000781c */ /* 0x000fca0003f0f008 */
[----:B------:R-:W-:Y:S02]  /*0170*/  @UP0 UMOV UR4, 0x4 ;  /* 0x0000000400040882 */ /* 0x000fe40000000000 */
[----:B0-----:R-:W-:Y:S01]  /*0180*/  @UP0 UIMAD.WIDE UR8, UR6, UR4, UR8 ;  /* 0x00000004060802a5 */ /* 0x001fe2000f8e0208 */
[----:B--2---:R-:W0:Y:S08]  /*0190*/  I2F.RP R0, UR11 ;  /* 0x0000000b00007d06 */ /* 0x004e300008209400 */
[----:B0-----:R-:W0:Y:S02]  /*01a0*/  MUFU.RCP R0, R0 ;  /* 0x0000000000007308 */ /* 0x001e240000001000 */
[----:B0-----:R-:W-:-:S02]  /*01b0*/  IADD3 R2, R0, 0xffffffe, RZ ;  /* 0x0ffffffe00027810 */ /* 0x001fc40007ffe0ff */
[----:B-1----:R-:W-:Y:S01]  /*01c0*/  IABS R0, R3 ;  /* 0x0000000300007213 */ /* 0x002fe20000000000 */
[----:B------:R-:W-:-:S03]  /*01d0*/  IMAD.U32 R3, RZ, RZ, UR9 ;  /* 0x00000009ff037e24 */ /* 0x000fc6000f8e00ff */
[----:B------:R0:W1:Y:S01]  /*01e0*/  F2I.FTZ.U32.TRUNC.NTZ R5, R2 ;  /* 0x0000000200057305 */ /* 0x000062000021f000 */
[----:B------:R-:W2:Y:S01]  /*01f0*/  R2UR UR10, R0 ;  /* 0x00000000000a73c2 */ /* 0x000ea200000e0000 */
[----:B------:R-:W-:Y:S01]  /*0200*/  UMOV UR4, URZ ;  /* 0x0000003f00047c82 */ /* 0x000fe20008000000 */
[----:B0-----:R-:W-:Y:S01]  /*0210*/  IMAD.U32 R2, RZ, RZ, UR8 ;  /* 0x00000008ff027e24 */ /* 0x001fe2000f8e00ff */
[----:B------:R-:W-:-:S04]  /*0220*/  ULDC.64 UR8, c[0x0][0x240] ;  /* 0x0000900000087ab9 */ /* 0x000fc80000000a00 */
[----:B------:R0:W3:Y:S01]  /*0230*/  @P0 LDG.E R6, [R2.64] ;  /* 0x0000002402060981 */ /* 0x0000e2000c1e1900 */
[----:B-1----:R-:W1:Y:S02]  /*0240*/  R2UR UR5, R5 ;  /* 0x00000000050573c2 */ /* 0x002e6400000e0000 */
[----:B-1----:R-:W-:-:S04]  /*0250*/  UIADD3 UR7, URZ, -UR5, URZ ;  /* 0x800000053f077290 */ /* 0x002fc8000fffe03f */
[----:B------:R-:W-:-:S04]  /*0260*/  UIMAD UR7, UR7, UR11, URZ ;  /* 0x0000000b070772a4 */ /* 0x000fc8000f8e023f */
[----:B------:R-:W-:-:S04]  /*0270*/  UIMAD.WIDE.U32 UR4, UR5, UR7, UR4 ;  /* 0x00000007050472a5 */ /* 0x000fc8000f8e0004 */
[----:B--2---:R-:W-:-:S04]  /*0280*/  UIMAD.WIDE.U32 UR4, UR5, UR10, URZ ;  /* 0x0000000a050472a5 */ /* 0x004fc8000f8e003f */
[----:B------:R-:W-:-:S04]  /*0290*/  UIADD3 UR4, -UR5, URZ, URZ ;  /* 0x0000003f05047290 */ /* 0x000fc8000fffe13f */
[----:B------:R-:W-:-:S04]  /*02a0*/  UIMAD UR4, UR11, UR4, UR10 ;  /* 0x000000040b0472a4 */ /* 0x000fc8000f8e020a */
[----:B------:R-:W-:-:S11]  /*02b0*/  UISETP.GT.U32.AND UP3, UPT, UR11, UR4, UPT ;  /* 0x000000040b00728c */ /* 0x000fd6000bf64070 */
[----:B------:R-:W-:-:S04]  /*02c0*/  @!UP3 UIADD3 UR4, UR4, -UR11, URZ ;  /* 0x8000000b0404b290 */ /* 0x000fc8000fffe03f */
[----:B------:R-:W-:Y:S02]  /*02d0*/  UISETP.GE.U32.AND UP2, UPT, UR4, UR11, UPT ;  /* 0x0000000b0400728c */ /* 0x000fe4000bf46070 */
[----:B------:R-:W-:Y:S02]  /*02e0*/  ULOP3.LUT UR4, UR6, UR44, URZ, 0x3c, !UPT ;  /* 0x0000002c06047292 */ /* 0x000fe4000f8e3c3f */
[----:B------:R-:W-:Y:S02]  /*02f0*/  @!UP3 UIADD3 UR5, UR5, 0x1, URZ ;  /* 0x000000010505b890 */ /* 0x000fe4000fffe03f */
[----:B------:R-:W-:Y:S02]  /*0300*/  UISETP.NE.U32.AND UP1, UPT, URZ, UR8, UPT ;  /* 0x000000083f00728c */ /* 0x000fe4000bf25070 */
[----:B------:R-:W-:-:S03]  /*0310*/  UISETP.GE.AND UP3, UPT, UR4, URZ, UPT ;  /* 0x0000003f0400728c */ /* 0x000fc6000bf66270 */
[----:B------:R-:W-:Y:S02]  /*0320*/  @UP2 UIADD3 UR5, UR5, 0x1, URZ ;  /* 0x0000000105052890 */ /* 0x000fe4000fffe03f */
        /* <DEDUP_REMOVED lines=9> */
[----:B0-----:R-:W-:Y:S02]  /*03c0*/  IMAD.U32 R3, RZ, RZ, UR5 ;  /* 0x00000005ff037e24 */ /* 0x001fe4000f8e00ff */
[----:B------:R-:W-:-:S05]  /*03d0*/  IMAD.U32 R2, RZ, RZ, UR4 ;  /* 0x00000004ff027e24 */ /* 0x000fca000f8e00ff */
[----:B------:R0:W2:Y:S01]  /*03e0*/  @P2 LDG.E R3, [R2.64] ;  /* 0x0000002402032981 */ /* 0x0000a2000c1e1900 */
[----:B------:R-:W-:-:S04]  /*03f0*/  IABS R7, c[0x0][0x1d4] ;  /* 0x0000750000077a13 */ /* 0x000fc80000000000 */
[----:B------:R-:W1:Y:S08]  /*0400*/  I2F.RP R0, R7 ;  /* 0x0000000700007306 */ /* 0x000e700000209400 */
[----:B-1----:R-:W1:Y:S02]  /*0410*/  MUFU.RCP R0, R0 ;  /* 0x0000000000007308 */ /* 0x002e640000001000 */
[----:B-1----:R-:W-:-:S06]  /*0420*/  IADD3 R4, R0, 0xffffffe, RZ ;  /* 0x0ffffffe00047810 */ /* 0x002fcc0007ffe0ff */
[----:B------:R1:W0:Y:S01]  /*0430*/  F2I.FTZ.U32.TRUNC.NTZ R5, R4 ;  /* 0x0000000400057305 */ /* 0x000222000021f000 */
[----:B------:R-:W-:Y:S01]  /*0440*/  ULDC UR4, c[0x0][0x210] ;  /* 0x0000840000047ab9 */ /* 0x000fe20000000800 */
[----:B-1----:R-:W-:Y:S02]  /*0450*/  IMAD.MOV.U32 R4, RZ, RZ, RZ ;  /* 0x000000ffff047224 */ /* 0x002fe400078e00ff */
[----:B0-----:R-:W-:-:S04]  /*0460*/  IMAD.MOV R2, RZ, RZ, -R5 ;  /* 0x000000ffff027224 */ /* 0x001fc800078e0a05 */
[----:B------:R-:W-:-:S04]  /*0470*/  IMAD R9, R2, R7, RZ ;  /* 0x0000000702097224 */ /* 0x000fc800078e02ff */
[----:B------:R-:W-:Y:S01]  /*0480*/  IMAD.HI.U32 R5, R5, R9, R4 ;  /* 0x0000000905057227 */ /* 0x000fe200078e0004 */
[----:B------:R-:W0:Y:S01]  /*0490*/  S2R R16, SR_TID.X ;  /* 0x0000000000107919 */ /* 0x000e220000002100 */
[----:B------:R-:W1:Y:S01]  /*04a0*/  S2UR UR50, SR_CTAID.X ;  /* 0x00000000003279c3 */ /* 0x000e620000002500 */
[----:B------:R-:W-:Y:S02]  /*04b0*/  UMOV UR40, URZ ;  /* 0x0000003f00287c82 */ /* 0x000fe40008000000 */
[----:B------:R-:W-:Y:S02]  /*04c0*/  ULDC UR43, c[0x0][0x1d8] ;  /* 0x00007600002b7ab9 */ /* 0x000fe40000000800 */
[----:B------:R-:W-:Y:S02]  /*04d0*/  UMOV UR9, 0x1 ;  /* 0x0000000100097882 */ /* 0x000fe40000000000 */
[----:B------:R-:W-:Y:S02]  /*04e0*/  ULDC UR44, c[0x0][0x1c8] ;  /* 0x00007200002c7ab9 */ /* 0x000fe40000000800 */
[----:B------:R-:W-:Y:S01]  /*04f0*/  UIMAD UR47, UR6, UR45, URZ ;  /* 0x0000002d062f72a4 */ /* 0x000fe2000f8e023f */
[----:B------:R-:W-:Y:S01]  /*0500*/  BSSY B0, `(.L_x_2492) ;  /* 0x000004f000007945 */ /* 0x000fe20003800000 */
[----:B0-----:R-:W-:Y:S01]  /*0510*/  ISETP.GT.AND P5, PT, R16, 0x1f, PT ;  /* 0x0000001f1000780c */ /* 0x001fe20003fa4270 */
[----:B-1----:R-:W-:-:S02]  /*0520*/  UIMAD UR43, UR6, UR43, UR50 ;  /* 0x0000002b062b72a4 */ /* 0x002fc4000f8e0232 */
[----:B------:R-:W-:Y:S02]  /*0530*/  USHF.L.U32 UR5, UR50, 0x8, URZ ;  /* 0x0000000832057899 */ /* 0x000fe4000800063f */
[----:B------:R-:W-:Y:S01]  /*0540*/  USHF.L.U32 UR48, UR43, 0x8, URZ ;  /* 0x000000082b307899 */ /* 0x000fe2000800063f */
[----:B------:R-:W-:Y:S01]  /*0550*/  IMAD.SHL.U32 R17, R16, 0x8, RZ ;  /* 0x0000000810117824 */ /* 0x000fe200078e00ff */
[----:B------:R-:W-:Y:S01]  /*0560*/  P2R R0, PR, RZ, 0x20 ;  /* 0x00000020ff007803 */ /* 0x000fe20000000000 */
[----:B------:R-:W-:-:S03]  /*0570*/  USHF.R.S32.HI UR49, URZ, 0x1f, UR47 ;  /* 0x0000001f3f317899 */ /* 0x000fc6000801142f */
[----:B------:R-:W-:Y:S01]  /*0580*/  IADD3 R0, R17, UR5, RZ ;  /* 0x0000000511007c10 */ /* 0x000fe2000fffe0ff */
[----:B---3--:R-:W0:Y:S02]  /*0590*/  @P0 R2UR UR42, R6 ;  /* 0x00000000062a03c2 */ /* 0x008e2400000e0000 */
[----:B0-----:R-:W-:-:S07]  /*05a0*/  @UP0 UIADD3 UR42, UR42, UR4, URZ ;  /* 0x000000042a2a0290 */ /* 0x001fce000fffe03f */
[----:B------:R-:W-:Y:S02]  /*05b0*/  @!UP0 ULDC UR42, c[0x0][0x1ec] ;  /* 0x00007b00002a8ab9 */ /* 0x000fe40000000800 */
[----:B------:R-:W-:-:S05]  /*05c0*/  IABS R2, UR42 ;  /* 0x0000002a00027c13 */ /* 0x000fca0008000000 */
[----:B------:R-:W-:-:S04]  /*05d0*/  IMAD.HI.U32 R5, R5, R2, RZ ;  /* 0x0000000205057227 */ /* 0x000fc800078e00ff */
[----:B------:R-:W-:-:S04]  /*05e0*/  IMAD.MOV R5, RZ, RZ, -R5 ;  /* 0x000000ffff057224 */ /* 0x000fc800078e0a05 */
[----:B------:R-:W-:-:S05]  /*05f0*/  IMAD R2, R7, R5, R2 ;  /* 0x0000000507027224 */ /* 0x000fca00078e0202 */
[----:B------:R-:W-:Y:S01]  /*0600*/  ISETP.GT.U32.AND P0, PT, R7, R2, PT ;  /* 0x000000020700720c */ /* 0x000fe20003f04070 */
[----:B------:R-:W-:-:S12]  /*0610*/  UIADD3 UR45, UR42, -UR45, UR9 ;  /* 0x8000002d2a2d7290 */ /* 0x000fd8000fffe009 */
[----:B------:R-:W-:-:S05]  /*0620*/  @!P0 IMAD.IADD R2, R2, 0x1, -R7 ;  /* 0x0000000102028824 */ /* 0x000fca00078e0a07 */
[----:B------:R-:W-:Y:S02]  /*0630*/  ISETP.GT.U32.AND P1, PT, R7, R2, PT ;  /* 0x000000020700720c */ /* 0x000fe40003f24070 */
[----:B------:R-:W-:Y:S01]  /*0640*/  ISETP.NE.AND P0, PT, RZ, c[0x0][0x1d4], PT ;  /* 0x00007500ff007a0c */ /* 0x000fe20003f05270 */
[----:B------:R-:W-:Y:S02]  /*0650*/  UISETP.NE.AND UP0, UPT, URZ, UR44, UPT ;  /* 0x0000002c3f00728c */ /* 0x000fe4000bf05270 */
[----:B------:R-:W-:Y:S02]  /*0660*/  UIMAD UR44, UR6, UR44, UR5 ;  /* 0x0000002c062c72a4 */ /* 0x000fe4000f8e0205 */
[----:B------:R-:W-:Y:S02]  /*0670*/  UISETP.LT.AND UP1, UPT, URZ, UR45, UPT ;  /* 0x0000002d3f00728c */ /* 0x000fe4000bf21270 */
[----:B------:R-:W-:Y:S02]  /*0680*/  USEL UR44, UR48, UR44, !UP0 ;  /* 0x0000002c302c7287 */ /* 0x000fe4000c000000 */
[----:B------:R-:W-:-:S02]  /*0690*/  ULDC UR4, c[0x0][0x1d8] ;  /* 0x0000760000047ab9 */ /* 0x000fc40000000800 */
[----:B------:R-:W-:Y:S01]  /*06a0*/  @!P1 IMAD.IADD R2, R2, 0x1, -R7 ;  /* 0x0000000102029824 */ /* 0x000fe200078e0a07 */
[----:B------:R-:W-:Y:S02]  /*06b0*/  USEL UR45, URZ, UR45, !UP1 ;  /* 0x0000002d3f2d7287 */ /* 0x000fe4000c800000 */
[----:B------:R-:W-:Y:S01]  /*06c0*/  UIMAD UR46, UR46, UR4, URZ ;  /* 0x000000042e2e72a4 */ /* 0x000fe2000f8e023f */
[----:B--2---:R0:W1:Y:S01]  /*06d0*/  @P2 R2UR UR40, R3 ;  /* 0x00000000032823c2 */ /* 0x00406200000e0000 */
[----:B------:R-:W-:Y:S02]  /*06e0*/  ISETP.LE.AND P2, PT, RZ, UR42, PT ;  /* 0x0000002aff007c0c */ /* 0x000fe4000bf43270 */
[----:B0-----:R-:W-:-:S11]  /*06f0*/  IADD3 R3, R17, UR44, RZ ;  /* 0x0000002c11037c10 */ /* 0x001fd6000fffe0ff */
[----:B------:R-:W-:Y:S01]  /*0700*/  @!P2 IMAD.MOV R2, RZ, RZ, -R2 ;  /* 0x000000ffff02a224 */ /* 0x000fe200078e0a02 */
        /* <DEDUP_REMOVED lines=25> */
[----:B------:R-:W2:Y:S01]  /*08a0*/  I2F.S16 R11, R11 ;  /* 0x0000000b000b7306 */ /* 0x000ea20000101400 */
[----:B---3-5:R-:W-:-:S07]  /*08b0*/  FMUL.FTZ R26, R9, R12 ;  /* 0x0000000c091a7220 */ /* 0x028fce0000410000 */
[----:B------:R-:W3:Y:S01]  /*08c0*/  I2F.S8 R10, R10 ;  /* 0x0000000a000a7306 */ /* 0x000ee20000001400 */
[----:B0-----:R-:W-:-:S07]  /*08d0*/  FMUL.FTZ R8, R8, R12 ;  /* 0x0000000c08087220 */ /* 0x001fce0000410000 */
[----:B------:R-:W0:Y:S01]  /*08e0*/  I2F.S8 R6, R13 ;  /* 0x0000000d00067306 */ /* 0x000e220000001400 */
[----:B--2---:R-:W-:-:S07]  /*08f0*/  FMUL.FTZ R27, R11, R12 ;  /* 0x0000000c0b1b7220 */ /* 0x004fce0000410000 */
        /* <DEDUP_REMOVED lines=13> */
.L_x_2493:
[----:B------:R-:W-:Y:S01]  /*09d0*/  CS2R R26, SRZ ;  /* 0x00000000001a7805 */ /* 0x000fe2000001ff00 */
[----:B------:R-:W-:Y:S02]  /*09e0*/  CS2R R24, SRZ ;  /* 0x0000000000187805 */ /* 0x000fe4000001ff00 */
.L_x_2494:
[----:B------:R-:W-:Y:S05]  /*09f0*/  BSYNC B0 ;  /* 0x0000000000007941 */ /* 0x000fea0003800000 */
.L_x_2492:
        /* <DEDUP_REMOVED lines=12> */
[----:B------:R-:W-:-:S06]  /*0ac0*/  IMAD.WIDE R28, R3, R19, c[0x0][0x178] ;  /* 0x00005e00031c7625 */ /* 0x000fcc00078e0213 */
[----:B------:R-:W5:Y:S01]  /*0ad0*/  LDG.E.128 R28, [R28.64] ;  /* 0x000000241c1c7981 */ /* 0x000f62000c1e1d00 */
[----:B------:R-:W-:Y:S05]  /*0ae0*/  BRA `(.L_x_2497) ;  /* 0x0000023000007947 */ /* 0x000fea0003800000 */
.L_x_2496:
[----:B------:R-:W-:-:S04]  /*0af0*/  IADD3 R4, P0, R3, c[0x0][0x178], RZ ;  /* 0x00005e0003047a10 */ /* 0x000fc80007f1e0ff */
[----:B------:R-:W-:-:S05]  /*0b00*/  LEA.HI.X.SX32 R5, R3, c[0x0][0x17c], 0x1, P0 ;  /* 0x00005f0003057a11 */ /* 0x000fca00000f0eff */
[----:B------:R-:W2:Y:S01]  /*0b10*/  LDG.E.64 R14, [R4.64] ;  /* 0x00000024040e7981 */ /* 0x000ea2000c1e1b00 */
[----:B------:R-:W-:Y:S01]  /*0b20*/  IMAD.U32 R7, RZ, RZ, UR39 ;  /* 0x00000027ff077e24 */ /* 0x000fe2000f8e00ff */
[----:B------:R-:W-:-:S05]  /*0b30*/  MOV R6, UR38 ;  /* 0x0000002600067c02 */ /* 0x000fca0008000f00 */
        /* <DEDUP_REMOVED lines=12> */
[----:B------:R-:W2:Y:S01]  /*0c00*/  I2F.S8 R10, R10 ;  /* 0x0000000a000a7306 */ /* 0x000ea20000001400 */
[----:B---3--:R-:W-:-:S07]  /*0c10*/  FMUL.FTZ R8, R8, R7 ;  /* 0x0000000708087220 */ /* 0x008fce0000410000 */
[----:B------:R-:W3:Y:S01]  /*0c20*/  I2F.S16 R11, R11 ;  /* 0x0000000b000b7306 */ /* 0x000ee20000101400 */
[----:B0-----:R-:W-:-:S07]  /*0c30*/  FMUL.FTZ R9, R9, R7 ;  /* 0x0000000709097220 */ /* 0x001fce0000410000 */
[----:B------:R3:W0:Y:S01]  /*0c40*/  I2F.S8 R5, R12 ;  /* 0x0000000c00057306 */ /* 0x0006220000001400 */
        /* <DEDUP_REMOVED lines=12> */
[----:B------:R-:W-:Y:S02]  /*0d10*/  F2FP.PACK_AB R29, R10, R5 ;  /* 0x000000050a1d723e */ /* 0x000fe400000000ff */
.L_x_2497:
[----:B------:R-:W-:Y:S05]  /*0d20*/  BSYNC B0 ;  /* 0x0000000000007941 */ /* 0x000fea0003800000 */
.L_x_2495:
[----:B------:R-:W-:Y:S01]  /*0d30*/  ULDC.64 UR4, c[0x0][0x1f8] ;  /* 0x00007e0000047ab9 */ /* 0x000fe20000000a00 */
[----:B------:R-:W-:Y:S01]  /*0d40*/  ISETP.GE.AND P0, PT, R16, 0x20, PT ;  /* 0x000000201000780c */ /* 0x000fe20003f06270 */
[----:B------:R-:W-:Y:S01]  /*0d50*/  UISETP.NE.U32.AND UP0, UPT, URZ, UR4, UPT ;  /* 0x000000043f00728c */ /* 0x000fe2000bf05070 */
[----:B------:R-:W-:Y:S01]  /*0d60*/  ISETP.EQ.U32.AND P1, PT, RZ, c[0x0][0x240], PT ;  /* 0x00009000ff007a0c */ /* 0x000fe20003f22070 */
[----:B------:R-:W-:Y:S01]  /*0d70*/  ULDC UR8, c[0x0][0x1d8] ;  /* 0x0000760000087ab9 */ /* 0x000fe20000000800 */
[----:B------:R-:W-:Y:S01]  /*0d80*/  ISETP.EQ.U32.AND P3, PT, RZ, c[0x0][0x180], PT ;  /* 0x00006000ff007a0c */ /* 0x000fe20003f62070 */
[----:B------:R-:W-:Y:S01]  /*0d90*/  UISETP.NE.AND.EX UP0, UPT, URZ, UR5, UPT, UP0 ;  /* 0x000000053f00728c */ /* 0x000fe2000bf05300 */
[----:B------:R-:W-:Y:S01]  /*0da0*/  ISETP.EQ.OR.EX P1, PT, RZ, c[0x0][0x244], P0, P1 ;  /* 0x00009100ff007a0c */ /* 0x000fe20000722710 */
[----:B------:R-:W-:Y:S01]  /*0db0*/  CS2R R20, SRZ ;  /* 0x0000000000147805 */ /* 0x000fe2000001ff00 */
[----:B------:R-:W-:Y:S01]  /*0dc0*/  ULDC.64 UR4, c[0x0][0x1f8] ;  /* 0x00007e0000047ab9 */ /* 0x000fe20000000a00 */
[----:B------:R-:W-:Y:S01]  /*0dd0*/  ISETP.EQ.OR.EX P3, PT, RZ, c[0x0][0x184], P5, P3 ;  /* 0x00006100ff007a0c */ /* 0x000fe20002f62730 */
[----:B------:R-:W-:Y:S01]  /*0de0*/  CS2R R22, SRZ ;  /* 0x0000000000167805 */ /* 0x000fe2000001ff00 */
[----:B------:R-:W-:-:S02]  /*0df0*/  PLOP3.LUT P4, PT, PT, PT, UP0, 0x80, 0x0 ;  /* 0x000000000000781c */ /* 0x000fc40003f8f008 */
[----:B------:R-:W-:-:S03]  /*0e00*/  ISETP.EQ.U32.AND P2, PT, RZ, c[0x0][0x170], PT ;  /* 0x00005c00ff007a0c */ /* 0x000fc60003f42070 */
[----:B------:R-:W-:Y:S01]  /*0e10*/  @UP0 UMOV UR7, 0x4 ;  /* 0x0000000400070882 */ /* 0x000fe20000000000 */
[----:B------:R-:W-:Y:S01]  /*0e20*/  ISETP.EQ.OR.EX P2, PT, RZ, c[0x0][0x174], P5, P2 ;  /* 0x00005d00ff007a0c */ /* 0x000fe20002f42720 */
[----:B------:R-:W-:Y:S02]  /*0e30*/  @UP0 UIMAD.WIDE UR6, UR6, UR7, UR4 ;  /* 0x00000007060602a5 */ /* 0x000fe4000f8e0204 */
[----:B------:R-:W-:Y:S01]  /*0e40*/  VOTEU.ALL UP0, P1 ;  /* 0x00000000003f7886 */ /* 0x000fe20000800000 */
[----:B------:R-:W-:Y:S01]  /*0e50*/  CS2R R12, SRZ ;  /* 0x00000000000c7805 */ /* 0x000fe2000001ff00 */
[----:B------:R-:W-:Y:S01]  /*0e60*/  CS2R R14, SRZ ;  /* 0x00000000000e7805 */ /* 0x000fe2000001ff00 */
[----:B------:R-:W-:Y:S02]  /*0e70*/  @!P3 IMAD.WIDE R6, R0, R19, c[0x0][0x180] ;  /* 0x000060000006b625 */ /* 0x000fe400078e0213 */
[----:B-1----:R-:W-:Y:S02]  /*0e80*/  @!UP0 UIMAD UR4, UR40, UR8, UR50 ;  /* 0x00000008280482a4 */ /* 0x002fe4000f8e0232 */
[----:B------:R-:W-:Y:S01]  /*0e90*/  IMAD.U32 R10, RZ, RZ, UR6 ;  /* 0x00000006ff0a7e24 */ /* 0x000fe2000f8e00ff */
[----:B------:R-:W2:Y:S01]  /*0ea0*/  @!P3 LDG.E.128 R12, [R6.64] ;  /* 0x00000024060cb981 */ /* 0x000ea2000c1e1d00 */
[----:B------:R-:W-:-:S02]  /*0eb0*/  IMAD.U32 R11, RZ, RZ, UR7 ;  /* 0x00000007ff0b7e24 */ /* 0x000fc4000f8e00ff */
[----:B------:R-:W-:Y:S02]  /*0ec0*/  IMAD.U32 R8, RZ, RZ, UR4 ;  /* 0x00000004ff087e24 */ /* 0x000fe4000f8e00ff */
[-C--:B------:R-:W-:Y:S01]  /*0ed0*/  @!P2 IMAD.WIDE R4, R0, R19.reuse, c[0x0][0x170] ;  /* 0x00005c000004a625 */ /* 0x080fe200078e0213 */
[----:B------:R0:W3:Y:S03]  /*0ee0*/  @P4 LDG.E R3, [R10.64] ;  /* 0x000000240a034981 */ /* 0x0000e6000c1e1900 */
[----:B------:R-:W-:Y:S01]  /*0ef0*/  @!P1 IMAD R8, R8, 0x100, R17 ;  /* 0x0000010008089824 */ /* 0x000fe200078e0211 */
[----:B------:R-:W4:Y:S03]  /*0f00*/  @!P2 LDG.E.128 R20, [R4.64] ;  /* 0x000000240414a981 */ /* 0x000f26000c1e1d00 */
[----:B------:R-:W-:-:S06]  /*0f10*/  @!P1 IMAD.WIDE R8, R8, R19, c[0x0][0x230] ;  /* 0x00008c0008089625 */ /* 0x000fcc00078e0213 */
[----:B0-----:R-:W4:Y:S01]  /*0f20*/  @!P1 LDG.E.128 R8, [R8.64] ;  /* 0x0000002408089981 */ /* 0x001f22000c1e1d00 */
        /* <DEDUP_REMOVED lines=11> */
[----:B------:R-:W-:Y:S01]  /*0fe0*/  HFMA2.MMA R26, R26, 1, 1, R22 ;  /* 0x3c003c001a1a7835 */ /* 0x000fe20000000016 */
[----:B------:R-:W-:-:S02]  /*0ff0*/  HADD2 R25, R25, R21 ;  /* 0x0000001519197230 */ /* 0x000fc40000000000 */
[----:B------:R-:W-:Y:S01]  /*1000*/  HADD2 R27, R27, R23 ;  /* 0x000000171b1b7230 */ /* 0x000fe20000000000 */
[----:B------:R-:W-:Y:S02]  /*1010*/  @!P1 HFMA2.MMA R29, R29, R9, -RZ ;  /* 0x000000091d1d9235 */ /* 0x000fe400001000ff */
[----:B------:R-:W-:Y:S01]  /*1020*/  @!P1 HFMA2.MMA R31, R31, R11, -RZ ;  /* 0x0000000b1f1f9235 */ /* 0x000fe200001000ff */
        /* <DEDUP_REMOVED lines=45> */
[----:B------:R-:W-:Y:S01]  /*1300*/  IMAD.MOV.U32 R4, RZ, RZ, c[0x4][0xc8] ;  /* 0x01003200ff047624 */ /* 0x000fe200078e00ff */
[----:B------:R-:W-:Y:S01]  /*1310*/  MOV R6, c[0x4][0xd0] ;  /* 0x0100340000067a02 */ /* 0x000fe20000000f00 */
[----:B------:R-:W-:Y:S01]  /*1320*/  IMAD.MOV.U32 R5, RZ, RZ, c[0x4][0xcc] ;  /* 0x01003300ff057624 */ /* 0x000fe200078e00ff */
[----:B------:R0:W2:Y:S01]  /*1330*/  LDC.64 R14, c[0x4][R0] ;  /* 0x01000000000e7b82 */ /* 0x0000a20000000a00 */
[----:B------:R-:W-:Y:S02]  /*1340*/  IMAD.MOV.U32 R7, RZ, RZ, c[0x4][0xd4] ;  /* 0x01003500ff077624 */ /* 0x000fe400078e00ff */
[----:B------:R-:W-:Y:S02]  /*1350*/  IMAD.MOV.U32 R8, RZ, RZ, 0x53f ;  /* 0x0000053fff087424 */ /* 0x000fe400078e00ff */
        /* <DEDUP_REMOVED lines=11> */
[----:B-12---:R-:W-:Y:S05]  /*1410*/  CALL.ABS.NOINC R14 ;  /* 0x000000000e007343 */ /* 0x006fea0003c00000 */
.L_x_2500:
        /* <DEDUP_REMOVED lines=24> */
[C---:B------:R-:W-:Y:S01]  /*15a0*/  IMAD R7, R11.reuse, 0x2, R4 ;  /* 0x000000020b077824 */ /* 0x040fe200078e0204 */
        /* <DEDUP_REMOVED lines=8> */
[--C-:B--2---:R-:W-:Y:S02]  /*1630*/  SHF.R.U64 R10, R14, 0x10, R15.reuse ;  /* 0x000000100e0a7819 */ /* 0x104fe4000000120f */
[----:B------:R-:W-:Y:S02]  /*1640*/  SHF.R.U32.HI R12, RZ, 0x10, R15 ;  /* 0x00000010ff0c7819 */ /* 0x000fe4000001160f */
[--C-:B0-----:R-:W-:Y:S02]  /*1650*/  SHF.R.U64 R25, R26, 0x10, R27.reuse ;  /* 0x000000101a197819 */ /* 0x101fe4000000121b */
[----:B------:R-:W-:Y:S02]  /*1660*/  PRMT R24, R14, 0x5410, R26 ;  /* 0x000054100e187816 */ /* 0x000fe4000000001a */
[----:B------:R-:W-:-:S02]  /*1670*/  PRMT R26, R15, 0x5410, R27 ;  /* 0x000054100f1a7816 */ /* 0x000fc4000000001b */
[----:B------:R-:W-:Y:S02]  /*1680*/  PRMT R25, R10, 0x5410, R25 ;  /* 0x000054100a197816 */ /* 0x000fe40000000019 */
[----:B------:R-:W-:Y:S02]  /*1690*/  SHF.R.U32.HI R27, RZ, 0x10, R27 ;  /* 0x00000010ff1b7819 */ /* 0x000fe4000001161b */
[--C-:B---3--:R-:W-:Y:S02]  /*16a0*/  SHF.R.U64 R10, R18, 0x10, R19.reuse ;  /* 0x00000010120a7819 */ /* 0x108fe40000001213 */
[----:B------:R-:W-:Y:S02]  /*16b0*/  SHF.R.U32.HI R8, RZ, 0x10, R19 ;  /* 0x00000010ff087819 */ /* 0x000fe40000011613 */
[--C-:B----4-:R-:W-:Y:S02]  /*16c0*/  SHF.R.U64 R29, R20, 0x10, R21.reuse ;  /* 0x00000010141d7819 */ /* 0x110fe40000001215 */
        /* <DEDUP_REMOVED lines=16> */
[--C-:B------:R-:W-:Y:S02]  /*17d0*/  HADD2.F32 R35, -RZ, R30.reuse.H1_H1 ;  /* 0x3000001eff237230 */ /* 0x100fe40000004100 */
[----:B------:R-:W-:Y:S02]  /*17e0*/  HADD2.F32 R39, -RZ, R27.H1_H1 ;  /* 0x3000001bff277230 */ /* 0x000fe40000004100 */
[----:B------:R-:W-:Y:S01]  /*17f0*/  HADD2.F32 R41, -RZ, R31.H1_H1 ;  /* 0x3000001fff297230 */ /* 0x000fe20000004100 */
[----:B0-----:R-:W0:Y:S01]  /*1800*/  MUFU.RCP R15, R9 ;  /* 0x00000009000f7308 */ /* 0x001e220000001000 */
[----:B------:R-:W-:Y:S02]  /*1810*/  HADD2.F32 R37, -RZ, R27.H0_H0 ;  /* 0x2000001bff257230 */ /* 0x000fe40000004100 */
[----:B------:R-:W-:-:S02]  /*1820*/  HADD2.F32 R27, -RZ, R30.H0_H0 ;  /* 0x2000001eff1b7230 */ /* 0x000fc40000004100 */
        /* <DEDUP_REMOVED lines=37> */
[----:B------:R-:W1:Y:S01]  /*1a80*/  MUFU.COS R14, R22 ;  /* 0x00000016000e7308 */ /* 0x000e620000000000 */
[C---:B---3--:R-:W-:Y:S02]  /*1a90*/  FMUL.FTZ R11, R9.reuse, R11 ;  /* 0x0000000b090b7220 */ /* 0x048fe40000410000 */
[CC--:B------:R-:W-:Y:S02]  /*1aa0*/  FFMA.FTZ R8, R9.reuse, R24.reuse, -R8 ;  /* 0x0000001809087223 */ /* 0x0c0fe40000010808 */
[C---:B------:R-:W-:Y:S02]  /*1ab0*/  FFMA.FTZ R11, R10.reuse, R24, R11 ;  /* 0x000000180a0b7223 */ /* 0x040fe4000001000b */
[-C--:B------:R-:W-:Y:S01]  /*1ac0*/  FMUL.FTZ R15, R9, R12.reuse ;  /* 0x0000000c090f7220 */ /* 0x080fe20000410000 */
[----:B------:R-:W2:Y:S08]  /*1ad0*/  MUFU.SIN R22, R13 ;  /* 0x0000000d00167308 */ /* 0x000eb00000000400 */
[----:B------:R3:W4:Y:S08]  /*1ae0*/  MUFU.COS R20, R13 ;  /* 0x0000000d00147308 */ /* 0x0007300000000000 */
[----:B------:R-:W5:Y:S01]  /*1af0*/  MUFU.SIN R24, R32 ;  /* 0x0000002000187308 */ /* 0x000f620000000400 */
[----:B---3--:R-:W-:-:S02]  /*1b00*/  FMUL.FTZ R13, R10, R12 ;  /* 0x0000000c0a0d7220 */ /* 0x008fc40000410000 */
[C---:B0-----:R-:W-:Y:S02]  /*1b10*/  FMUL.FTZ R12, R18.reuse, R21 ;  /* 0x00000015120c7220 */ /* 0x041fe40000410000 */
[-C--:B------:R-:W-:Y:S02]  /*1b20*/  FFMA.FTZ R13, R9, R28.reuse, -R13 ;  /* 0x0000001c090d7223 */ /* 0x080fe4000001080d */
[-C--:B------:R-:W-:Y:S01]  /*1b30*/  FMUL.FTZ R9, R18, R19.reuse ;  /* 0x0000001312097220 */ /* 0x080fe20000410000 */
[----:B------:R-:W0:Y:S01]  /*1b40*/  MUFU.COS R26, R32 ;  /* 0x00000020001a7308 */ /* 0x000e220000000000 */
[C---:B-1----:R-:W-:Y:S02]  /*1b50*/  FMUL.FTZ R19, R14.reuse, R19 ;  /* 0x000000130e137220 */ /* 0x042fe40000410000 */
[----:B------:R-:W-:Y:S02]  /*1b60*/  FMUL.FTZ R21, R14, R21 ;  /* 0x000000150e157220 */ /* 0x000fe40000410000 */
[----:B------:R-:W-:-:S02]  /*1b70*/  FFMA.FTZ R28, R10, R28, R15 ;  /* 0x0000001c0a1c7223 */ /* 0x000fc4000001000f */
[C---:B------:R-:W-:Y:S02]  /*1b80*/  FFMA.FTZ R12, R14.reuse, R29, -R12 ;  /* 0x0000001d0e0c7223 */ /* 0x040fe4000001080c */
[----:B------:R-:W-:Y:S01]  /*1b90*/  FFMA.FTZ R9, R14, R25, -R9 ;  /* 0x000000190e097223 */ /* 0x000fe20000010809 */
[----:B------:R-:W-:Y:S01]  /*1ba0*/  F2FP.PACK_AB R28, R28, R13 ;  /* 0x0000000d1c1c723e */ /* 0x000fe200000000ff */
[C---:B------:R-:W-:Y:S02]  /*1bb0*/  FFMA.FTZ R10, R18.reuse, R25, R19 ;  /* 0x00000019120a7223 */ /* 0x040fe40000010013 */
[----:B------:R-:W-:Y:S02]  /*1bc0*/  FFMA.FTZ R29, R18, R29, R21 ;  /* 0x0000001d121d7223 */ /* 0x000fe40000010015 */
[----:B--2---:R-:W-:Y:S01]  /*1bd0*/  FMUL.FTZ R15, R22, R35 ;  /* 0x00000023160f7220 */ /* 0x004fe20000410000 */
[----:B------:R-:W-:Y:S01]  /*1be0*/  F2FP.PACK_AB R25, R10, R9 ;  /* 0x000000090a19723e */ /* 0x000fe200000000ff */
[----:B------:R-:W-:Y:S01]  /*1bf0*/  FMUL.FTZ R14, R22, R33 ;  /* 0x00000021160e7220 */ /* 0x000fe20000410000 */
[----:B------:R-:W-:Y:S01]  /*1c00*/  F2FP.PACK_AB R29, R29, R12 ;  /* 0x0000000c1d1d723e */ /* 0x000fe200000000ff */
[----:B----4-:R-:W-:-:S02]  /*1c10*/  FMUL.FTZ R35, R20, R35 ;  /* 0x0000002314237220 */ /* 0x010fc40000410000 */
[C---:B-----5:R-:W-:Y:S02]  /*1c20*/  FMUL.FTZ R18, R24.reuse, R39 ;  /* 0x0000002718127220 */ /* 0x060fe40000410000 */
[----:B------:R-:W-:Y:S02]  /*1c30*/  FMUL.FTZ R19, R24, R41 ;  /* 0x0000002918137220 */ /* 0x000fe40000410000 */
[----:B------:R-:W-:Y:S02]  /*1c40*/  FMUL.FTZ R33, R20, R33 ;  /* 0x0000002114217220 */ /* 0x000fe40000410000 */
[C---:B0-----:R-:W-:Y:S02]  /*1c50*/  FMUL.FTZ R39, R26.reuse, R39 ;  /* 0x000000271a277220 */ /* 0x041fe40000410000 */
[----:B------:R-:W-:Y:S02]  /*1c60*/  FMUL.FTZ R41, R26, R41 ;  /* 0x000000291a297220 */ /* 0x000fe40000410000 */
[----:B------:R-:W-:-:S02]  /*1c70*/  FFMA.FTZ R14, R20, R23, -R14 ;  /* 0x00000017140e7223 */ /* 0x000fc4000001080e */
[-C--:B------:R-:W-:Y:S02]  /*1c80*/  FFMA.FTZ R15, R20, R27.reuse, -R15 ;  /* 0x0000001b140f7223 */ /* 0x080fe4000001080f */
[C---:B------:R-:W-:Y:S02]  /*1c90*/  FFMA.FTZ R30, R22.reuse, R27, R35 ;  /* 0x0000001b161e7223 */ /* 0x040fe40000010023 */
[----:B------:R-:W-:Y:S02]  /*1ca0*/  FFMA.FTZ R33, R22, R23, R33 ;  /* 0x0000001716217223 */ /* 0x000fe40000010021 */
[----:B------:R-:W-:Y:S01]  /*1cb0*/  FFMA.FTZ R18, R26, R37, -R18 ;  /* 0x000000251a127223 */ /* 0x000fe20000010812 */
[----:B------:R-:W-:Y:S01]  /*1cc0*/  F2FP.PACK_AB R30, R30, R15 ;  /* 0x0000000f1e1e723e */ /* 0x000fe200000000ff */
[----:B------:R-:W-:Y:S02]  /*1cd0*/  FFMA.FTZ R27, R24, R37, R39 ;  /* 0x00000025181b7223 */ /* 0x000fe40000010027 */
[-C--:B------:R-:W-:Y:S01]  /*1ce0*/  FFMA.FTZ R19, R26, R31.reuse, -R19 ;  /* 0x0000001f1a137223 */ /* 0x080fe20000010813 */
[----:B------:R-:W-:Y:S01]  /*1cf0*/  F2FP.PACK_AB R26, R33, R14 ;  /* 0x0000000e211a723e */ /* 0x000fe200000000ff */
[----:B------:R-:W-:Y:S01]  /*1d00*/  FFMA.FTZ R20, R24, R31, R41 ;  /* 0x0000001f18147223 */ /* 0x000fe20000010029 */
[----:B------:R-:W-:-:S02]  /*1d10*/  F2FP.PACK_AB R24, R11, R8 ;  /* 0x000000080b18723e */ /* 0x000fc400000000ff */
[----:B------:R-:W-:Y:S02]  /*1d20*/  F2FP.PACK_AB R27, R27, R18 ;  /* 0x000000121b1b723e */ /* 0x000fe400000000ff */
[----:B------:R-:W-:Y:S02]  /*1d30*/  F2FP.PACK_AB R31, R20, R19 ;  /* 0x00000013141f723e */ /* 0x000fe400000000ff */
.L_x_2504:
[----:B------:R-:W-:Y:S05]  /*1d40*/  BSYNC B1 ;  /* 0x0000000000017941 */ /* 0x000fea0003800000 */
.L_x_2503:
        /* <DEDUP_REMOVED lines=31> */
.L_x_2502:
[----:B------:R-:W-:Y:S05]  /*1f40*/  BSYNC B0 ;  /* 0x0000000000007941 */ /* 0x000fea0003800000 */
.L_x_2501:
[----:B------:R-:W-:Y:S06]  /*1f50*/  BAR.SYNC.DEFER_BLOCKING 0x0 ;  /* 0x0000000000007b1d */ /* 0x000fec0000010000 */
[----:B0-----:R0:W2:Y:S04]  /*1f60*/  @P6 LDS.128 R24, [R0] ;  /* 0x0000000000186984 */ /* 0x0010a80000000c00 */
[----:B------:R0:W3:Y:S04]  /*1f70*/  @P6 LDS.128 R28, [R3] ;  /* 0x00000000031c6984 */ /* 0x0000e80000000c00 */
[----:B------:R-:W-:Y:S06]  /*1f80*/  BAR.SYNC.DEFER_BLOCKING 0x0 ;  /* 0x0000000000007b1d */ /* 0x000fec0000010000 */
[----:B------:R-:W-:Y:S05]  /*1f90*/  BRA `(.L_x_2499) ;  /* 0x0000064000007947 */ /* 0x000fea0003800000 */
.L_x_2498:
        /* <DEDUP_REMOVED lines=9> */
[--C-:B------:R-:W-:Y:S02]  /*2030*/  HADD2.F32 R15, -RZ, R24.reuse.H1_H1 ;  /* 0x30000018ff0f7230 */ /* 0x100fe40000004100 */
[----:B------:R-:W-:Y:S01]  /*2040*/  I2F R0, R17 ;  /* 0x0000001100007306 */ /* 0x000fe20000201400 */
[----:B------:R-:W-:Y:S02]  /*2050*/  HADD2.F32 R24, -RZ, R24.H0_H0 ;  /* 0x20000018ff187230 */ /* 0x000fe40000004100 */
[----:B------:R-:W-:-:S02]  /*2060*/  HADD2.F32 R20, -RZ, R25.H1_H1 ;  /* 0x30000019ff147230 */ /* 0x000fc40000004100 */
[----:B------:R-:W-:Y:S02]  /*2070*/  HADD2.F32 R21, -RZ, R29.H1_H1 ;  /* 0x3000001dff157230 */ /* 0x000fe40000004100 */
        /* <DEDUP_REMOVED lines=8> */
[----:B------:R-:W-:Y:S02]  /*2100*/  HADD2.F32 R32, -RZ, R27.H1_H1 ;  /* 0x3000001bff207230 */ /* 0x000fe40000004100 */
[----:B------:R-:W-:Y:S02]  /*2110*/  HADD2.F32 R33, -RZ, R31.H1_H1 ;  /* 0x3000001fff217230 */ /* 0x000fe40000004100 */
[----:B------:R-:W-:Y:S01]  /*2120*/  HADD2.F32 R27, -RZ, R27.H0_H0 ;  /* 0x2000001bff1b7230 */ /* 0x000fe20000004100 */
[----:B------:R-:W2:Y:S01]  /*2130*/  I2F R5, R5 ;  /* 0x0000000500057306 */ /* 0x000ea20000201400 */
[----:B0-----:R-:W-:Y:S01]  /*2140*/  FMUL.FTZ R0, R0, R8 ;  /* 0x0000000800007220 */ /* 0x001fe20000410000 */
[----:B------:R-:W-:-:S03]  /*2150*/  HADD2.F32 R31, -RZ, R31.H0_H0 ;  /* 0x2000001fff1f7230 */ /* 0x000fc60000004100 */
        /* <DEDUP_REMOVED lines=23> */
[----:B------:R-:W-:Y:S01]  /*22d0*/  MUFU.COS R8, R5 ;  /* 0x0000000500087308 */ /* 0x000fe20000000000 */
[--C-:B--2---:R-:W-:Y:S01]  /*22e0*/  HADD2.F32 R10, -RZ, R28.reuse.H1_H1 ;  /* 0x3000001cff0a7230 */ /* 0x104fe20000004100 */
[----:B0-----:R-:W-:Y:S01]  /*22f0*/  FMUL.FTZ R4, R0, R15 ;  /* 0x0000000f00047220 */ /* 0x001fe20000410000 */
[----:B------:R-:W-:-:S05]  /*2300*/  HADD2.F32 R28, -RZ, R28.H0_H0 ;  /* 0x2000001cff1c7230 */ /* 0x000fca0000004100 */
[----:B------:R0:W1:Y:S01]  /*2310*/  MUFU.SIN R9, R5 ;  /* 0x0000000500097308 */ /* 0x0000620000000400 */
[C---:B---3--:R-:W-:Y:S02]  /*2320*/  FMUL.FTZ R7, R3.reuse, R10 ;  /* 0x0000000a03077220 */ /* 0x048fe40000410000 */
[----:B------:R-:W-:Y:S02]  /*2330*/  FFMA.FTZ R4, R3, R24, R4 ;  /* 0x0000001803047223 */ /* 0x000fe40000010004 */
[----:B------:R-:W-:-:S03]  /*2340*/  FFMA.FTZ R7, R0, R28, -R7 ;  /* 0x0000001c00077223 */ /* 0x000fc60000010807 */
[----:B------:R-:W-:Y:S01]  /*2350*/  MUFU.COS R12, R6 ;  /* 0x00000006000c7308 */ /* 0x000fe20000000000 */
[----:B0-----:R-:W-:-:S04]  /*2360*/  FMUL.FTZ R5, R3, R15 ;  /* 0x0000000f03057220 */ /* 0x001fc80000410000 */
[----:B------:R-:W-:-:S03]  /*2370*/  FFMA.FTZ R5, R0, R24, -R5 ;  /* 0x0000001800057223 */ /* 0x000fc60000010805 */
[----:B------:R0:W2:Y:S01]  /*2380*/  MUFU.SIN R13, R6 ;  /* 0x00000006000d7308 */ /* 0x0000a20000000400 */
[----:B-1----:R-:W-:Y:S01]  /*2390*/  FMUL.FTZ R11, R9, R21 ;  /* 0x00000015090b7220 */ /* 0x002fe20000410000 */
[----:B------:R-:W-:-:S03]  /*23a0*/  F2FP.PACK_AB R24, R4, R5 ;  /* 0x000000050418723e */ /* 0x000fc600000000ff */
[----:B------:R-:W-:-:S03]  /*23b0*/  FFMA.FTZ R11, R8, R29, -R11 ;  /* 0x0000001d080b7223 */ /* 0x000fc6000001080b */
[----:B------:R-:W-:Y:S01]  /*23c0*/  MUFU.COS R18, R14 ;  /* 0x0000000e00127308 */ /* 0x000fe20000000000 */
[----:B0-----:R-:W-:Y:S02]  /*23d0*/  FMUL.FTZ R6, R0, R10 ;  /* 0x0000000a00067220 */ /* 0x001fe40000410000 */
[C---:B------:R-:W-:Y:S02]  /*23e0*/  FMUL.FTZ R0, R8.reuse, R20 ;  /* 0x0000001408007220 */ /* 0x040fe40000410000 */
[----:B------:R-:W-:Y:S02]  /*23f0*/  FFMA.FTZ R6, R3, R28, R6 ;  /* 0x0000001c03067223 */ /* 0x000fe40000010006 */
[----:B------:R-:W-:Y:S01]  /*2400*/  FMUL.FTZ R3, R9, R20 ;  /* 0x0000001409037220 */ /* 0x000fe20000410000 */
[----:B------:R0:W1:Y:S01]  /*2410*/  MUFU.SIN R19, R14 ;  /* 0x0000000e00137308 */ /* 0x0000620000000400 */
[----:B------:R-:W-:Y:S01]  /*2420*/  FMUL.FTZ R10, R8, R21 ;  /* 0x00000015080a7220 */ /* 0x000fe20000410000 */
[----:B------:R-:W-:Y:S01]  /*2430*/  F2FP.PACK_AB R28, R6, R7 ;  /* 0x00000007061c723e */ /* 0x000fe200000000ff */
[----:B------:R-:W-:-:S02]  /*2440*/  FFMA.FTZ R3, R8, R25, -R3 ;  /* 0x0000001908037223 */ /* 0x000fc40000010803 */
[C---:B------:R-:W-:Y:S02]  /*2450*/  FFMA.FTZ R0, R9.reuse, R25, R0 ;  /* 0x0000001909007223 */ /* 0x040fe40000010000 */
[----:B------:R-:W-:Y:S02]  /*2460*/  FFMA.FTZ R10, R9, R29, R10 ;  /* 0x0000001d090a7223 */ /* 0x000fe4000001000a */
[CC--:B--2---:R-:W-:Y:S01]  /*2470*/  FMUL.FTZ R9, R13.reuse, R22.reuse ;  /* 0x000000160d097220 */ /* 0x0c4fe20000410000 */
[----:B------:R-:W-:Y:S01]  /*2480*/  F2FP.PACK_AB R25, R0, R3 ;  /* 0x000000030019723e */ /* 0x000fe200000000ff */
[----:B------:R-:W-:Y:S01]  /*2490*/  FMUL.FTZ R8, R12, R22 ;  /* 0x000000160c087220 */ /* 0x000fe20000410000 */
[----:B------:R-:W-:Y:S01]  /*24a0*/  F2FP.PACK_AB R29, R10, R11 ;  /* 0x0000000b0a1d723e */ /* 0x000fe200000000ff */
[-C--:B------:R-:W-:Y:S02]  /*24b0*/  FMUL.FTZ R15, R13, R23.reuse ;  /* 0x000000170d0f7220 */ /* 0x080fe40000410000 */
[----:B0-----:R-:W-:-:S02]  /*24c0*/  FMUL.FTZ R14, R12, R23 ;  /* 0x000000170c0e7220 */ /* 0x001fc40000410000 */
[CC--:B------:R-:W-:Y:S02]  /*24d0*/  FFMA.FTZ R9, R12.reuse, R26.reuse, -R9 ;  /* 0x0000001a0c097223 */ /* 0x0c0fe40000010809 */
[C---:B------:R-:W-:Y:S02]  /*24e0*/  FFMA.FTZ R8, R13.reuse, R26, R8 ;  /* 0x0000001a0d087223 */ /* 0x040fe40000010008 */
[-C--:B------:R-:W-:Y:S02]  /*24f0*/  FFMA.FTZ R15, R12, R30.reuse, -R15 ;  /* 0x0000001e0c0f7223 */ /* 0x080fe4000001080f */
[----:B------:R-:W-:Y:S01]  /*2500*/  FFMA.FTZ R14, R13, R30, R14 ;  /* 0x0000001e0d0e7223 */ /* 0x000fe2000001000e */
[----:B------:R-:W-:Y:S01]  /*2510*/  F2FP.PACK_AB R26, R8, R9 ;  /* 0x00000009081a723e */ /* 0x000fe200000000ff */
[CC--:B-1----:R-:W-:Y:S02]  /*2520*/  FMUL.FTZ R13, R19.reuse, R32.reuse ;  /* 0x00000020130d7220 */ /* 0x0c2fe40000410000 */
[----:B------:R-:W-:Y:S01]  /*2530*/  FMUL.FTZ R12, R18, R32 ;  /* 0x00000020120c7220 */ /* 0x000fe20000410000 */
[----:B------:R-:W-:Y:S01]  /*2540*/  F2FP.PACK_AB R30, R14, R15 ;  /* 0x0000000f0e1e723e */ /* 0x000fe200000000ff */
[----:B------:R-:W-:-:S02]  /*2550*/  FMUL.FTZ R21, R19, R33 ;  /* 0x0000002113157220 */ /* 0x000fc40000410000 */
[C---:B------:R-:W-:Y:S02]  /*2560*/  FMUL.FTZ R20, R18.reuse, R33 ;  /* 0x0000002112147220 */ /* 0x040fe40000410000 */
[CC--:B------:R-:W-:Y:S02]  /*2570*/  FFMA.FTZ R13, R18.reuse, R27.reuse, -R13 ;  /* 0x0000001b120d7223 */ /* 0x0c0fe4000001080d */
[C---:B------:R-:W-:Y:S02]  /*2580*/  FFMA.FTZ R12, R19.reuse, R27, R12 ;  /* 0x0000001b130c7223 */ /* 0x040fe4000001000c */
[-C--:B------:R-:W-:Y:S02]  /*2590*/  FFMA.FTZ R21, R18, R31.reuse, -R21 ;  /* 0x0000001f12157223 */ /* 0x080fe40000010815 */
[----:B------:R-:W-:Y:S01]  /*25a0*/  FFMA.FTZ R20, R19, R31, R20 ;  /* 0x0000001f13147223 */ /* 0x000fe20000010014 */
[----:B------:R-:W-:-:S04]  /*25b0*/  F2FP.PACK_AB R27, R12, R13 ;  /* 0x0000000d0c1b723e */ /* 0x000fc800000000ff */
[----:B------:R-:W-:Y:S02]  /*25c0*/  F2FP.PACK_AB R31, R20, R21 ;  /* 0x00000015141f723e */ /* 0x000fe400000000ff */
.L_x_2505:
[----:B------:R-:W-:Y:S05]  /*25d0*/  BSYNC B0 ;  /* 0x0000000000007941 */ /* 0x000fea0003800000 */
.L_x_2499:
[----:B0-----:R-:W-:Y:S01]  /*25e0*/  ISETP.GT.AND P0, PT, R16, 0x1f, PT ;  /* 0x0000001f1000780c */ /* 0x001fe20003f04270 */
[----:B------:R-:W-:Y:S01]  /*25f0*/  BSSY B0, `(.L_x_2506) ;  /* 0x000001d000007945 */ /* 0x000fe20003800000 */
[----:B------:R-:W-:-:S11]  /*2600*/  IMAD.MOV.U32 R3, RZ, RZ, RZ ;  /* 0x000000ffff037224 */ /* 0x000fd600078e00ff */
[----:B------:R-:W-:Y:S05]  /*2610*/  @P0 BRA `(.L_x_2507) ;  /* 0x000001a000000947 */ /* 0x000fea0003800000 */
[----:B--23--:R-:W-:Y:S01]  /*2620*/  HMUL2 R12, R25, R29 ;  /* 0x0000001d190c7232 */ /* 0x00cfe20000000000 */
[----:B------:R-:W-:Y:S01]  /*2630*/  IADD3 R17, R17, UR48, RZ ;  /* 0x0000003011117c10 */ /* 0x000fe2000fffe0ff */
[----:B------:R-:W-:Y:S01]  /*2640*/  IMAD.SHL.U32 R0, R2, 0x8, RZ ;  /* 0x0000000802007824 */ /* 0x000fe200078e00ff */
[----:B------:R0:W-:Y:S01]  /*2650*/  STS.128 [R16.X16+0x10], R24 ;  /* 0x0000101810007388 */ /* 0x0001e2000000cc00 */
[----:B------:R-:W-:Y:S02]  /*2660*/  IMAD.MOV.U32 R5, RZ, RZ, 0x2 ;  /* 0x00000002ff057424 */ /* 0x000fe400078e00ff */
        /* <DEDUP_REMOVED lines=10> */
[----:B0-----:R0:W2:Y:S02]  /*2710*/  SHFL.BFLY PT, R0, R13, 0x10, 0x1f ;  /* 0x0e001f000d007f89 */ /* 0x0010a400000e0000 */
.L_x_2554:
[----:B0-2---:R-:W-:Y:S01]  /*2720*/  FADD.FTZ R13, R13, R0 ;  /* 0x000000000d0d7221 */ /* 0x005fe20000010000 */
[----:B------:R-:W-:Y:S05]  /*2730*/  BRA.DIV ~URZ, `(.L_x_2509) ;  /* 0x00004d927f007947 */ /* 0x000fea000b800000 */
[----:B------:R-:W0:Y:S02]  /*2740*/  SHFL.BFLY PT, R0, R13, 0x8, 0x1f ;  /* 0x0d001f000d007f89 */ /* 0x000e2400000e0000 */
[----:B0-----:R-:W-:-:S05]  /*2750*/  FADD.FTZ R0, R13, R0 ;  /* 0x000000000d007221 */ /* 0x001fca0000010000 */
[----:B------:R-:W0:Y:S02]  /*2760*/  SHFL.BFLY PT, R3, R0, 0x4, 0x1f ;  /* 0x0c801f0000037f89 */ /* 0x000e2400000e0000 */
[----:B0-----:R-:W-:-:S05]  /*2770*/  FADD.FTZ R3, R0, R3 ;  /* 0x0000000300037221 */ /* 0x001fca0000010000 */
[----:B------:R-:W0:Y:S02]  /*2780*/  SHFL.BFLY PT, R4, R3, 0x2, 0x1f ;  /* 0x0c401f0003047f89 */ /* 0x000e2400000e0000 */
[----:B0-----:R-:W-:-:S05]  /*2790*/  FADD.FTZ R4, R3, R4 ;  /* 0x0000000403047221 */ /* 0x001fca0000010000 */
[----:B------:R0:W2:Y:S02]  /*27a0*/  SHFL.BFLY PT, R5, R4, 0x1, 0x1f ;  /* 0x0c201f0004057f89 */ /* 0x0000a400000e0000 */
.L_x_2555:
[----:B--2---:R-:W-:Y:S02]  /*27b0*/  FADD.FTZ R3, R5, R4 ;  /* 0x0000000405037221 */ /* 0x004fe40000010000 */
.L_x_2507:
[----:B------:R-:W-:Y:S05]  /*27c0*/  BSYNC B0 ;  /* 0x0000000000007941 */ /* 0x000fea0003800000 */
.L_x_2506:
[----:B------:R-:W-:-:S13]  /*27d0*/  ISETP.NE.AND P0, PT, R16, RZ, PT ;  /* 0x000000ff1000720c */ /* 0x000fda0003f05270 */
[----:B------:R-:W-:Y:S01]  /*27e0*/  @P0 IMAD.MOV.U32 R0, RZ, RZ, -0x800001 ;  /* 0xff7fffffff000424 */ /* 0x000fe200078e00ff */
[----:B------:R-:W-:Y:S05]  /*27f0*/  @P0 BRA `(.L_x_2510) ;  /* 0x0000013000000947 */ /* 0x000fea0003800000 */
[----:B------:R-:W-:Y:S01]  /*2800*/  ISETP.NE.U32.AND P0, PT, RZ, c[0x0][0x218], PT ;  /* 0x00008600ff007a0c */ /* 0x000fe20003f05070 */
[----:B------:R-:W-:Y:S01]  /*2810*/  UIADD3 UR4, -UR45, UR42, URZ ;  /* 0x0000002a2d047290 */ /* 0x000fe2000fffe13f */
[----:B------:R-:W-:Y:S02]  /*2820*/  FMUL.FTZ R0, R3, c[0x0][0x1f0] ;  /* 0x00007c0003007a20 */ /* 0x000fe40000410000 */
[----:B------:R-:W-:-:S03]  /*2830*/  ISETP.NE.AND.EX P0, PT, RZ, c[0x0][0x21c], PT, P0 ;  /* 0x00008700ff007a0c */ /* 0x000fc60003f05300 */
[----:B------:R-:W-:-:S10]  /*2840*/  MOV R7, UR4 ;  /* 0x0000000400077c02 */ /* 0x000fd40008000f00 */
[----:B------:R-:W-:Y:S05]  /*2850*/  @!P0 BRA `(.L_x_2511) ;  /* 0x000000c000008947 */ /* 0x000fea0003800000 */
[----:B-1----:R-:W-:Y:S02]  /*2860*/  UIADD3 UR4, -UR41, UR42, URZ ;  /* 0x0000002a29047290 */ /* 0x002fe4000fffe13f */
[----:B------:R-:W-:Y:S02]  /*2870*/  ULDC UR6, c[0x0][0x220] ;  /* 0x0000880000067ab9 */ /* 0x000fe40000000800 */
[----:B------:R-:W-:Y:S02]  /*2880*/  UIMAD UR5, UR50, UR6, UR4 ;  /* 0x00000006320572a4 */ /* 0x000fe4000f8e0204 */
[----:B------:R-:W-:Y:S02]  /*2890*/  UMOV UR7, 0x2 ;  /* 0x0000000200077882 */ /* 0x000fe40000000000 */
[----:B------:R-:W-:-:S03]  /*28a0*/  UIMAD UR6, UR5, UR6, UR4 ;  /* 0x00000006050672a4 */ /* 0x000fc6000f8e0204 */
[----:B------:R-:W-:Y:S02]  /*28b0*/  ULDC.64 UR4, c[0x0][0x218] ;  /* 0x0000860000047ab9 */ /* 0x000fe40000000a00 */
[----:B------:R-:W-:-:S06]  /*28c0*/  UIMAD.WIDE UR4, UR6, UR7, UR4 ;  /* 0x00000007060472a5 */ /* 0x000fcc000f8e0204 */
[----:B0-----:R-:W-:Y:S02]  /*28d0*/  IMAD.U32 R4, RZ, RZ, UR4 ;  /* 0x00000004ff047e24 */ /* 0x001fe4000f8e00ff */
[----:B------:R-:W-:-:S05]  /*28e0*/  IMAD.U32 R5, RZ, RZ, UR5 ;  /* 0x00000005ff057e24 */ /* 0x000fca000f8e00ff */
[----:B------:R-:W4:Y:S02]  /*28f0*/  LDG.E.U16 R4, [R4.64] ;  /* 0x0000002404047981 */ /* 0x000f24000c1e1500 */
[----:B----4-:R-:W-:-:S05]  /*2900*/  HADD2.F32 R3, -RZ, R4.H0_H0 ;  /* 0x20000004ff037230 */ /* 0x010fca0000004100 */
[----:B------:R-:W-:-:S05]  /*2910*/  FADD.FTZ R0, R0, R3 ;  /* 0x0000000300007221 */ /* 0x000fca0000010000 */
.L_x_2511:
[----:B------:R4:W-:Y:S02]  /*2920*/  STS [R7.X4+0x210], R0 ;  /* 0x0002100007007388 */ /* 0x0009e40000004800 */
.L_x_2510:
[----:B------:R-:W-:Y:S02]  /*2930*/  WARPSYNC 0xffffffff ;  /* 0xffffffff00007948 */ /* 0x000fe40003800000 */
[----:B------:R-:W-:Y:S01]  /*2940*/  UIADD3 UR4, UR42, 0x7, -UR45 ;  /* 0x000000072a047890 */ /* 0x000fe2000fffe82d */
[----:B------:R-:W-:Y:S01]  /*2950*/  SHF.R.S32.HI R3, RZ, 0x1f, R16 ;  /* 0x0000001fff037819 */ /* 0x000fe20000011410 */
[----:B------:R-:W-:Y:S02]  /*2960*/  BAR.SYNC.DEFER_BLOCKING 0x0 ;  /* 0x0000000000007b1d */ /* 0x000fe40000010000 */
[----:B------:R-:W-:Y:S01]  /*2970*/  USHF.R.S32.HI UR5, URZ, 0x1f, UR4 ;  /* 0x0000001f3f057899 */ /* 0x000fe20008011404 */
[----:B------:R-:W-:-:S03]  /*2980*/  LEA.HI R3, R3, R16, RZ, 0x2 ;  /* 0x0000001003037211 */ /* 0x000fc600078f10ff */
[----:B------:R-:W-:Y:S01]  /*2990*/  ULEA.HI UR5, UR5, UR4, URZ, 0x3 ;  /* 0x0000000405057291 */ /* 0x000fe2000f8f183f */
[----:B------:R-:W-:Y:S01]  /*29a0*/  LEA.HI.SX32 R38, R3, UR45, 0x1e ;  /* 0x0000002d03267c11 */ /* 0x000fe2000f8ff2ff */
[----:B------:R-:W-:Y:S01]  /*29b0*/  BSSY B0, `(.L_x_2512) ;  /* 0x0000200000007945 */ /* 0x000fe20003800000 */
[----:B------:R-:W-:Y:S02]  /*29c0*/  ULDC UR4, c[0x0][0x1d0] ;  /* 0x0000740000047ab9 */ /* 0x000fe40000000800 */
[----:B------:R-:W-:Y:S02]  /*29d0*/  ULOP3.LUT UR5, UR5, 0xfffffff8, URZ, 0xc0, !UPT ;  /* 0xfffffff805057892 */ /* 0x000fe4000f8ec03f */
[----:B------:R-:W-:Y:S02]  /*29e0*/  UIMAD UR46, UR46, UR4, UR50 ;  /* 0x000000042e2e72a4 */ /* 0x000fe4000f8e0232 */
[----:B------:R-:W-:Y:S02]  /*29f0*/  UIADD3 UR5, UR45, UR5, URZ ;  /* 0x000000052d057290 */ /* 0x000fe4000fffe03f */
[----:B------:R-:W-:-:S04]  /*2a00*/  USHF.L.U32 UR46, UR46, 0x8, URZ ;  /* 0x000000082e2e7899 */ /* 0x000fc8000800063f */
[----:B------:R-:W-:-:S13]  /*2a10*/  ISETP.GE.AND P0, PT, R38, UR5, PT ;  /* 0x0000000526007c0c */ /* 0x000fda000bf06270 */
[----:B------:R-:W-:Y:S05]  /*2a20*/  @P0 BRA `(.L_x_2513) ;  /* 0x00001f8000000947 */ /* 0x000fea0003800000 */
[----:B------:R-:W-:Y:S01]  /*2a30*/  LOP3.LUT R3, R3, 0x7ffffffc, RZ, 0xc0, !PT ;  /* 0x7ffffffc03037812 */ /* 0x000fe200078ec0ff */
[----:B------:R-:W-:Y:S02]  /*2a40*/  IMAD.U32 R37, RZ, RZ, UR46 ;  /* 0x0000002eff257e24 */ /* 0x000fe4000f8e00ff */
[----:B------:R-:W-:Y:S02]  /*2a50*/  IMAD.MOV.U32 R40, RZ, RZ, c[0x0][0x1e8] ;  /* 0x00007a00ff287624 */ /* 0x000fe400078e00ff */
[----:B------:R-:W-:Y:S02]  /*2a60*/  IMAD.IADD R39, R16, 0x1, -R3 ;  /* 0x0000000110277824 */ /* 0x000fe400078e0a03 */
[----:B------:R-:W-:Y:S02]  /*2a70*/  IMAD.U32 R41, RZ, RZ, UR50 ;  /* 0x00000032ff297e24 */ /* 0x000fe4000f8e00ff */
[----:B------:R-:W-:Y:S01]  /*2a80*/  IMAD.SHL.U32 R36, R39, 0x2, RZ ;  /* 0x0000000227247824 */ /* 0x000fe200078e00ff */
[----:B------:R-:W0:Y:S01]  /*2a90*/  LDS R3, [R39.X4+0x10] ;  /* 0x0000100027037984 */ /* 0x000e220000004800 */
[----:B------:R-:W-:-:S02]  /*2aa0*/  IMAD.MOV.U32 R42, RZ, RZ, c[0x0][0x220] ;  /* 0x00008800ff2a7624 */ /* 0x000fc400078e00ff */
[----:B------:R-:W-:Y:S01]  /*2ab0*/  IMAD R36, R37, c[0x0][0x1d4], R36 ;  /* 0x0000750025247a24 */ /* 0x000fe200078e0224 */
[----:B0-----:R-:W0:Y:S01]  /*2ac0*/  LDS R4, [R39.X4+0x20] ;  /* 0x0000200027047984 */ /* 0x001e220000004800 */
[----:B------:R-:W-:Y:S02]  /*2ad0*/  IMAD.MOV.U32 R44, RZ, RZ, 0x2 ;  /* 0x00000002ff2c7424 */ /* 0x000fe400078e00ff */
[----:B------:R-:W-:Y:S01]  /*2ae0*/  IMAD.U32 R45, RZ, RZ, UR50 ;  /* 0x00000032ff2d7e24 */ /* 0x000fe2000f8e00ff */
[----:B------:R-:W4:Y:S01]  /*2af0*/  LDS R5, [R39.X4+0x30] ;  /* 0x0000300027057984 */ /* 0x000f220000004800 */
[----:B------:R-:W-:Y:S02]  /*2b00*/  IMAD R37, R41, R42, UR42 ;  /* 0x0000002a29257e24 */ /* 0x000fe4000f8e022a */
[----:B------:R-:W-:Y:S01]  /*2b10*/  IMAD.WIDE R44, R44, R45, c[0x0][0x228] ;  /* 0x00008a002c2c7625 */ /* 0x000fe200078e022d */
[----:B------:R-:W3:Y:S04]  /*2b20*/  LDS R6, [R39.X4+0x40] ;  /* 0x0000400027067984 */ /* 0x000ee80000004800 */
[----:B----4-:R-:W4:Y:S04]  /*2b30*/  LDS R7, [R39.X4+0x50] ;  /* 0x0000500027077984 */ /* 0x010f280000004800 */
[----:B------:R-:W2:Y:S04]  /*2b40*/  LDS R8, [R39.X4+0x60] ;  /* 0x0000600027087984 */ /* 0x000ea80000004800 */
[----:B------:R-:W1:Y:S04]  /*2b50*/  LDS R9, [R39.X4+0x70] ;  /* 0x0000700027097984 */ /* 0x000e680000004800 */
[----:B------:R-:W0:Y:S04]  /*2b60*/  LDS R10, [R39.X4+0x80] ;  /* 0x00008000270a7984 */ /* 0x000e280000004800 */
        /* <DEDUP_REMOVED lines=12> */
[----:B--2---:R-:W2:Y:S04]  /*2c30*/  LDS R24, [R39.X4+0x150] ;  /* 0x0001500027187984 */ /* 0x004ea80000004800 */
[----:B------:R-:W0:Y:S04]  /*2c40*/  LDS R25, [R39.X4+0x160] ;  /* 0x0001600027197984 */ /* 0x000e280000004800 */
[----:B------:R-:W0:Y:S04]  /*2c50*/  LDS R26, [R39.X4+0x170] ;  /* 0x00017000271a7984 */ /* 0x000e280000004800 */
[----:B------:R-:W0:Y:S04]  /*2c60*/  LDS R27, [R39.X4+0x180] ;  /* 0x00018000271b7984 */ /* 0x000e280000004800 */
[----:B---3--:R-:W3:Y:S04]  /*2c70*/  LDS R28, [R39.X4+0x190] ;  /* 0x00019000271c7984 */ /* 0x008ee80000004800 */
[----:B------:R-:W0:Y:S04]  /*2c80*/  LDS R29, [R39.X4+0x1a0] ;  /* 0x0001a000271d7984 */ /* 0x000e280000004800 */
[----:B------:R-:W0:Y:S04]  /*2c90*/  LDS R30, [R39.X4+0x1b0] ;  /* 0x0001b000271e7984 */ /* 0x000e280000004800 */
[----:B------:R-:W0:Y:S04]  /*2ca0*/  LDS R31, [R39.X4+0x1c0] ;  /* 0x0001c000271f7984 */ /* 0x000e280000004800 */
[----:B------:R-:W0:Y:S04]  /*2cb0*/  LDS R32, [R39.X4+0x1d0] ;  /* 0x0001d00027207984 */ /* 0x000e280000004800 */
[----:B------:R-:W0:Y:S04]  /*2cc0*/  LDS R33, [R39.X4+0x1e0] ;  /* 0x0001e00027217984 */ /* 0x000e280000004800 */
[----:B------:R-:W0:Y:S04]  /*2cd0*/  LDS R34, [R39.X4+0x1f0] ;  /* 0x0001f00027227984 */ /* 0x000e280000004800 */
[----:B------:R5:W0:Y:S02]  /*2ce0*/  LDS R35, [R39.X4+0x200] ;  /* 0x0002000027237984 */ /* 0x000a240000004800 */
[----:B-----5:R-:W-:-:S02]  /*2cf0*/  IADD3 R39, R40, c[0x0][0x210], RZ ;  /* 0x0000840028277a10 */ /* 0x020fc40007ffe0ff */
[----:B-12-4-:R-:W-:Y:S02]  /*2d00*/  SHF.R.S32.HI R40, RZ, 0x1f, R36 ;  /* 0x0000001fff287819 */ /* 0x016fe40000011424 */
.L_x_2518:
[----:B------:R-:W-:Y:S01]  /*2d10*/  IABS R48, c[0x0][0x1d4] ;  /* 0x0000750000307a13 */ /* 0x000fe20000000000 */
[----:B------:R-:W-:Y:S01]  /*2d20*/  IMAD.MOV.U32 R46, RZ, RZ, RZ ;  /* 0x000000ffff2e7224 */ /* 0x000fe200078e00ff */
        /* <DEDUP_REMOVED lines=18> */
[----:B------:R-:W-:Y:S02]  /*2e50*/  @!P2 LOP3.LUT R79, RZ, c[0x0][0x1d4], RZ, 0x33, !PT ;  /* 0x00007500ff4faa12 */ /* 0x000fe400078e33ff */
[----:B------:R-:W-:Y:S02]  /*2e60*/  ISETP.GE.AND P1, PT, R38, UR42, PT ;  /* 0x0000002a26007c0c */ /* 0x000fe4000bf26270 */
[----:B------:R-:W-:-:S04]  /*2e70*/  IADD3 R47, P0, R79, UR47, RZ ;  /* 0x0000002f4f2f7c10 */ /* 0x000fc8000ff1e0ff */
[----:B------:R-:W-:Y:S02]  /*2e80*/  LEA.HI.X.SX32 R48, R79, UR49, 0x1, P0 ;  /* 0x000000314f307c11 */ /* 0x000fe400080f0eff */
[----:B------:R-:W-:-:S04]  /*2e90*/  LEA R46, P0, R47, c[0x0][0x1a8], 0x2 ;  /* 0x00006a002f2e7a11 */ /* 0x000fc800078010ff */
[----:B------:R-:W-:-:S05]  /*2ea0*/  LEA.HI.X R47, R47, c[0x0][0x1ac], R48, 0x2, P0 ;  /* 0x00006b002f2f7a11 */ /* 0x000fca00000f1430 */
[----:B------:R-:W2:Y:S04]  /*2eb0*/  @!P1 LDG.E R48, [R46.64] ;  /* 0x000000242e309981 */ /* 0x000ea8000c1e1900 */
[----:B------:R-:W4:Y:S04]  /*2ec0*/  @!P1 LDG.E R83, [R46.64] ;  /* 0x000000242e539981 */ /* 0x000f28000c1e1900 */
[----:B------:R-:W5:Y:S04]  /*2ed0*/  @!P1 LDG.E R87, [R46.64] ;  /* 0x000000242e579981 */ /* 0x000f68000c1e1900 */
[----:B---3--:R-:W3:Y:S04]  /*2ee0*/  @!P1 LDG.E R86, [R46.64] ;  /* 0x000000242e569981 */ /* 0x008ee8000c1e1900 */
[----:B------:R-:W3:Y:S04]  /*2ef0*/  @!P1 LDG.E R81, [R46.64] ;  /* 0x000000242e519981 */ /* 0x000ee8000c1e1900 */
[----:B------:R-:W3:Y:S01]  /*2f00*/  @!P1 LDG.E R85, [R46.64] ;  /* 0x000000242e559981 */ /* 0x000ee2000c1e1900 */
[----:B------:R-:W-:-:S03]  /*2f10*/  @!P1 IMAD.SHL.U32 R49, R79, 0x8, RZ ;  /* 0x000000084f319824 */ /* 0x000fc600078e00ff */
[----:B------:R-:W3:Y:S01]  /*2f20*/  @!P1 LDG.E R84, [R46.64] ;  /* 0x000000242e549981 */ /* 0x000ee2000c1e1900 */
[----:B------:R-:W-:-:S03]  /*2f30*/  IADD3 R89, R79, c[0x0][0x1d4], RZ ;  /* 0x000075004f597a10 */ /* 0x000fc60007ffe0ff */
[----:B------:R-:W3:Y:S01]  /*2f40*/  @!P1 LDG.E R90, [R46.64] ;  /* 0x000000242e5a9981 */ /* 0x000ee2000c1e1900 */
[----:B--2---:R-:W-:-:S04]  /*2f50*/  @!P1 IMAD R48, R48, c[0x0][0x1d8], RZ ;  /* 0x0000760030309a24 */ /* 0x004fc800078e02ff */
[----:B------:R-:W-:-:S04]  /*2f60*/  @!P1 IMAD.SHL.U32 R48, R48, 0x100, RZ ;  /* 0x0000010030309824 */ /* 0x000fc800078e00ff */
[----:B------:R-:W-:-:S05]  /*2f70*/  @!P1 IMAD R49, R48, c[0x0][0x1d4], R49 ;  /* 0x0000750030319a24 */ /* 0x000fca00078e0231 */
[----:B------:R-:W-:Y:S01]  /*2f80*/  @!P1 IADD3 R48, P0, R36, R49, RZ ;  /* 0x0000003124309210 */ /* 0x000fe20007f1e0ff */
[----:B----4-:R-:W-:-:S03]  /*2f90*/  @!P1 IMAD R83, R83, c[0x0][0x1d8], RZ ;  /* 0x0000760053539a24 */ /* 0x010fc600078e02ff */
[----:B------:R-:W-:Y:S02]  /*2fa0*/  @!P1 LEA.HI.X.SX32 R49, R49, R40, 0x1, P0 ;  /* 0x0000002831319211 */ /* 0x000fe400000f0eff */
[----:B------:R-:W-:-:S04]  /*2fb0*/  @!P1 LEA R50, P0, R48, c[0x0][0x198], 0x1 ;  /* 0x0000660030329a11 */ /* 0x000fc800078008ff */
[----:B------:R-:W-:Y:S02]  /*2fc0*/  @!P1 LEA.HI.X R51, R48, c[0x0][0x19c], R49, 0x1, P0 ;  /* 0x0000670030339a11 */ /* 0x000fe400000f0c31 */
[----:B------:R-:W-:Y:S02]  /*2fd0*/  @!P1 SHF.L.U32 R49, R83, 0x8, RZ ;  /* 0x0000000853319819 */ /* 0x000fe400000006ff */
[----:B------:R-:W2:Y:S01]  /*2fe0*/  @!P1 LDG.E R83, [R46.64] ;  /* 0x000000242e539981 */ /* 0x000ea2000c1e1900 */
[----:B------:R-:W-:-:S03]  /*2ff0*/  @!P1 IMAD.SHL.U32 R48, R89, 0x8, RZ ;  /* 0x0000000859309824 */ /* 0x000fc600078e00ff */
[----:B------:R1:W4:Y:S01]  /*3000*/  @!P1 LDG.E R42, [R50.64] ;  /* 0x00000024322a9981 */ /* 0x000322000c1e1900 */
[----:B------:R-:W-:Y:S02]  /*3010*/  @!P1 IMAD R49, R49, c[0x0][0x1d4], R48 ;  /* 0x0000750031319a24 */ /* 0x000fe400078e0230 */
[----:B-----5:R-:W-:-:S03]  /*3020*/  @!P1 IMAD R87, R87, c[0x0][0x1d8], RZ ;  /* 0x0000760057579a24 */ /* 0x020fc600078e02ff */
[----:B------:R-:W-:Y:S02]  /*3030*/  @!P1 IADD3 R88, P0, R36, R49, RZ ;  /* 0x0000003124589210 */ /* 0x000fe40007f1e0ff */
[----:B-1----:R-:W-:Y:S01]  /*3040*/  IADD3 R51, R89, c[0x0][0x1d4], RZ ;  /* 0x0000750059337a10 */ /* 0x002fe20007ffe0ff */
[----:B------:R-:W-:Y:S01]  /*3050*/  @!P1 IMAD.SHL.U32 R87, R87, 0x100, RZ ;  /* 0x0000010057579824 */ /* 0x000fe200078e00ff */
[----:B------:R-:W-:-:S03]  /*3060*/  @!P1 LEA.HI.X.SX32 R49, R49, R40, 0x1, P0 ;  /* 0x0000002831319211 */ /* 0x000fc600000f0eff */
[----:B------:R-:W-:Y:S01]  /*3070*/  @!P1 IMAD.SHL.U32 R50, R51, 0x8, RZ ;  /* 0x0000000833329824 */ /* 0x000fe200078e00ff */
[----:B------:R-:W-:-:S03]  /*3080*/  @!P1 LEA R48, P0, R88, c[0x0][0x198], 0x1 ;  /* 0x0000660058309a11 */ /* 0x000fc600078008ff */
[----:B------:R-:W-:Y:S01]  /*3090*/  @!P1 IMAD R87, R87, c[0x0][0x1d4], R50 ;  /* 0x0000750057579a24 */ /* 0x000fe200078e0232 */
[----:B------:R-:W-:-:S04]  /*30a0*/  @!P1 LEA.HI.X R49, R88, c[0x0][0x19c], R49, 0x1, P0 ;  /* 0x0000670058319a11 */ /* 0x000fc800000f0c31 */
[----:B------:R-:W-:Y:S01]  /*30b0*/  @!P1 IADD3 R88, P0, R36, R87, RZ ;  /* 0x0000005724589210 */ /* 0x000fe20007f1e0ff */
[----:B---3--:R-:W-:Y:S01]  /*30c0*/  @!P1 IMAD R89, R86, c[0x0][0x1d8], RZ ;  /* 0x0000760056599a24 */ /* 0x008fe200078e02ff */
[----:B------:R-:W-:Y:S01]  /*30d0*/  IADD3 R86, R51, c[0x0][0x1d4], RZ ;  /* 0x0000750033567a10 */ /* 0x000fe20007ffe0ff */
[----:B------:R1:W3:Y:S01]  /*30e0*/  @!P1 LDG.E R41, [R48.64] ;  /* 0x0000002430299981 */ /* 0x0002e2000c1e1900 */
[----:B------:R-:W-:Y:S02]  /*30f0*/  @!P1 LEA.HI.X.SX32 R87, R87, R40, 0x1, P0 ;  /* 0x0000002857579211 */ /* 0x000fe400000f0eff */
[----:B------:R-:W-:-:S04]  /*3100*/  @!P1 LEA R50, P0, R88, c[0x0][0x198], 0x1 ;  /* 0x0000660058329a11 */ /* 0x000fc800078008ff */
[----:B------:R-:W-:Y:S01]  /*3110*/  @!P1 LEA.HI.X R51, R88, c[0x0][0x19c], R87, 0x1, P0 ;  /* 0x0000670058339a11 */ /* 0x000fe200000f0c57 */
[----:B------:R-:W-:Y:S02]  /*3120*/  @!P1 IMAD.SHL.U32 R88, R89, 0x100, RZ ;  /* 0x0000010059589824 */ /* 0x000fe400078e00ff */
[----:B------:R-:W-:Y:S01]  /*3130*/  @!P1 IMAD.SHL.U32 R87, R86, 0x8, RZ ;  /* 0x0000000856579824 */ /* 0x000fe200078e00ff */
[----:B------:R-:W5:Y:S03]  /*3140*/  @!P1 LDG.E R89, [R46.64] ;  /* 0x000000242e599981 */ /* 0x000f66000c1e1900 */
[----:B------:R-:W-:Y:S01]  /*3150*/  @!P1 IMAD R87, R88, c[0x0][0x1d4], R87 ;  /* 0x0000750058579a24 */ /* 0x000fe200078e0257 */
[----:B------:R0:W3:Y:S04]  /*3160*/  @!P1 LDG.E R52, [R50.64] ;  /* 0x0000002432349981 */ /* 0x0000e8000c1e1900 */
[----:B-1----:R-:W-:-:S04]  /*3170*/  @!P1 IADD3 R49, P0, R36, R87, RZ ;  /* 0x0000005724319210 */ /* 0x002fc80007f1e0ff */
[----:B------:R-:W-:Y:S02]  /*3180*/  @!P1 LEA.HI.X.SX32 R88, R87, R40, 0x1, P0 ;  /* 0x0000002857589211 */ /* 0x000fe400000f0eff */
[----:B------:R-:W-:-:S04]  /*3190*/  @!P1 LEA R48, P0, R49, c[0x0][0x198], 0x1 ;  /* 0x0000660031309a11 */ /* 0x000fc800078008ff */
[----:B------:R-:W-:Y:S02]  /*31a0*/  @!P1 LEA.HI.X R49, R49, c[0x0][0x19c], R88, 0x1, P0 ;  /* 0x0000670031319a11 */ /* 0x000fe400000f0c58 */
[----:B------:R-:W3:Y:S01]  /*31b0*/  @!P1 LDG.E R88, [R46.64] ;  /* 0x000000242e589981 */ /* 0x000ee2000c1e1900 */
[----:B------:R-:W-:Y:S01]  /*31c0*/  @!P1 IMAD R81, R81, c[0x0][0x1d8], RZ ;  /* 0x0000760051519a24 */ /* 0x000fe200078e02ff */
[----:B------:R-:W-:Y:S01]  /*31d0*/  IADD3 R86, R86, c[0x0][0x1d4], RZ ;  /* 0x0000750056567a10 */ /* 0x000fe20007ffe0ff */
[----:B------:R-:W-:Y:S01]  /*31e0*/  @!P1 IMAD R85, R85, c[0x0][0x1d8], RZ ;  /* 0x0000760055559a24 */ /* 0x000fe200078e02ff */
[----:B------:R1:W4:Y:S01]  /*31f0*/  @!P1 LDG.E R43, [R48.64] ;  /* 0x00000024302b9981 */ /* 0x000322000c1e1900 */
[----:B------:R-:W-:Y:S02]  /*3200*/  @!P1 IMAD.SHL.U32 R92, R81, 0x100, RZ ;  /* 0x00000100515c9824 */ /* 0x000fe400078e00ff */
[----:B------:R-:W-:-:S04]  /*3210*/  @!P1 IMAD.SHL.U32 R81, R86, 0x8, RZ ;  /* 0x0000000856519824 */ /* 0x000fc800078e00ff */
[----:B------:R-:W-:Y:S02]  /*3220*/  @!P1 IMAD R81, R92, c[0x0][0x1d4], R81 ;  /* 0x000075005c519a24 */ /* 0x000fe400078e0251 */
[----:B0-----:R-:W-:Y:S02]  /*3230*/  @!P1 IMAD.SHL.U32 R51, R85, 0x100, RZ ;  /* 0x0000010055339824 */ /* 0x001fe400078e00ff */
[----:B------:R-:W4:Y:S01]  /*3240*/  @!P1 LDG.E R85, [R46.64] ;  /* 0x000000242e559981 */ /* 0x000f22000c1e1900 */
[----:B-1----:R-:W-:Y:S02]  /*3250*/  @!P1 IADD3 R48, P0, R36, R81, RZ ;  /* 0x0000005124309210 */ /* 0x002fe40007f1e0ff */
[----:B------:R-:W-:Y:S02]  /*3260*/  IADD3 R91, R86, c[0x0][0x1d4], RZ ;  /* 0x00007500565b7a10 */ /* 0x000fe40007ffe0ff */
[----:B------:R-:W-:Y:S02]  /*3270*/  @!P1 LEA.HI.X.SX32 R81, R81, R40, 0x1, P0 ;  /* 0x0000002851519211 */ /* 0x000fe400000f0eff */
[----:B------:R-:W-:-:S04]  /*3280*/  @!P1 LEA R86, P0, R48, c[0x0][0x198], 0x1 ;  /* 0x0000660030569a11 */ /* 0x000fc800078008ff */
[----:B------:R-:W-:Y:S02]  /*3290*/  @!P1 LEA.HI.X R87, R48, c[0x0][0x19c], R81, 0x1, P0 ;  /* 0x0000670030579a11 */ /* 0x000fe400000f0c51 */
[----:B------:R-:W4:Y:S01]  /*32a0*/  @!P1 LDG.E R81, [R46.64] ;  /* 0x000000242e519981 */ /* 0x000f22000c1e1900 */
[----:B------:R-:W-:Y:S02]  /*32b0*/  @!P1 IMAD.SHL.U32 R50, R91, 0x8, RZ ;  /* 0x000000085b329824 */ /* 0x000fe400078e00ff */
[----:B------:R-:W-:Y:S01]  /*32c0*/  @!P1 IMAD R84, R84, c[0x0][0x1d8], RZ ;  /* 0x0000760054549a24 */ /* 0x000fe200078e02ff */
[----:B------:R0:W4:Y:S01]  /*32d0*/  @!P1 LDG.E R54, [R86.64] ;  /* 0x0000002456369981 */ /* 0x000122000c1e1900 */
[----:B------:R-:W-:-:S05]  /*32e0*/  @!P1 IMAD R51, R51, c[0x0][0x1d4], R50 ;  /* 0x0000750033339a24 */ /* 0x000fca00078e0232 */
[----:B------:R-:W-:-:S04]  /*32f0*/  @!P1 IADD3 R48, P0, R36, R51, RZ ;  /* 0x0000003324309210 */ /* 0x000fc80007f1e0ff */
[----:B------:R-:W-:Y:S02]  /*3300*/  @!P1 LEA.HI.X.SX32 R51, R51, R40, 0x1, P0 ;  /* 0x0000002833339211 */ /* 0x000fe400000f0eff */
[----:B------:R-:W-:-:S04]  /*3310*/  @!P1 LEA R50, P0, R48, c[0x0][0x198], 0x1 ;  /* 0x0000660030329a11 */ /* 0x000fc800078008ff */
[----:B------:R-:W-:Y:S02]  /*3320*/  @!P1 LEA.HI.X R51, R48, c[0x0][0x19c], R51, 0x1, P0 ;  /* 0x0000670030339a11 */ /* 0x000fe400000f0c33 */
[----:B------:R-:W-:Y:S01]  /*3330*/  IADD3 R48, R91, c[0x0][0x1d4], RZ ;  /* 0x000075005b307a10 */ /* 0x000fe20007ffe0ff */
[----:B------:R-:W-:Y:S02]  /*3340*/  @!P1 IMAD.SHL.U32 R49, R84, 0x100, RZ ;  /* 0x0000010054319824 */ /* 0x000fe400078e00ff */
[----:B------:R1:W4:Y:S02]  /*3350*/  @!P1 LDG.E R53, [R50.64] ;  /* 0x0000002432359981 */ /* 0x000324000c1e1900 */
[----:B------:R-:W-:-:S04]  /*3360*/  @!P1 IMAD.SHL.U32 R48, R48, 0x8, RZ ;  /* 0x0000000830309824 */ /* 0x000fc800078e00ff */
[----:B------:R-:W-:-:S05]  /*3370*/  @!P1 IMAD R49, R49, c[0x0][0x1d4], R48 ;  /* 0x0000750031319a24 */ /* 0x000fca00078e0230 */
[----:B------:R-:W-:-:S04]  /*3380*/  @!P1 IADD3 R84, P0, R36, R49, RZ ;  /* 0x0000003124549210 */ /* 0x000fc80007f1e0ff */
[----:B------:R-:W-:Y:S02]  /*3390*/  @!P1 LEA.HI.X.SX32 R49, R49, R40, 0x1, P0 ;  /* 0x0000002831319211 */ /* 0x000fe400000f0eff */
[----:B------:R-:W-:-:S04]  /*33a0*/  @!P1 LEA R48, P0, R84, c[0x0][0x198], 0x1 ;  /* 0x0000660054309a11 */ /* 0x000fc800078008ff */
[----:B------:R-:W-:Y:S01]  /*33b0*/  @!P1 LEA.HI.X R49, R84, c[0x0][0x19c], R49, 0x1, P0 ;  /* 0x0000670054319a11 */ /* 0x000fe200000f0c31 */
[----:B------:R-:W-:Y:S02]  /*33c0*/  IMAD.MOV.U32 R84, RZ, RZ, c[0x0][0x1d4] ;  /* 0x00007500ff547624 */ /* 0x000fe400078e00ff */
[----:B0-----:R-:W-:Y:S02]  /*33d0*/  @!P1 IMAD R87, R90, c[0x0][0x1d8], RZ ;  /* 0x000076005a579a24 */ /* 0x001fe400078e02ff */
[----:B------:R0:W4:Y:S01]  /*33e0*/  @!P1 LDG.E R56, [R48.64] ;  /* 0x0000002430389981 */ /* 0x000122000c1e1900 */
[----:B--2---:R-:W-:Y:S02]  /*33f0*/  @!P1 IMAD R91, R83, c[0x0][0x1d8], RZ ;  /* 0x00007600535b9a24 */ /* 0x004fe400078e02ff */
[----:B------:R-:W-:Y:S02]  /*3400*/  IMAD R83, R84, 0x7, R79 ;  /* 0x0000000754537824 */ /* 0x000fe400078e024f */
[----:B------:R-:W-:-:S02]  /*3410*/  @!P1 IMAD.SHL.U32 R92, R91, 0x100, RZ ;  /* 0x000001005b5c9824 */ /* 0x000fc400078e00ff */
[----:B------:R-:W-:-:S04]  /*3420*/  @!P1 IMAD.SHL.U32 R91, R83, 0x8, RZ ;  /* 0x00000008535b9824 */ /* 0x000fc800078e00ff */
[----:B------:R-:W-:-:S05]  /*3430*/  @!P1 IMAD R91, R92, c[0x0][0x1d4], R91 ;  /* 0x000075005c5b9a24 */ /* 0x000fca00078e025b */
[----:B-1----:R-:W-:Y:S02]  /*3440*/  @!P1 IADD3 R51, P0, R36, R91, RZ ;  /* 0x0000005b24339210 */ /* 0x002fe40007f1e0ff */
[----:B------:R-:W-:Y:S02]  /*3450*/  IADD3 R86, R83, c[0x0][0x1d4], RZ ;  /* 0x0000750053567a10 */ /* 0x000fe40007ffe0ff */
[----:B------:R-:W-:Y:S02]  /*3460*/  @!P1 LEA.HI.X.SX32 R90, R91, R40, 0x1, P0 ;  /* 0x000000285b5a9211 */ /* 0x000fe400000f0eff */
[----:B------:R-:W-:Y:S01]  /*3470*/  @!P1 LEA R50, P0, R51, c[0x0][0x198], 0x1 ;  /* 0x0000660033329a11 */ /* 0x000fe200078008ff */
[----:B------:R-:W-:-:S03]  /*3480*/  @!P1 IMAD.SHL.U32 R83, R86, 0x8, RZ ;  /* 0x0000000856539824 */ /* 0x000fc600078e00ff */
[----:B------:R-:W-:Y:S01]  /*3490*/  @!P1 LEA.HI.X R51, R51, c[0x0][0x19c], R90, 0x1, P0 ;  /* 0x0000670033339a11 */ /* 0x000fe200000f0c5a */
[----:B------:R-:W-:-:S04]  /*34a0*/  @!P1 IMAD.SHL.U32 R90, R87, 0x100, RZ ;  /* 0x00000100575a9824 */ /* 0x000fc800078e00ff */
[----:B------:R-:W-:Y:S01]  /*34b0*/  @!P1 IMAD R87, R90, c[0x0][0x1d4], R83 ;  /* 0x000075005a579a24 */ /* 0x000fe200078e0253 */
[----:B------:R-:W-:Y:S01]  /*34c0*/  IADD3 R86, R86, c[0x0][0x1d4], RZ ;  /* 0x0000750056567a10 */ /* 0x000fe20007ffe0ff */
[----:B------:R-:W2:Y:S03]  /*34d0*/  @!P1 LDG.E R83, [R46.64] ;  /* 0x000000242e539981 */ /* 0x000ea6000c1e1900 */
[----:B0-----:R-:W-:Y:S01]  /*34e0*/  @!P1 IADD3 R49, P0, R36, R87, RZ ;  /* 0x0000005724319210 */ /* 0x001fe20007f1e0ff */
[----:B------:R0:W2:Y:S03]  /*34f0*/  @!P1 LDG.E R55, [R50.64] ;  /* 0x0000002432379981 */ /* 0x0000a6000c1e1900 */
[----:B------:R-:W-:Y:S02]  /*3500*/  @!P1 LEA.HI.X.SX32 R90, R87, R40, 0x1, P0 ;  /* 0x00000028575a9211 */ /* 0x000fe400000f0eff */
[----:B------:R-:W-:Y:S01]  /*3510*/  @!P1 LEA R48, P0, R49, c[0x0][0x198], 0x1 ;  /* 0x0000660031309a11 */ /* 0x000fe200078008ff */
[----:B-----5:R-:W-:Y:S01]  /*3520*/  @!P1 IMAD R89, R89, c[0x0][0x1d8], RZ ;  /* 0x0000760059599a24 */ /* 0x020fe200078e02ff */
[----:B------:R-:W5:Y:S02]  /*3530*/  @!P1 LDG.E R87, [R46.64] ;  /* 0x000000242e579981 */ /* 0x000f64000c1e1900 */
[----:B------:R-:W-:Y:S01]  /*3540*/  @!P1 LEA.HI.X R49, R49, c[0x0][0x19c], R90, 0x1, P0 ;  /* 0x0000670031319a11 */ /* 0x000fe200000f0c5a */
[----:B------:R-:W-:-:S02]  /*3550*/  @!P1 IMAD.SHL.U32 R90, R89, 0x100, RZ ;  /* 0x00000100595a9824 */ /* 0x000fc400078e00ff */
[----:B------:R-:W-:Y:S02]  /*3560*/  @!P1 IMAD.SHL.U32 R89, R86, 0x8, RZ ;  /* 0x0000000856599824 */ /* 0x000fe400078e00ff */
[----:B------:R1:W5:Y:S02]  /*3570*/  @!P1 LDG.E R58, [R48.64] ;  /* 0x00000024303a9981 */ /* 0x000364000c1e1900 */
[----:B------:R-:W-:-:S05]  /*3580*/  @!P1 IMAD R89, R90, c[0x0][0x1d4], R89 ;  /* 0x000075005a599a24 */ /* 0x000fca00078e0259 */
[----:B0-----:R-:W-:Y:S01]  /*3590*/  @!P1 IADD3 R51, P0, R36, R89, RZ ;  /* 0x0000005924339210 */ /* 0x001fe20007f1e0ff */
[----:B---3--:R-:W-:-:S03]  /*35a0*/  @!P1 IMAD R90, R88, c[0x0][0x1d8], RZ ;  /* 0x00007600585a9a24 */ /* 0x008fc600078e02ff */
[----:B------:R-:W-:Y:S02]  /*35b0*/  @!P1 LEA.HI.X.SX32 R88, R89, R40, 0x1, P0 ;  /* 0x0000002859589211 */ /* 0x000fe400000f0eff */
[----:B------:R-:W-:Y:S02]  /*35c0*/  IADD3 R89, R86, c[0x0][0x1d4], RZ ;  /* 0x0000750056597a10 */ /* 0x000fe40007ffe0ff */
[----:B------:R-:W-:-:S03]  /*35d0*/  @!P1 SHF.L.U32 R91, R90, 0x8, RZ ;  /* 0x000000085a5b9819 */ /* 0x000fc600000006ff */
[----:B------:R-:W-:Y:S01]  /*35e0*/  @!P1 IMAD.SHL.U32 R86, R89, 0x8, RZ ;  /* 0x0000000859569824 */ /* 0x000fe200078e00ff */
[----:B------:R-:W-:-:S03]  /*35f0*/  @!P1 LEA R50, P0, R51, c[0x0][0x198], 0x1 ;  /* 0x0000660033329a11 */ /* 0x000fc600078008ff */
[----:B------:R-:W-:Y:S01]  /*3600*/  @!P1 IMAD R91, R91, c[0x0][0x1d4], R86 ;  /* 0x000075005b5b9a24 */ /* 0x000fe200078e0256 */
[----:B------:R-:W-:Y:S02]  /*3610*/  @!P1 LEA.HI.X R51, R51, c[0x0][0x19c], R88, 0x1, P0 ;  /* 0x0000670033339a11 */ /* 0x000fe400000f0c58 */
[----:B------:R-:W3:Y:S02]  /*3620*/  @!P1 LDG.E R88, [R46.64] ;  /* 0x000000242e589981 */ /* 0x000ee4000c1e1900 */
[----:B-1----:R-:W-:Y:S01]  /*3630*/  @!P1 IADD3 R49, P0, R36, R91, RZ ;  /* 0x0000005b24319210 */ /* 0x002fe20007f1e0ff */
[----:B----4-:R-:W-:Y:S01]  /*3640*/  @!P1 IMAD R90, R85, c[0x0][0x1d8], RZ ;  /* 0x00007600555a9a24 */ /* 0x010fe200078e02ff */
[----:B------:R-:W-:Y:S01]  /*3650*/  IADD3 R89, R89, c[0x0][0x1d4], RZ ;  /* 0x0000750059597a10 */ /* 0x000fe20007ffe0ff */
[----:B------:R0:W4:Y:S01]  /*3660*/  @!P1 LDG.E R57, [R50.64] ;  /* 0x0000002432399981 */ /* 0x000122000c1e1900 */
[----:B------:R-:W-:Y:S02]  /*3670*/  @!P1 LEA.HI.X.SX32 R86, R91, R40, 0x1, P0 ;  /* 0x000000285b569211 */ /* 0x000fe400000f0eff */
[----:B------:R-:W-:-:S04]  /*3680*/  @!P1 LEA R48, P0, R49, c[0x0][0x198], 0x1 ;  /* 0x0000660031309a11 */ /* 0x000fc800078008ff */
[----:B------:R-:W-:Y:S02]  /*3690*/  @!P1 LEA.HI.X R49, R49, c[0x0][0x19c], R86, 0x1, P0 ;  /* 0x0000670031319a11 */ /* 0x000fe400000f0c56 */
[----:B------:R-:W4:Y:S01]  /*36a0*/  @!P1 LDG.E R86, [R46.64] ;  /* 0x000000242e569981 */ /* 0x000f22000c1e1900 */
[----:B------:R-:W-:Y:S02]  /*36b0*/  @!P1 IMAD.SHL.U32 R85, R89, 0x8, RZ ;  /* 0x0000000859559824 */ /* 0x000fe400078e00ff */
[----:B------:R-:W-:Y:S01]  /*36c0*/  @!P1 IMAD.SHL.U32 R90, R90, 0x100, RZ ;  /* 0x000001005a5a9824 */ /* 0x000fe200078e00ff */
[----:B------:R1:W4:Y:S01]  /*36d0*/  @!P1 LDG.E R60, [R48.64] ;  /* 0x00000024303c9981 */ /* 0x000322000c1e1900 */
[----:B------:R-:W-:Y:S02]  /*36e0*/  @!P1 IMAD R81, R81, c[0x0][0x1d8], RZ ;  /* 0x0000760051519a24 */ /* 0x000fe400078e02ff */
[----:B------:R-:W-:Y:S02]  /*36f0*/  @!P1 IMAD R85, R90, c[0x0][0x1d4], R85 ;  /* 0x000075005a559a24 */ /* 0x000fe400078e0255 */
[----:B------:R-:W-:-:S02]  /*3700*/  IMAD R89, R84, 0xc, R79 ;  /* 0x0000000c54597824 */ /* 0x000fc400078e024f */
[----:B------:R-:W-:Y:S02]  /*3710*/  @!P1 IMAD.SHL.U32 R81, R81, 0x100, RZ ;  /* 0x0000010051519824 */ /* 0x000fe400078e00ff */
[----:B0-----:R-:W-:Y:S01]  /*3720*/  @!P1 IMAD.SHL.U32 R50, R89, 0x8, RZ ;  /* 0x0000000859329824 */ /* 0x001fe200078e00ff */
[----:B-1----:R-:W-:-:S03]  /*3730*/  @!P1 IADD3 R48, P0, R36, R85, RZ ;  /* 0x0000005524309210 */ /* 0x002fc60007f1e0ff */
[----:B------:R-:W-:Y:S01]  /*3740*/  @!P1 IMAD R49, R81, c[0x0][0x1d4], R50 ;  /* 0x0000750051319a24 */ /* 0x000fe200078e0232 */
[----:B------:R-:W-:Y:S02]  /*3750*/  @!P1 LEA.HI.X.SX32 R85, R85, R40, 0x1, P0 ;  /* 0x0000002855559211 */ /* 0x000fe400000f0eff */
[----:B------:R-:W-:-:S04]  /*3760*/  @!P1 LEA R50, P0, R48, c[0x0][0x198], 0x1 ;  /* 0x0000660030329a11 */ /* 0x000fc800078008ff */
[----:B------:R-:W-:Y:S02]  /*3770*/  @!P1 LEA.HI.X R51, R48, c[0x0][0x19c], R85, 0x1, P0 ;  /* 0x0000670030339a11 */ /* 0x000fe400000f0c55 */
[----:B------:R-:W4:Y:S01]  /*3780*/  @!P1 LDG.E R85, [R46.64] ;  /* 0x000000242e559981 */ /* 0x000f22000c1e1900 */
[----:B------:R-:W-:Y:S02]  /*3790*/  @!P1 IADD3 R81, P0, R36, R49, RZ ;  /* 0x0000003124519210 */ /* 0x000fe40007f1e0ff */
[----:B------:R-:W-:Y:S01]  /*37a0*/  IADD3 R89, R89, c[0x0][0x1d4], RZ ;  /* 0x0000750059597a10 */ /* 0x000fe20007ffe0ff */
[----:B------:R0:W4:Y:S01]  /*37b0*/  @!P1 LDG.E R59, [R50.64] ;  /* 0x00000024323b9981 */ /* 0x000122000c1e1900 */
[----:B------:R-:W-:Y:S02]  /*37c0*/  @!P1 LEA.HI.X.SX32 R90, R49, R40, 0x1, P0 ;  /* 0x00000028315a9211 */ /* 0x000fe400000f0eff */
[----:B------:R-:W-:-:S04]  /*37d0*/  @!P1 LEA R48, P0, R81, c[0x0][0x198], 0x1 ;  /* 0x0000660051309a11 */ /* 0x000fc800078008ff */
[----:B------:R-:W-:Y:S02]  /*37e0*/  @!P1 LEA.HI.X R49, R81, c[0x0][0x19c], R90, 0x1, P0 ;  /* 0x0000670051319a11 */ /* 0x000fe400000f0c5a */
[----:B------:R-:W4:Y:S04]  /*37f0*/  @!P1 LDG.E R81, [R46.64] ;  /* 0x000000242e519981 */ /* 0x000f28000c1e1900 */
[----:B------:R1:W4:Y:S01]  /*3800*/  @!P1 LDG.E R62, [R48.64] ;  /* 0x00000024303e9981 */ /* 0x000322000c1e1900 */
[----:B--2---:R-:W-:-:S04]  /*3810*/  @!P1 IMAD R83, R83, c[0x0][0x1d8], RZ ;  /* 0x0000760053539a24 */ /* 0x004fc800078e02ff */
[----:B------:R-:W-:Y:S02]  /*3820*/  @!P1 IMAD.SHL.U32 R90, R83, 0x100, RZ ;  /* 0x00000100535a9824 */ /* 0x000fe400078e00ff */
[----:B------:R-:W-:-:S04]  /*3830*/  @!P1 IMAD.SHL.U32 R83, R89, 0x8, RZ ;  /* 0x0000000859539824 */ /* 0x000fc800078e00ff */
[----:B------:R-:W-:Y:S02]  /*3840*/  @!P1 IMAD R83, R90, c[0x0][0x1d4], R83 ;  /* 0x000075005a539a24 */ /* 0x000fe400078e0253 */
[----:B-----5:R-:W-:Y:S01]  /*3850*/  @!P1 IMAD R90, R87, c[0x0][0x1d8], RZ ;  /* 0x00007600575a9a24 */ /* 0x020fe200078e02ff */
[----:B------:R-:W-:Y:S02]  /*3860*/  IADD3 R87, R89, c[0x0][0x1d4], RZ ;  /* 0x0000750059577a10 */ /* 0x000fe40007ffe0ff */
[----:B-1----:R-:W-:Y:S01]  /*3870*/  @!P1 IADD3 R48, P0, R36, R83, RZ ;  /* 0x0000005324309210 */ /* 0x002fe20007f1e0ff */
[----:B------:R-:W-:Y:S02]  /*3880*/  @!P1 IMAD.SHL.U32 R90, R90, 0x100, RZ ;  /* 0x000001005a5a9824 */ /* 0x000fe400078e00ff */
[----:B------:R-:W-:Y:S01]  /*3890*/  @!P1 IMAD.SHL.U32 R89, R87, 0x8, RZ ;  /* 0x0000000857599824 */ /* 0x000fe200078e00ff */
[----:B------:R-:W-:Y:S02]  /*38a0*/  @!P1 LEA.HI.X.SX32 R83, R83, R40, 0x1, P0 ;  /* 0x0000002853539211 */ /* 0x000fe400000f0eff */
[----:B0-----:R-:W-:Y:S01]  /*38b0*/  @!P1 LEA R50, P0, R48, c[0x0][0x198], 0x1 ;  /* 0x0000660030329a11 */ /* 0x001fe200078008ff */
[----:B------:R-:W-:-:S03]  /*38c0*/  @!P1 IMAD R89, R90, c[0x0][0x1d4], R89 ;  /* 0x000075005a599a24 */ /* 0x000fc600078e0259 */
[----:B------:R-:W-:Y:S02]  /*38d0*/  @!P1 LEA.HI.X R51, R48, c[0x0][0x19c], R83, 0x1, P0 ;  /* 0x0000670030339a11 */ /* 0x000fe400000f0c53 */
[----:B------:R-:W2:Y:S01]  /*38e0*/  @!P1 LDG.E R83, [R46.64] ;  /* 0x000000242e539981 */ /* 0x000ea2000c1e1900 */
[----:B------:R-:W-:-:S03]  /*38f0*/  @!P1 IADD3 R49, P0, R36, R89, RZ ;  /* 0x0000005924319210 */ /* 0x000fc60007f1e0ff */
[----:B------:R0:W5:Y:S01]  /*3900*/  @!P1 LDG.E R64, [R50.64] ;  /* 0x0000002432409981 */ /* 0x000162000c1e1900 */
[----:B------:R-:W-:Y:S02]  /*3910*/  @!P1 LEA.HI.X.SX32 R90, R89, R40, 0x1, P0 ;  /* 0x00000028595a9211 */ /* 0x000fe400000f0eff */
[----:B------:R-:W-:Y:S02]  /*3920*/  IADD3 R89, R87, c[0x0][0x1d4], RZ ;  /* 0x0000750057597a10 */ /* 0x000fe40007ffe0ff */
[C---:B------:R-:W-:Y:S01]  /*3930*/  @!P1 LEA R48, P0, R49.reuse, c[0x0][0x198], 0x1 ;  /* 0x0000660031309a11 */ /* 0x040fe200078008ff */
[----:B------:R-:W5:Y:S03]  /*3940*/  @!P1 LDG.E R87, [R46.64] ;  /* 0x000000242e579981 */ /* 0x000f66000c1e1900 */
[----:B------:R-:W-:Y:S02]  /*3950*/  @!P1 LEA.HI.X R49, R49, c[0x0][0x19c], R90, 0x1, P0 ;  /* 0x0000670031319a11 */ /* 0x000fe400000f0c5a */
[----:B------:R-:W-:Y:S01]  /*3960*/  IADD3 R90, R89, c[0x0][0x1d4], RZ ;  /* 0x00007500595a7a10 */ /* 0x000fe20007ffe0ff */
[----:B---3--:R-:W-:-:S02]  /*3970*/  @!P1 IMAD R88, R88, c[0x0][0x1d8], RZ ;  /* 0x0000760058589a24 */ /* 0x008fc400078e02ff */
[----:B------:R1:W3:Y:S01]  /*3980*/  @!P1 LDG.E R61, [R48.64] ;  /* 0x00000024303d9981 */ /* 0x0002e2000c1e1900 */
[----:B----4-:R-:W-:-:S04]  /*3990*/  @!P1 IMAD R86, R86, c[0x0][0x1d8], RZ ;  /* 0x0000760056569a24 */ /* 0x010fc800078e02ff */
[----:B------:R-:W-:Y:S02]  /*39a0*/  @!P1 IMAD.SHL.U32 R91, R86, 0x100, RZ ;  /* 0x00000100565b9824 */ /* 0x000fe400078e00ff */
[----:B------:R-:W-:-:S04]  /*39b0*/  @!P1 IMAD.SHL.U32 R86, R89, 0x8, RZ ;  /* 0x0000000859569824 */ /* 0x000fc800078e00ff */
[----:B------:R-:W-:Y:S02]  /*39c0*/  @!P1 IMAD R89, R91, c[0x0][0x1d4], R86 ;  /* 0x000075005b599a24 */ /* 0x000fe400078e0256 */
[----:B------:R-:W-:Y:S02]  /*39d0*/  @!P1 IMAD.SHL.U32 R86, R90, 0x8, RZ ;  /* 0x000000085a569824 */ /* 0x000fe400078e00ff */
[----:B0-----:R-:W-:Y:S01]  /*39e0*/  @!P1 IMAD.SHL.U32 R51, R88, 0x100, RZ ;  /* 0x0000010058339824 */ /* 0x001fe200078e00ff */
[----:B-1----:R-:W-:-:S03]  /*39f0*/  @!P1 IADD3 R49, P0, R36, R89, RZ ;  /* 0x0000005924319210 */ /* 0x002fc60007f1e0ff */
[----:B------:R-:W-:Y:S01]  /*3a00*/  @!P1 IMAD R51, R51, c[0x0][0x1d4], R86 ;  /* 0x0000750033339a24 */ /* 0x000fe200078e0256 */
[----:B------:R-:W-:Y:S01]  /*3a10*/  @!P1 LEA.HI.X.SX32 R50, R89, R40, 0x1, P0 ;  /* 0x0000002859329211 */ /* 0x000fe200000f0eff */
[----:B------:R-:W4:Y:S01]  /*3a20*/  @!P1 LDG.E R86, [R46.64] ;  /* 0x000000242e569981 */ /* 0x000f22000c1e1900 */
[----:B------:R-:W-:-:S04]  /*3a30*/  @!P1 LEA R48, P0, R49, c[0x0][0x198], 0x1 ;  /* 0x0000660031309a11 */ /* 0x000fc800078008ff */
[----:B------:R-:W-:Y:S02]  /*3a40*/  @!P1 LEA.HI.X R49, R49, c[0x0][0x19c], R50, 0x1, P0 ;  /* 0x0000670031319a11 */ /* 0x000fe400000f0c32 */
[----:B------:R-:W-:Y:S01]  /*3a50*/  @!P1 IADD3 R88, P0, R36, R51, RZ ;  /* 0x0000003324589210 */ /* 0x000fe20007f1e0ff */
[----:B------:R-:W-:Y:S02]  /*3a60*/  @!P1 IMAD R85, R85, c[0x0][0x1d8], RZ ;  /* 0x0000760055559a24 */ /* 0x000fe400078e02ff */
[----:B------:R-:W-:Y:S01]  /*3a70*/  IMAD R89, R84, 0x11, R79 ;  /* 0x0000001154597824 */ /* 0x000fe200078e024f */
[----:B------:R-:W-:Y:S01]  /*3a80*/  @!P1 LEA.HI.X.SX32 R51, R51, R40, 0x1, P0 ;  /* 0x0000002833339211 */ /* 0x000fe200000f0eff */
[----:B------:R0:W3:Y:S01]  /*3a90*/  @!P1 LDG.E R66, [R48.64] ;  /* 0x0000002430429981 */ /* 0x0000e2000c1e1900 */
[----:B------:R-:W-:-:S04]  /*3aa0*/  @!P1 LEA R50, P0, R88, c[0x0][0x198], 0x1 ;  /* 0x0000660058329a11 */ /* 0x000fc800078008ff */
[----:B------:R-:W-:Y:S02]  /*3ab0*/  @!P1 LEA.HI.X R51, R88, c[0x0][0x19c], R51, 0x1, P0 ;  /* 0x0000670058339a11 */ /* 0x000fe400000f0c33 */
[----:B------:R-:W3:Y:S01]  /*3ac0*/  @!P1 LDG.E R88, [R46.64] ;  /* 0x000000242e589981 */ /* 0x000ee2000c1e1900 */
[----:B------:R-:W-:Y:S02]  /*3ad0*/  @!P1 IMAD.SHL.U32 R90, R85, 0x100, RZ ;  /* 0x00000100555a9824 */ /* 0x000fe400078e00ff */
[C---:B------:R-:W-:Y:S01]  /*3ae0*/  @!P1 IMAD.SHL.U32 R85, R89.reuse, 0x8, RZ ;  /* 0x0000000859559824 */ /* 0x040fe200078e00ff */
[----:B------:R-:W-:Y:S01]  /*3af0*/  IADD3 R89, R89, c[0x0][0x1d4], RZ ;  /* 0x0000750059597a10 */ /* 0x000fe20007ffe0ff */
[----:B------:R-:W-:Y:S01]  /*3b00*/  @!P1 IMAD R81, R81, c[0x0][0x1d8], RZ ;  /* 0x0000760051519a24 */ /* 0x000fe200078e02ff */
[----:B------:R1:W3:Y:S01]  /*3b10*/  @!P1 LDG.E R63, [R50.64] ;  /* 0x00000024323f9981 */ /* 0x0002e2000c1e1900 */
[----:B------:R-:W-:Y:S02]  /*3b20*/  @!P1 IMAD R85, R90, c[0x0][0x1d4], R85 ;  /* 0x000075005a559a24 */ /* 0x000fe400078e0255 */
[----:B------:R-:W-:-:S02]  /*3b30*/  @!P1 IMAD.SHL.U32 R81, R81, 0x100, RZ ;  /* 0x0000010051519824 */ /* 0x000fc400078e00ff */
[----:B0-----:R-:W-:Y:S01]  /*3b40*/  @!P1 IMAD.SHL.U32 R48, R89, 0x8, RZ ;  /* 0x0000000859309824 */ /* 0x001fe200078e00ff */
[----:B------:R-:W-:-:S03]  /*3b50*/  @!P1 IADD3 R49, P0, R36, R85, RZ ;  /* 0x0000005524319210 */ /* 0x000fc60007f1e0ff */
[----:B-1----:R-:W-:Y:S01]  /*3b60*/  @!P1 IMAD R51, R81, c[0x0][0x1d4], R48 ;  /* 0x0000750051339a24 */ /* 0x002fe200078e0230 */
[----:B------:R-:W-:Y:S02]  /*3b70*/  @!P1 LEA.HI.X.SX32 R50, R85, R40, 0x1, P0 ;  /* 0x0000002855329211 */ /* 0x000fe400000f0eff */
[C---:B------:R-:W-:Y:S01]  /*3b80*/  @!P1 LEA R48, P0, R49.reuse, c[0x0][0x198], 0x1 ;  /* 0x0000660031309a11 */ /* 0x040fe200078008ff */
[----:B------:R-:W3:Y:S03]  /*3b90*/  @!P1 LDG.E R85, [R46.64] ;  /* 0x000000242e559981 */ /* 0x000ee6000c1e1900 */
[----:B------:R-:W-:Y:S02]  /*3ba0*/  @!P1 LEA.HI.X R49, R49, c[0x0][0x19c], R50, 0x1, P0 ;  /* 0x0000670031319a11 */ /* 0x000fe400000f0c32 */
[----:B------:R-:W-:-:S03]  /*3bb0*/  @!P1 IADD3 R81, P0, R36, R51, RZ ;  /* 0x0000003324519210 */ /* 0x000fc60007f1e0ff */
[----:B------:R0:W3:Y:S01]  /*3bc0*/  @!P1 LDG.E R68, [R48.64] ;  /* 0x0000002430449981 */ /* 0x0000e2000c1e1900 */
[----:B------:R-:W-:Y:S02]  /*3bd0*/  @!P1 LEA.HI.X.SX32 R90, R51, R40, 0x1, P0 ;  /* 0x00000028335a9211 */ /* 0x000fe400000f0eff */
[----:B------:R-:W-:-:S04]  /*3be0*/  @!P1 LEA R50, P0, R81, c[0x0][0x198], 0x1 ;  /* 0x0000660051329a11 */ /* 0x000fc800078008ff */
[----:B------:R-:W-:Y:S02]  /*3bf0*/  @!P1 LEA.HI.X R51, R81, c[0x0][0x19c], R90, 0x1, P0 ;  /* 0x0000670051339a11 */ /* 0x000fe400000f0c5a */
[----:B------:R-:W3:Y:S01]  /*3c00*/  @!P1 LDG.E R81, [R46.64] ;  /* 0x000000242e519981 */ /* 0x000ee2000c1e1900 */
[----:B------:R-:W-:-:S03]  /*3c10*/  IADD3 R90, R89, c[0x0][0x1d4], RZ ;  /* 0x00007500595a7a10 */ /* 0x000fc60007ffe0ff */
[----:B------:R1:W3:Y:S01]  /*3c20*/  @!P1 LDG.E R65, [R50.64] ;  /* 0x0000002432419981 */ /* 0x0002e2000c1e1900 */
[----:B--2---:R-:W-:-:S04]  /*3c30*/  @!P1 IMAD R83, R83, c[0x0][0x1d8], RZ ;  /* 0x0000760053539a24 */ /* 0x004fc800078e02ff */
[----:B------:R-:W-:Y:S01]  /*3c40*/  @!P1 IMAD.SHL.U32 R92, R83, 0x100, RZ ;  /* 0x00000100535c9824 */ /* 0x000fe200078e00ff */
[----:B------:R-:W-:-:S05]  /*3c50*/  @!P1 SHF.L.U32 R83, R90, 0x3, RZ ;  /* 0x000000035a539819 */ /* 0x000fca00000006ff */
[----:B------:R-:W-:Y:S01]  /*3c60*/  @!P1 IMAD R89, R92, c[0x0][0x1d4], R83 ;  /* 0x000075005c599a24 */ /* 0x000fe200078e0253 */
[----:B------:R-:W-:Y:S01]  /*3c70*/  IADD3 R90, R90, c[0x0][0x1d4], RZ ;  /* 0x000075005a5a7a10 */ /* 0x000fe20007ffe0ff */
[----:B-----5:R-:W-:-:S03]  /*3c80*/  @!P1 IMAD R87, R87, c[0x0][0x1d8], RZ ;  /* 0x0000760057579a24 */ /* 0x020fc600078e02ff */
[----:B0-----:R-:W-:Y:S01]  /*3c90*/  @!P1 IADD3 R49, P0, R36, R89, RZ ;  /* 0x0000005924319210 */ /* 0x001fe20007f1e0ff */
[----:B------:R-:W-:Y:S02]  /*3ca0*/  @!P1 IMAD.SHL.U32 R92, R87, 0x100, RZ ;  /* 0x00000100575c9824 */ /* 0x000fe400078e00ff */
[----:B------:R-:W-:Y:S01]  /*3cb0*/  @!P1 IMAD.SHL.U32 R83, R90, 0x8, RZ ;  /* 0x000000085a539824 */ /* 0x000fe200078e00ff */
[----:B-1----:R-:W-:Y:S02]  /*3cc0*/  @!P1 LEA.HI.X.SX32 R50, R89, R40, 0x1, P0 ;  /* 0x0000002859329211 */ /* 0x002fe400000f0eff */
[C---:B------:R-:W-:Y:S01]  /*3cd0*/  @!P1 LEA R48, P0, R49.reuse, c[0x0][0x198], 0x1 ;  /* 0x0000660031309a11 */ /* 0x040fe200078008ff */
[----:B------:R-:W-:Y:S01]  /*3ce0*/  @!P1 IMAD R83, R92, c[0x0][0x1d4], R83 ;  /* 0x000075005c539a24 */ /* 0x000fe200078e0253 */
[----:B------:R-:W-:Y:S02]  /*3cf0*/  IADD3 R90, R90, c[0x0][0x1d4], RZ ;  /* 0x000075005a5a7a10 */ /* 0x000fe40007ffe0ff */
[----:B------:R-:W-:-:S02]  /*3d00*/  @!P1 LEA.HI.X R49, R49, c[0x0][0x19c], R50, 0x1, P0 ;  /* 0x0000670031319a11 */ /* 0x000fc400000f0c32 */
[----:B------:R-:W-:-:S03]  /*3d10*/  @!P1 IADD3 R51, P0, R36, R83, RZ ;  /* 0x0000005324339210 */ /* 0x000fc60007f1e0ff */
[----:B------:R0:W2:Y:S01]  /*3d20*/  @!P1 LDG.E R70, [R48.64] ;  /* 0x0000002430469981 */ /* 0x0000a2000c1e1900 */
[----:B----4-:R-:W-:Y:S02]  /*3d30*/  @!P1 IMAD R50, R86, c[0x0][0x1d8], RZ ;  /* 0x0000760056329a24 */ /* 0x010fe400078e02ff */
[----:B------:R-:W-:Y:S02]  /*3d40*/  @!P1 IMAD.SHL.U32 R86, R90, 0x8, RZ ;  /* 0x000000085a569824 */ /* 0x000fe400078e00ff */
[----:B------:R-:W-:Y:S01]  /*3d50*/  @!P1 IMAD.SHL.U32 R87, R50, 0x100, RZ ;  /* 0x0000010032579824 */ /* 0x000fe200078e00ff */
[----:B------:R-:W-:Y:S02]  /*3d60*/  @!P1 LEA.HI.X.SX32 R90, R83, R40, 0x1, P0 ;  /* 0x00000028535a9211 */ /* 0x000fe400000f0eff */
[----:B------:R-:W-:Y:S01]  /*3d70*/  @!P1 LEA R50, P0, R51, c[0x0][0x198], 0x1 ;  /* 0x0000660033329a11 */ /* 0x000fe200078008ff */
[----:B------:R-:W-:-:S03]  /*3d80*/  @!P1 IMAD R83, R87, c[0x0][0x1d4], R86 ;  /* 0x0000750057539a24 */ /* 0x000fc600078e0256 */
[----:B------:R-:W-:Y:S02]  /*3d90*/  @!P1 LEA.HI.X R51, R51, c[0x0][0x19c], R90, 0x1, P0 ;  /* 0x0000670033339a11 */ /* 0x000fe400000f0c5a */
[----:B------:R-:W-:-:S03]  /*3da0*/  @!P1 IADD3 R87, P0, R36, R83, RZ ;  /* 0x0000005324579210 */ /* 0x000fc60007f1e0ff */
[----:B------:R1:W4:Y:S01]  /*3db0*/  @!P1 LDG.E R67, [R50.64] ;  /* 0x0000002432439981 */ /* 0x000322000c1e1900 */
[----:B---3--:R-:W-:Y:S01]  /*3dc0*/  @!P1 IMAD R89, R88, c[0x0][0x1d8], RZ ;  /* 0x0000760058599a24 */ /* 0x008fe200078e02ff */
[----:B------:R-:W-:Y:S01]  /*3dd0*/  @!P1 LEA.HI.X.SX32 R88, R83, R40, 0x1, P0 ;  /* 0x0000002853589211 */ /* 0x000fe200000f0eff */
[----:B------:R-:W-:Y:S01]  /*3de0*/  IMAD R83, R84, 0x16, R79 ;  /* 0x0000001654537824 */ /* 0x000fe200078e024f */
[----:B------:R-:W-:Y:S01]  /*3df0*/  @!P1 LEA R86, P0, R87, c[0x0][0x198], 0x1 ;  /* 0x0000660057569a11 */ /* 0x000fe200078008ff */
[----:B------:R-:W-:-:S03]  /*3e00*/  @!P1 IMAD.SHL.U32 R89, R89, 0x100, RZ ;  /* 0x0000010059599824 */ /* 0x000fc600078e00ff */
[----:B------:R-:W-:Y:S01]  /*3e10*/  @!P1 LEA.HI.X R87, R87, c[0x0][0x19c], R88, 0x1, P0 ;  /* 0x0000670057579a11 */ /* 0x000fe200000f0c58 */
[----:B------:R-:W-:-:S04]  /*3e20*/  @!P1 IMAD.SHL.U32 R88, R83, 0x8, RZ ;  /* 0x0000000853589824 */ /* 0x000fc800078e00ff */
[----:B0-----:R-:W-:Y:S01]  /*3e30*/  @!P1 IMAD R49, R89, c[0x0][0x1d4], R88 ;  /* 0x0000750059319a24 */ /* 0x001fe200078e0258 */
[----:B------:R0:W3:Y:S04]  /*3e40*/  @!P1 LDG.E R72, [R86.64] ;  /* 0x0000002456489981 */ /* 0x0000e8000c1e1900 */
[----:B------:R-:W5:Y:S01]  /*3e50*/  @!P1 LDG.E R89, [R46.64] ;  /* 0x000000242e599981 */ /* 0x000f62000c1e1900 */
[----:B-1----:R-:W-:-:S03]  /*3e60*/  @!P1 IADD3 R50, P0, R36, R49, RZ ;  /* 0x0000003124329210 */ /* 0x002fc60007f1e0ff */
[----:B------:R-:W2:Y:S01]  /*3e70*/  @!P1 LDG.E R88, [R46.64] ;  /* 0x000000242e589981 */ /* 0x000ea2000c1e1900 */
[----:B------:R-:W-:Y:S02]  /*3e80*/  @!P1 LEA.HI.X.SX32 R49, R49, R40, 0x1, P0 ;  /* 0x0000002831319211 */ /* 0x000fe400000f0eff */
[C---:B------:R-:W-:Y:S01]  /*3e90*/  @!P1 LEA R48, P0, R50.reuse, c[0x0][0x198], 0x1 ;  /* 0x0000660032309a11 */ /* 0x040fe200078008ff */
[----:B0-----:R0:W2:Y:S01]  /*3ea0*/  @!P1 LDG.E R87, [R46.64] ;  /* 0x000000242e579981 */ /* 0x0010a2000c1e1900 */
[----:B------:R-:W-:Y:S02]  /*3eb0*/  IADD3 R83, R83, c[0x0][0x1d4], RZ ;  /* 0x0000750053537a10 */ /* 0x000fe40007ffe0ff */
[----:B------:R-:W-:Y:S01]  /*3ec0*/  @!P1 LEA.HI.X R49, R50, c[0x0][0x19c], R49, 0x1, P0 ;  /* 0x0000670032319a11 */ /* 0x000fe200000f0c31 */
[----:B------:R-:W-:Y:S02]  /*3ed0*/  @!P1 IMAD R50, R85, c[0x0][0x1d8], RZ ;  /* 0x0000760055329a24 */ /* 0x000fe400078e02ff */
[----:B------:R0:W3:Y:S01]  /*3ee0*/  @!P1 LDG.E R85, [R46.64] ;  /* 0x000000242e559981 */ /* 0x0000e2000c1e1900 */
[----:B------:R-:W-:Y:S01]  /*3ef0*/  IADD3 R90, R83, c[0x0][0x1d4], RZ ;  /* 0x00007500535a7a10 */ /* 0x000fe20007ffe0ff */
[----:B------:R-:W-:-:S02]  /*3f00*/  @!P1 IMAD.SHL.U32 R51, R50, 0x100, RZ ;  /* 0x0000010032339824 */ /* 0x000fc400078e00ff */
[----:B------:R-:W-:Y:S01]  /*3f10*/  @!P1 IMAD.SHL.U32 R50, R83, 0x8, RZ ;  /* 0x0000000853329824 */ /* 0x000fe200078e00ff */
[----:B------:R1:W4:Y:S01]  /*3f20*/  @!P1 LDG.E R69, [R48.64] ;  /* 0x0000002430459981 */ /* 0x000322000c1e1900 */
[----:B------:R-:W-:Y:S02]  /*3f30*/  @!P1 IMAD R81, R81, c[0x0][0x1d8], RZ ;  /* 0x0000760051519a24 */ /* 0x000fe400078e02ff */
[----:B------:R-:W-:Y:S01]  /*3f40*/  @!P1 IMAD R51, R51, c[0x0][0x1d4], R50 ;  /* 0x0000750033339a24 */ /* 0x000fe200078e0232 */
[----:B------:R0:W4:Y:S01]  /*3f50*/  @!P1 LDG.E R83, [R46.64] ;  /* 0x000000242e539981 */ /* 0x000122000c1e1900 */
[----:B------:R-:W-:Y:S02]  /*3f60*/  @!P1 IMAD.SHL.U32 R81, R81, 0x100, RZ ;  /* 0x0000010051519824 */ /* 0x000fe400078e00ff */
[----:B-1----:R-:W-:-:S04]  /*3f70*/  @!P1 IMAD.SHL.U32 R48, R90, 0x8, RZ ;  /* 0x000000085a309824 */ /* 0x002fc800078e00ff */
[----:B------:R-:W-:Y:S01]  /*3f80*/  @!P1 IMAD R49, R81, c[0x0][0x1d4], R48 ;  /* 0x0000750051319a24 */ /* 0x000fe200078e0230 */
[----:B------:R-:W-:-:S04]  /*3f90*/  @!P1 IADD3 R48, P0, R36, R51, RZ ;  /* 0x0000003324309210 */ /* 0x000fc80007f1e0ff */
[----:B------:R-:W-:Y:S02]  /*3fa0*/  @!P1 LEA.HI.X.SX32 R51, R51, R40, 0x1, P0 ;  /* 0x0000002833339211 */ /* 0x000fe400000f0eff */
[----:B------:R-:W-:-:S04]  /*3fb0*/  @!P1 LEA R50, P0, R48, c[0x0][0x198], 0x1 ;  /* 0x0000660030329a11 */ /* 0x000fc800078008ff */
[----:B------:R-:W-:Y:S02]  /*3fc0*/  @!P1 LEA.HI.X R51, R48, c[0x0][0x19c], R51, 0x1, P0 ;  /* 0x0000670030339a11 */ /* 0x000fe400000f0c33 */
[----:B------:R-:W-:Y:S02]  /*3fd0*/  @!P1 IADD3 R81, P0, R36, R49, RZ ;  /* 0x0000003124519210 */ /* 0x000fe40007f1e0ff */
[----:B------:R-:W-:Y:S01]  /*3fe0*/  IADD3 R90, R90, c[0x0][0x1d4], RZ ;  /* 0x000075005a5a7a10 */ /* 0x000fe20007ffe0ff */
[----:B------:R1:W4:Y:S01]  /*3ff0*/  @!P1 LDG.E R74, [R50.64] ;  /* 0x00000024324a9981 */ /* 0x000322000c1e1900 */
[----:B------:R-:W-:Y:S02]  /*4000*/  @!P1 LEA.HI.X.SX32 R86, R49, R40, 0x1, P0 ;  /* 0x0000002831569211 */ /* 0x000fe400000f0eff */
[----:B------:R-:W-:-:S04]  /*4010*/  @!P1 LEA R48, P0, R81, c[0x0][0x198], 0x1 ;  /* 0x0000660051309a11 */ /* 0x000fc800078008ff */
[----:B------:R-:W-:Y:S02]  /*4020*/  @!P1 LEA.HI.X R49, R81, c[0x0][0x19c], R86, 0x1, P0 ;  /* 0x0000670051319a11 */ /* 0x000fe400000f0c56 */
[----:B------:R0:W4:Y:S04]  /*4030*/  @!P1 LDG.E R81, [R46.64] ;  /* 0x000000242e519981 */ /* 0x000128000c1e1900 */
[----:B------:R0:W4:Y:S04]  /*4040*/  @!P1 LDG.E R86, [R46.64] ;  /* 0x000000242e569981 */ /* 0x000128000c1e1900 */
[----:B------:R0:W4:Y:S01]  /*4050*/  @!P1 LDG.E R71, [R48.64] ;  /* 0x0000002430479981 */ /* 0x000122000c1e1900 */
[----:B------:R-:W-:-:S02]  /*4060*/  IMAD R79, R84, 0x1b, R79 ;  /* 0x0000001b544f7824 */ /* 0x000fc400078e024f */
[----:B-----5:R-:W-:-:S04]  /*4070*/  @!P1 IMAD R89, R89, c[0x0][0x1d8], RZ ;  /* 0x0000760059599a24 */ /* 0x020fc800078e02ff */
[----:B------:R-:W-:Y:S02]  /*4080*/  @!P1 IMAD.SHL.U32 R92, R89, 0x100, RZ ;  /* 0x00000100595c9824 */ /* 0x000fe400078e00ff */
[C---:B------:R-:W-:Y:S01]  /*4090*/  @!P1 IMAD.SHL.U32 R89, R90.reuse, 0x8, RZ ;  /* 0x000000085a599824 */ /* 0x040fe200078e00ff */
[----:B------:R-:W-:Y:S01]  /*40a0*/  IADD3 R90, R90, c[0x0][0x1d4], RZ ;  /* 0x000075005a5a7a10 */ /* 0x000fe20007ffe0ff */
[----:B--2---:R-:W-:Y:S02]  /*40b0*/  @!P1 IMAD R88, R88, c[0x0][0x1d8], RZ ;  /* 0x0000760058589a24 */ /* 0x004fe400078e02ff */
[----:B------:R-:W-:Y:S02]  /*40c0*/  @!P1 IMAD R89, R92, c[0x0][0x1d4], R89 ;  /* 0x000075005c599a24 */ /* 0x000fe400078e0259 */
[----:B-1----:R-:W-:Y:S02]  /*40d0*/  @!P1 IMAD.SHL.U32 R50, R90, 0x8, RZ ;  /* 0x000000085a329824 */ /* 0x002fe400078e00ff */
[----:B0-----:R-:W-:Y:S01]  /*40e0*/  @!P1 IMAD.SHL.U32 R49, R88, 0x100, RZ ;  /* 0x0000010058319824 */ /* 0x001fe200078e00ff */
[----:B------:R-:W-:Y:S01]  /*40f0*/  @!P1 IADD3 R47, P0, R36, R89, RZ ;  /* 0x00000059242f9210 */ /* 0x000fe20007f1e0ff */
[----:B---3--:R-:W-:-:S02]  /*4100*/  @!P1 IMAD R85, R85, c[0x0][0x1d8], RZ ;  /* 0x0000760055559a24 */ /* 0x008fc400078e02ff */
[----:B------:R-:W-:Y:S01]  /*4110*/  @!P1 IMAD R49, R49, c[0x0][0x1d4], R50 ;  /* 0x0000750031319a24 */ /* 0x000fe200078e0232 */
[----:B------:R-:W-:Y:S02]  /*4120*/  @!P1 LEA.HI.X.SX32 R48, R89, R40, 0x1, P0 ;  /* 0x0000002859309211 */ /* 0x000fe400000f0eff */
[----:B------:R-:W-:Y:S01]  /*4130*/  @!P1 LEA R46, P0, R47, c[0x0][0x198], 0x1 ;  /* 0x000066002f2e9a11 */ /* 0x000fe200078008ff */
[----:B------:R-:W-:-:S03]  /*4140*/  @!P1 IMAD.SHL.U32 R51, R85, 0x100, RZ ;  /* 0x0000010055339824 */ /* 0x000fc600078e00ff */
[----:B------:R-:W-:Y:S01]  /*4150*/  @!P1 LEA.HI.X R47, R47, c[0x0][0x19c], R48, 0x1, P0 ;  /* 0x000067002f2f9a11 */ /* 0x000fe200000f0c30 */
[----:B------:R-:W-:Y:S01]  /*4160*/  @!P1 IMAD.SHL.U32 R48, R79, 0x8, RZ ;  /* 0x000000084f309824 */ /* 0x000fe200078e00ff */
[----:B------:R-:W-:Y:S01]  /*4170*/  @!P1 IADD3 R50, P0, R36, R49, RZ ;  /* 0x0000003124329210 */ /* 0x000fe20007f1e0ff */
[----:B------:R-:W-:Y:S01]  /*4180*/  @!P1 IMAD R87, R87, c[0x0][0x1d8], RZ ;  /* 0x0000760057579a24 */ /* 0x000fe200078e02ff */
[----:B------:R-:W-:Y:S01]  /*4190*/  IADD3 R85, R79, c[0x0][0x1d4], RZ ;  /* 0x000075004f557a10 */ /* 0x000fe20007ffe0ff */
[----:B------:R-:W-:Y:S01]  /*41a0*/  @!P1 IMAD R51, R51, c[0x0][0x1d4], R48 ;  /* 0x0000750033339a24 */ /* 0x000fe200078e0230 */
[----:B------:R-:W-:Y:S01]  /*41b0*/  @!P1 LEA.HI.X.SX32 R49, R49, R40, 0x1, P0 ;  /* 0x0000002831319211 */ /* 0x000fe200000f0eff */
[----:B------:R0:W2:Y:S01]  /*41c0*/  @!P1 LDG.E R76, [R46.64] ;  /* 0x000000242e4c9981 */ /* 0x0000a2000c1e1900 */
[----:B------:R-:W-:Y:S01]  /*41d0*/  @!P1 LEA R48, P0, R50, c[0x0][0x198], 0x1 ;  /* 0x0000660032309a11 */ /* 0x000fe200078008ff */
[----:B------:R-:W-:Y:S01]  /*41e0*/  @!P1 IMAD.SHL.U32 R87, R87, 0x100, RZ ;  /* 0x0000010057579824 */ /* 0x000fe200078e00ff */
[----:B------:R-:W-:-:S02]  /*41f0*/  @!P1 IADD3 R79, P2, R36, R51, RZ ;  /* 0x00000033244f9210 */ /* 0x000fc40007f5e0ff */
[----:B------:R-:W-:Y:S01]  /*4200*/  @!P1 LEA.HI.X R49, R50, c[0x0][0x19c], R49, 0x1, P0 ;  /* 0x0000670032319a11 */ /* 0x000fe200000f0c31 */
[----:B------:R-:W-:Y:S01]  /*4210*/  @!P1 IMAD.SHL.U32 R50, R85, 0x8, RZ ;  /* 0x0000000855329824 */ /* 0x000fe200078e00ff */
[----:B------:R-:W-:Y:S02]  /*4220*/  @!P1 LEA.HI.X.SX32 R84, R51, R40, 0x1, P2 ;  /* 0x0000002833549211 */ /* 0x000fe400010f0eff */
[----:B0-----:R-:W-:Y:S01]  /*4230*/  @!P1 LEA R46, P0, R79, c[0x0][0x198], 0x1 ;  /* 0x000066004f2e9a11 */ /* 0x001fe200078008ff */
[----:B------:R-:W-:Y:S01]  /*4240*/  @!P1 IMAD R51, R87, c[0x0][0x1d4], R50 ;  /* 0x0000750057339a24 */ /* 0x000fe200078e0232 */
[----:B------:R-:W-:Y:S01]  /*4250*/  IADD3 R50, R85, c[0x0][0x1d4], RZ ;  /* 0x0000750055327a10 */ /* 0x000fe20007ffe0ff */
[----:B----4-:R-:W-:Y:S01]  /*4260*/  @!P1 IMAD R83, R83, c[0x0][0x1d8], RZ ;  /* 0x0000760053539a24 */ /* 0x010fe200078e02ff */
[----:B------:R-:W-:Y:S01]  /*4270*/  @!P1 LEA.HI.X R47, R79, c[0x0][0x19c], R84, 0x1, P0 ;  /* 0x000067004f2f9a11 */ /* 0x000fe200000f0c54 */
[----:B------:R0:W3:Y:S01]  /*4280*/  @!P1 LDG.E R73, [R48.64] ;  /* 0x0000002430499981 */ /* 0x0000e2000c1e1900 */
[----:B------:R-:W-:Y:S01]  /*4290*/  @!P1 IADD3 R79, P0, R36, R51, RZ ;  /* 0x00000033244f9210 */ /* 0x000fe20007f1e0ff */
[----:B------:R-:W-:-:S02]  /*42a0*/  @!P1 IMAD.SHL.U32 R83, R83, 0x100, RZ ;  /* 0x0000010053539824 */ /* 0x000fc400078e00ff */
[----:B------:R1:W4:Y:S01]  /*42b0*/  @!P1 LDG.E R78, [R46.64] ;  /* 0x000000242e4e9981 */ /* 0x000322000c1e1900 */
[----:B------:R-:W-:Y:S02]  /*42c0*/  @!P1 LEA.HI.X.SX32 R88, R51, R40, 0x1, P0 ;  /* 0x0000002833589211 */ /* 0x000fe400000f0eff */
[C---:B------:R-:W-:Y:S02]  /*42d0*/  IADD3 R51, R50.reuse, c[0x0][0x1d4], RZ ;  /* 0x0000750032337a10 */ /* 0x040fe40007ffe0ff */
[----:B------:R-:W-:Y:S01]  /*42e0*/  @!P1 SHF.L.U32 R50, R50, 0x3, RZ ;  /* 0x0000000332329819 */ /* 0x000fe200000006ff */
[----:B------:R-:W-:Y:S01]  /*42f0*/  @!P1 IMAD R81, R81, c[0x0][0x1d8], RZ ;  /* 0x0000760051519a24 */ /* 0x000fe200078e02ff */
[----:B------:R-:W-:-:S03]  /*4300*/  @!P1 LEA R84, P0, R79, c[0x0][0x198], 0x1 ;  /* 0x000066004f549a11 */ /* 0x000fc600078008ff */
[----:B-1----:R-:W-:Y:S01]  /*4310*/  @!P1 IMAD R47, R83, c[0x0][0x1d4], R50 ;  /* 0x00007500532f9a24 */ /* 0x002fe200078e0232 */
[C---:B0-----:R-:W-:Y:S01]  /*4320*/  IADD3 R48, R51.reuse, c[0x0][0x1d4], RZ ;  /* 0x0000750033307a10 */ /* 0x041fe20007ffe0ff */
[----:B------:R-:W-:Y:S01]  /*4330*/  @!P1 IMAD.SHL.U32 R46, R51, 0x8, RZ ;  /* 0x00000008332e9824 */ /* 0x000fe200078e00ff */
[----:B------:R-:W-:Y:S01]  /*4340*/  @!P1 LEA.HI.X R85, R79, c[0x0][0x19c], R88, 0x1, P0 ;  /* 0x000067004f559a11 */ /* 0x000fe200000f0c58 */
[----:B------:R-:W-:Y:S01]  /*4350*/  @!P1 IMAD.SHL.U32 R49, R81, 0x100, RZ ;  /* 0x0000010051319824 */ /* 0x000fe200078e00ff */
[----:B------:R-:W-:Y:S01]  /*4360*/  @!P1 IADD3 R51, P2, R36, R47, RZ ;  /* 0x0000002f24339210 */ /* 0x000fe20007f5e0ff */
[----:B------:R-:W-:Y:S02]  /*4370*/  @!P1 IMAD R86, R86, c[0x0][0x1d8], RZ ;  /* 0x0000760056569a24 */ /* 0x000fe400078e02ff */
[----:B------:R-:W-:Y:S01]  /*4380*/  @!P1 IMAD R49, R49, c[0x0][0x1d4], R46 ;  /* 0x0000750031319a24 */ /* 0x000fe200078e022e */
[----:B------:R0:W5:Y:S01]  /*4390*/  @!P1 LDG.E R75, [R84.64] ;  /* 0x00000024544b9981 */ /* 0x000162000c1e1900 */
[----:B------:R-:W-:Y:S01]  /*43a0*/  @!P1 LEA.HI.X.SX32 R46, R47, R40, 0x1, P2 ;  /* 0x000000282f2e9211 */ /* 0x000fe200010f0eff */
[----:B------:R-:W-:Y:S01]  /*43b0*/  @!P1 IMAD.SHL.U32 R48, R48, 0x8, RZ ;  /* 0x0000000830309824 */ /* 0x000fe200078e00ff */
[----:B------:R-:W-:Y:S01]  /*43c0*/  @!P1 LEA R50, P2, R51, c[0x0][0x198], 0x1 ;  /* 0x0000660033329a11 */ /* 0x000fe200078408ff */
[----:B------:R-:W-:Y:S01]  /*43d0*/  @!P1 IMAD.SHL.U32 R79, R86, 0x100, RZ ;  /* 0x00000100564f9824 */ /* 0x000fe200078e00ff */
[----:B------:R-:W-:-:S02]  /*43e0*/  @!P1 IADD3 R81, P3, R36, R49, RZ ;  /* 0x0000003124519210 */ /* 0x000fc40007f7e0ff */
[----:B------:R-:W-:Y:S01]  /*43f0*/  @!P1 LEA.HI.X R51, R51, c[0x0][0x19c], R46, 0x1, P2 ;  /* 0x0000670033339a11 */ /* 0x000fe200010f0c2e */
[----:B------:R-:W-:Y:S01]  /*4400*/  @!P1 IMAD R79, R79, c[0x0][0x1d4], R48 ;  /* 0x000075004f4f9a24 */ /* 0x000fe200078e0230 */
[----:B------:R-:W-:Y:S02]  /*4410*/  @!P1 LEA.HI.X.SX32 R86, R49, R40, 0x1, P3 ;  /* 0x0000002831569211 */ /* 0x000fe400018f0eff */
[C---:B------:R-:W-:Y:S01]  /*4420*/  @!P1 LEA R48, P2, R81.reuse, c[0x0][0x198], 0x1 ;  /* 0x0000660051309a11 */ /* 0x040fe200078408ff */
[----:B------:R-:W5:Y:S01]  /*4430*/  @!P1 LDG.E R80, [R50.64] ;  /* 0x0000002432509981 */ /* 0x000f62000c1e1900 */
[----:B------:R-:W-:Y:S02]  /*4440*/  ISETP.NE.U32.AND P0, PT, RZ, c[0x0][0x200], PT ;  /* 0x00008000ff007a0c */ /* 0x000fe40003f05070 */
[----:B------:R-:W-:Y:S02]  /*4450*/  @!P1 LEA.HI.X R49, R81, c[0x0][0x19c], R86, 0x1, P2 ;  /* 0x0000670051319a11 */ /* 0x000fe400010f0c56 */
[----:B------:R-:W-:-:S02]  /*4460*/  @!P1 IADD3 R47, P4, R36, R79, RZ ;  /* 0x0000004f242f9210 */ /* 0x000fc40007f9e0ff */
[----:B------:R-:W-:Y:S01]  /*4470*/  ISETP.NE.AND.EX P0, PT, RZ, c[0x0][0x204], PT, P0 ;  /* 0x00008100ff007a0c */ /* 0x000fe20003f05300 */
[----:B------:R-:W5:Y:S01]  /*4480*/  @!P1 LDG.E R77, [R48.64] ;  /* 0x00000024304d9981 */ /* 0x000f62000c1e1900 */
[----:B0-----:R-:W-:Y:S02]  /*4490*/  @!P1 LEA.HI.X.SX32 R84, R79, R40, 0x1, P4 ;  /* 0x000000284f549211 */ /* 0x001fe400020f0eff */
[----:B------:R-:W-:Y:S01]  /*44a0*/  @!P1 LEA R46, P3, R47, c[0x0][0x198], 0x1 ;  /* 0x000066002f2e9a11 */ /* 0x000fe200078608ff */
[----:B------:R-:W-:-:S03]  /*44b0*/  IMAD.U32 R85, RZ, RZ, UR47 ;  /* 0x0000002fff557e24 */ /* 0x000fc6000f8e00ff */
[----:B------:R-:W-:Y:S01]  /*44c0*/  @!P1 LEA.HI.X R47, R47, c[0x0][0x19c], R84, 0x1, P3 ;  /* 0x000067002f2f9a11 */ /* 0x000fe200018f0c54 */
[----:B------:R-:W-:-:S04]  /*44d0*/  IMAD.U32 R86, RZ, RZ, UR49 ;  /* 0x00000031ff567e24 */ /* 0x000fc8000f8e00ff */
[----:B------:R0:W5:Y:S01]  /*44e0*/  @!P1 LDG.E R82, [R46.64] ;  /* 0x000000242e529981 */ /* 0x000162000c1e1900 */
[----:B------:R-:W-:Y:S02]  /*44f0*/  @P0 IADD3 R84, P2, P3, R38, c[0x0][0x200], R85 ;  /* 0x0000800026540a10 */ /* 0x000fe40007b5e055 */
[----:B------:R-:W-:-:S04]  /*4500*/  @P0 SHF.R.S32.HI R79, RZ, 0x1f, R38 ;  /* 0x0000001fff4f0819 */ /* 0x000fc80000011426 */
[----:B------:R-:W-:-:S05]  /*4510*/  @P0 IADD3.X R85, R79, c[0x0][0x204], R86, P2, P3 ;  /* 0x000081004f550a10 */ /* 0x000fca00017e6456 */
[----:B------:R-:W5:Y:S01]  /*4520*/  @P0 LDG.E.U8 R84, [R84.64] ;  /* 0x0000002454540981 */ /* 0x000f62000c1e1100 */
[----:B0-----:R-:W-:-:S04]  /*4530*/  HMUL2 R47, R3, R42 ;  /* 0x0000002a032f7232 */ /* 0x001fc80000000000 */
        /* <DEDUP_REMOVED lines=24> */
[----:B--2---:R-:W-:-:S06]  /*46c0*/  HFMA2 R47, R29, R76, R47 ;  /* 0x0000004c1d2f7231 */ /* 0x004fcc000000002f */
[----:B---3--:R-:W-:-:S10]  /*46d0*/  HFMA2.MMA R47, R30, R73, R47 ;  /* 0x000000491e2f7235 */ /* 0x008fd4000000002f */
[----:B----4-:R-:W-:-:S06]  /*46e0*/  HFMA2 R47, R31, R78, R47 ;  /* 0x0000004e1f2f7231 */ /* 0x010fcc000000002f */
[----:B-----5:R-:W-:-:S10]  /*46f0*/  HFMA2.MMA R47, R32, R75, R47 ;  /* 0x0000004b202f7235 */ /* 0x020fd4000000002f */
[----:B------:R-:W-:-:S06]  /*4700*/  HFMA2 R47, R33, R80, R47 ;  /* 0x00000050212f7231 */ /* 0x000fcc000000002f */
[----:B------:R-:W-:-:S10]  /*4710*/  HFMA2.MMA R47, R34, R77, R47 ;  /* 0x0000004d222f7235 */ /* 0x000fd4000000002f */
[----:B------:R-:W-:-:S05]  /*4720*/  HFMA2 R47, R35, R82, R47 ;  /* 0x00000052232f7231 */ /* 0x000fca000000002f */
[--C-:B------:R-:W-:Y:S02]  /*4730*/  HADD2.F32 R46, -RZ, R47.reuse.H0_H0 ;  /* 0x2000002fff2e7230 */ /* 0x100fe40000004100 */
[----:B------:R-:W-:Y:S01]  /*4740*/  HADD2.F32 R47, -RZ, R47.H1_H1 ;  /* 0x3000002fff2f7230 */ /* 0x000fe20000004100 */
[----:B------:R-:W-:-:S04]  /*4750*/  ISETP.NE.AND P0, PT, R84, RZ, P0 ;  /* 0x000000ff5400720c */ /* 0x000fc80000705270 */
[----:B------:R-:W-:Y:S01]  /*4760*/  FADD.FTZ R79, R46, R47 ;  /* 0x0000002f2e4f7221 */ /* 0x000fe20000010000 */
[----:B------:R-:W-:Y:S06]  /*4770*/  BRA.DIV ~URZ, `(.L_x_2514) ;  /* 0x00002f227f007947 */ /* 0x000fec000b800000 */
[----:B------:R0:W1:Y:S02]  /*4780*/  SHFL.BFLY PT, R46, R79, 0x2, 0x1f ;  /* 0x0c401f004f2e7f89 */ /* 0x00006400000e0000 */
.L_x_2556:
[----:B01----:R-:W-:Y:S01]  /*4790*/  FADD.FTZ R79, R79, R46 ;  /* 0x0000002e4f4f7221 */ /* 0x003fe20000010000 */
[----:B------:R-:W-:Y:S05]  /*47a0*/  BRA.DIV ~URZ, `(.L_x_2515) ;  /* 0x00002f727f007947 */ /* 0x000fea000b800000 */
[----:B------:R0:W1:Y:S02]  /*47b0*/  SHFL.BFLY PT, R46, R79, 0x1, 0x1f ;  /* 0x0c201f004f2e7f89 */ /* 0x00006400000e0000 */
.L_x_2557:
[----:B------:R-:W-:Y:S01]  /*47c0*/  LOP3.LUT P1, RZ, R16, 0x3, RZ, 0xc0, !PT ;  /* 0x0000000310ff7812 */ /* 0x000fe2000782c0ff */
[----:B------:R-:W-:Y:S01]  /*47d0*/  BSSY B1, `(.L_x_2516) ;  /* 0x0000019000017945 */ /* 0x000fe20003800000 */
[----:B-1----:R-:W-:Y:S02]  /*47e0*/  FADD.FTZ R48, R79, R46 ;  /* 0x0000002e4f307221 */ /* 0x002fe40000010000 */
[----:B------:R-:W-:-:S13]  /*47f0*/  ISETP.GE.OR P1, PT, R38, UR42, P1 ;  /* 0x0000002a26007c0c */ /* 0x000fda0008f26670 */
[----:B------:R-:W-:Y:S05]  /*4800*/  @P1 BRA `(.L_x_2517) ;  /* 0x0000015000001947 */ /* 0x000fea0003800000 */
[----:B------:R-:W-:-:S04]  /*4810*/  ISETP.NE.U32.AND P1, PT, RZ, c[0x0][0x218], PT ;  /* 0x00008600ff007a0c */ /* 0x000fc80003f25070 */
[----:B------:R-:W-:Y:S02]  /*4820*/  ISETP.NE.AND.EX P2, PT, RZ, c[0x0][0x21c], PT, P1 ;  /* 0x00008700ff007a0c */ /* 0x000fe40003f45310 */
[----:B------:R-:W-:-:S04]  /*4830*/  ISETP.NE.U32.AND P1, PT, RZ, c[0x0][0x228], PT ;  /* 0x00008a00ff007a0c */ /* 0x000fc80003f25070 */
[----:B------:R-:W-:-:S07]  /*4840*/  ISETP.NE.AND.EX P1, PT, RZ, c[0x0][0x22c], PT, P1 ;  /* 0x00008b00ff007a0c */ /* 0x000fce0003f25310 */
[----:B------:R-:W-:Y:S02]  /*4850*/  @P2 IMAD.MOV.U32 R47, RZ, RZ, 0x2 ;  /* 0x00000002ff2f2424 */ /* 0x000fe400078e00ff */
[----:B------:R-:W-:-:S04]  /*4860*/  @P2 IMAD R46, R37, c[0x0][0x220], R38 ;  /* 0x00008800252e2a24 */ /* 0x000fc800078e0226 */
[----:B------:R-:W-:Y:S01]  /*4870*/  @P2 IMAD.WIDE R46, R46, R47, c[0x0][0x218] ;  /* 0x000086002e2e2625 */ /* 0x000fe200078e022f */
[----:B0-----:R-:W2:Y:S05]  /*4880*/  @P1 LDG.E.U16 R79, [R44.64] ;  /* 0x000000242c4f1981 */ /* 0x001eaa000c1e1500 */
[----:B------:R-:W3:Y:S01]  /*4890*/  @P2 LDG.E.U16 R46, [R46.64] ;  /* 0x000000242e2e2981 */ /* 0x000ee2000c1e1500 */
[----:B------:R-:W-:-:S04]  /*48a0*/  @P1 ISETP.GE.AND P3, PT, R38, R39, PT ;  /* 0x000000272600120c */ /* 0x000fc80003f66270 */
[----:B------:R-:W-:-:S04]  /*48b0*/  @P1 SEL R49, RZ, UR41, P3 ;  /* 0x00000029ff311c07 */ /* 0x000fc80009800000 */
[----:B------:R-:W-:-:S04]  /*48c0*/  @P1 IADD3 R51, R49, -UR42, R38 ;  /* 0x8000002a31331c10 */ /* 0x000fc8000fffe026 */
[----:B------:R-:W0:Y:S01]  /*48d0*/  @P1 I2F R84, R51 ;  /* 0x0000003300541306 */ /* 0x000e220000201400 */
[----:B------:R-:W-:Y:S01]  /*48e0*/  FMUL.FTZ R49, R48, c[0x0][0x1f0] ;  /* 0x00007c0030317a20 */ /* 0x000fe20000410000 */
[----:B------:R-:W-:Y:S01]  /*48f0*/  IADD3 R48, R38, -UR45, RZ ;  /* 0x8000002d26307c10 */ /* 0x000fe2000fffe0ff */
[----:B--2---:R-:W-:Y:S02]  /*4900*/  @P1 HADD2.F32 R79, -RZ, R79.H0_H0 ;  /* 0x2000004fff4f1230 */ /* 0x004fe40000004100 */
[----:B---3--:R-:W-:-:S05]  /*4910*/  @P2 HADD2.F32 R50, -RZ, R46.H0_H0 ;  /* 0x2000002eff322230 */ /* 0x008fca0000004100 */
[----:B------:R-:W-:-:S04]  /*4920*/  @P2 FADD.FTZ R49, R49, R50 ;  /* 0x0000003231312221 */ /* 0x000fc80000010000 */
[----:B0-----:R-:W-:-:S05]  /*4930*/  @P1 FFMA.FTZ R49, R84, R79, R49 ;  /* 0x0000004f54311223 */ /* 0x001fca0000010031 */
[----:B------:R0:W-:Y:S01]  /*4940*/  STS [R48.X4+0x210], R49 ;  /* 0x0002103130007388 */ /* 0x0001e20000004800 */
[----:B------:R-:W-:-:S03]  /*4950*/  @!P0 FMNMX.FTZ R0, R0, R49, !PT ;  /* 0x0000003100008209 */ /* 0x000fc60007810000 */
.L_x_2517:
[----:B------:R-:W-:Y:S05]  /*4960*/  BSYNC B1 ;  /* 0x0000000000017941 */ /* 0x000fea0003800000 */
.L_x_2516:
[----:B------:R-:W-:-:S04]  /*4970*/  IADD3 R38, R38, 0x10, RZ ;  /* 0x0000001026267810 */ /* 0x000fc80007ffe0ff */
[----:B------:R-:W-:-:S13]  /*4980*/  ISETP.GE.AND P0, PT, R38, UR5, PT ;  /* 0x0000000526007c0c */ /* 0x000fda000bf06270 */
[----:B0-----:R-:W-:Y:S01]  /*4990*/  @P0 CALL.REL.NOINC `(.L_x_2513) ;  /* 0x0000001000000944 */ /* 0x001fe20003c00000 */
[----:B------:R-:W-:Y:S05]  /*49a0*/  BRA `(.L_x_2518) ;  /* 0xffffe36000007947 */ /* 0x000fea000383ffff */
.L_x_2513:
[----:B------:R-:W-:Y:S05]  /*49b0*/  BSYNC B0 ;  /* 0x0000000000007941 */ /* 0x000fea0003800000 */
.L_x_2512:
[----:B----4-:R-:W4:Y:S02]  /*49c0*/  S2R R7, SR_TID.X ;  /* 0x0000000000077919 */ /* 0x010f240000002100 */
[----:B----4-:R-:W-:Y:S01]  /*49d0*/  SHF.R.S32.HI R6, RZ, 0x1f, R7 ;  /* 0x0000001fff067819 */ /* 0x010fe20000011407 */
[----:B------:R-:W-:Y:S05]  /*49e0*/  BRA.DIV ~URZ, `(.L_x_2519) ;  /* 0x00002db27f007947 */ /* 0x000fea000b800000 */
[----:B------:R4:W0:Y:S02]  /*49f0*/  SHFL.BFLY PT, R3, R0, 0x10, 0x1f ;  /* 0x0e001f0000037f89 */ /* 0x00082400000e0000 */
.L_x_2558:
[----:B0-----:R-:W-:Y:S01]  /*4a00*/  FMNMX.FTZ R5, R3, R0, !PT ;  /* 0x0000000003057209 */ /* 0x001fe20007810000 */
[----:B------:R-:W-:Y:S05]  /*4a10*/  BRA.DIV ~URZ, `(.L_x_2520) ;  /* 0x00002e027f007947 */ /* 0x000fea000b800000 */
[----:B----4-:R-:W0:Y:S02]  /*4a20*/  SHFL.BFLY PT, R0, R5, 0x8, 0x1f ;  /* 0x0d001f0005007f89 */ /* 0x010e2400000e0000 */
[----:B0-----:R-:W-:-:S05]  /*4a30*/  FMNMX.FTZ R0, R5, R0, !PT ;  /* 0x0000000005007209 */ /* 0x001fca0007810000 */
[----:B------:R0:W4:Y:S02]  /*4a40*/  SHFL.BFLY PT, R3, R0, 0x4, 0x1f ;  /* 0x0c801f0000037f89 */ /* 0x00012400000e0000 */
.L_x_2559:
[----:B------:R-:W-:Y:S01]  /*4a50*/  LEA.HI R6, R6, R7, RZ, 0x5 ;  /* 0x0000000706067211 */ /* 0x000fe200078f28ff */
[----:B------:R-:W-:Y:S03]  /*4a60*/  WARPSYNC 0xffffffff ;  /* 0xffffffff00007948 */ /* 0x000fe60003800000 */
[----:B------:R-:W-:-:S05]  /*4a70*/  LOP3.LUT R4, R6, 0xffffffe0, RZ, 0xc0, !PT ;  /* 0xffffffe006047812 */ /* 0x000fca00078ec0ff */
[----:B------:R-:W-:-:S05]  /*4a80*/  IMAD.IADD R7, R7, 0x1, -R4 ;  /* 0x0000000107077824 */ /* 0x000fca00078e0a04 */
[----:B------:R-:W-:-:S13]  /*4a90*/  ISETP.NE.AND P0, PT, R7, RZ, PT ;  /* 0x000000ff0700720c */ /* 0x000fda0003f05270 */
[----:B----4-:R-:W-:Y:S02]  /*4aa0*/  @!P0 FMNMX.FTZ R3, R3, R0, !PT ;  /* 0x0000000003038209 */ /* 0x010fe40007810000 */
[----:B0-----:R-:W-:-:S05]  /*4ab0*/  @!P0 SHF.R.S32.HI R0, RZ, 0x5, R6 ;  /* 0x00000005ff008819 */ /* 0x001fca0000011406 */
[----:B------:R0:W-:Y:S02]  /*4ac0*/  @!P0 STS [R0.X4], R3 ;  /* 0x0000000300008388 */ /* 0x0001e40000004800 */
[----:B------:R-:W-:Y:S01]  /*4ad0*/  BAR.SYNC.DEFER_BLOCKING 0x0 ;  /* 0x0000000000007b1d */ /* 0x000fe20000010000 */
[----:B------:R-:W-:Y:S01]  /*4ae0*/  ISETP.GT.AND P0, PT, R7, 0x1, PT ;  /* 0x000000010700780c */ /* 0x000fe20003f04270 */
[----:B0-----:R-:W-:Y:S02]  /*4af0*/  IMAD.MOV.U32 R0, RZ, RZ, -0x800001 ;  /* 0xff7fffffff007424 */ /* 0x001fe400078e00ff */
[----:B------:R-:W-:Y:S02]  /*4b00*/  IMAD.MOV.U32 R9, RZ, RZ, RZ ;  /* 0x000000ffff097224 */ /* 0x000fe400078e00ff */
[----:B------:R-:W0:Y:S01]  /*4b10*/  S2R R8, SR_TID.X ;  /* 0x0000000000087919 */ /* 0x000e220000002100 */
[----:B------:R-:W-:Y:S07]  /*4b20*/  BSSY B0, `(.L_x_2521) ;  /* 0x0000023000007945 */ /* 0x000fee0003800000 */
[----:B------:R-:W4:Y:S01]  /*4b30*/  @!P0 LDS R0, [R7.X4] ;  /* 0x0000000007008984 */ /* 0x000f220000004800 */
[----:B0-----:R-:W-:-:S04]  /*4b40*/  IADD3 R8, R8, UR45, RZ ;  /* 0x0000002d08087c10 */ /* 0x001fc8000fffe0ff */
[----:B------:R-:W-:Y:S01]  /*4b50*/  ISETP.GT.AND P1, PT, R8, UR42, PT ;  /* 0x0000002a08007c0c */ /* 0x000fe2000bf24270 */
[----:B----4-:R-:W0:Y:S02]  /*4b60*/  SHFL.BFLY PT, R3, R0, 0x1, 0x1f ;  /* 0x0c201f0000037f89 */ /* 0x010e2400000e0000 */
[----:B0-----:R-:W-:-:S05]  /*4b70*/  FMNMX.FTZ R3, R3, R0, !PT ;  /* 0x0000000003037209 */ /* 0x001fca0007810000 */
[----:B------:R0:W4:Y:S05]  /*4b80*/  SHFL.IDX PT, R12, R3, RZ, 0x1f ;  /* 0x00001fff030c7589 */ /* 0x00012a00000e0000 */
[----:B------:R-:W-:Y:S05]  /*4b90*/  @P1 BRA `(.L_x_2522) ;  /* 0x000001b000001947 */ /* 0x000fea0003800000 */
[----:B------:R-:W-:Y:S01]  /*4ba0*/  ISETP.NE.U32.AND P0, PT, RZ, c[0x0][0x200], PT ;  /* 0x00008000ff007a0c */ /* 0x000fe20003f05070 */
[----:B------:R-:W-:Y:S02]  /*4bb0*/  IMAD.MOV.U32 R9, RZ, RZ, RZ ;  /* 0x000000ffff097224 */ /* 0x000fe400078e00ff */
[----:B------:R-:W-:Y:S01]  /*4bc0*/  IMAD.MOV.U32 R0, RZ, RZ, R8 ;  /* 0x000000ffff007224 */ /* 0x000fe200078e0008 */
[----:B------:R-:W-:-:S08]  /*4bd0*/  ISETP.NE.AND.EX P0, PT, RZ, c[0x0][0x204], PT, P0 ;  /* 0x00008100ff007a0c */ /* 0x000fd00003f05300 */
.L_x_2526:
[----:B0-----:R-:W-:Y:S01]  /*4be0*/  IADD3 R3, R0, -UR45, RZ ;  /* 0x8000002d00037c10 */ /* 0x001fe2000fffe0ff */
[----:B------:R-:W-:Y:S03]  /*4bf0*/  BSSY B1, `(.L_x_2523) ;  /* 0x0000010000017945 */ /* 0x000fe60003800000 */
[----:B------:R-:W-:Y:S01]  /*4c00*/  LEA R11, R3, 0x210, 0x2 ;  /* 0x00000210030b7811 */ /* 0x000fe200078e10ff */
[----:B------:R-:W-:Y:S05]  /*4c10*/  @!P0 BRA `(.L_x_2524) ;  /* 0x0000009000008947 */ /* 0x000fea0003800000 */
[----:B------:R-:W-:Y:S01]  /*4c20*/  IMAD.U32 R5, RZ, RZ, UR47 ;  /* 0x0000002fff057e24 */ /* 0x000fe2000f8e00ff */
[----:B------:R-:W-:Y:S01]  /*4c30*/  SHF.R.S32.HI R3, RZ, 0x1f, R0 ;  /* 0x0000001fff037819 */ /* 0x000fe20000011400 */
[----:B------:R-:W-:-:S03]  /*4c40*/  IMAD.U32 R10, RZ, RZ, UR49 ;  /* 0x00000031ff0a7e24 */ /* 0x000fc6000f8e00ff */
[----:B------:R-:W-:-:S04]  /*4c50*/  IADD3 R4, P2, P3, R0, c[0x0][0x200], R5 ;  /* 0x0000800000047a10 */ /* 0x000fc80007b5e005 */
[----:B------:R-:W-:-:S05]  /*4c60*/  IADD3.X R5, R3, c[0x0][0x204], R10, P2, P3 ;  /* 0x0000810003057a10 */ /* 0x000fca00017e640a */
[----:B------:R-:W5:Y:S02]  /*4c70*/  LDG.E.U8 R4, [R4.64] ;  /* 0x0000002404047981 */ /* 0x000f64000c1e1100 */
[----:B-----5:R-:W-:-:S13]  /*4c80*/  ISETP.NE.AND P2, PT, R4, RZ, PT ;  /* 0x000000ff0400720c */ /* 0x020fda0003f45270 */
[----:B------:R-:W-:Y:S01]  /*4c90*/  @P2 IMAD.MOV.U32 R10, RZ, RZ, RZ ;  /* 0x000000ffff0a2224 */ /* 0x000fe200078e00ff */
[----:B------:R-:W-:Y:S05]  /*4ca0*/  @P2 BRA `(.L_x_2525) ;  /* 0x0000004000002947 */ /* 0x000fea0003800000 */
.L_x_2524:
[----:B------:R-:W0:Y:S02]  /*4cb0*/  LDS R3, [R11] ;  /* 0x000000000b037984 */ /* 0x000e240000000800 */
[----:B0---4-:R-:W-:-:S04]  /*4cc0*/  FADD.FTZ R3, -R12, R3 ;  /* 0x000000030c037221 */ /* 0x011fc80000010100 */
[----:B------:R-:W-:-:S04]  /*4cd0*/  FMUL.FTZ R3, R3, 1.4426950216293334961 ;  /* 0x3fb8aa3b03037820 */ /* 0x000fc80000410000 */
[----:B------:R0:W4:Y:S03]  /*4ce0*/  MUFU.EX2 R10, R3 ;  /* 0x00000003000a7308 */ /* 0x0001260000000800 */
.L_x_2525:
[----:B------:R-:W-:Y:S05]  /*4cf0*/  BSYNC B1 ;  /* 0x0000000000017941 */ /* 0x000fea0003800000 */
.L_x_2523:
[----:B----4-:R4:W-:Y:S01]  /*4d00*/  STS [R11], R10 ;  /* 0x0000000a0b007388 */ /* 0x0109e20000000800 */
[----:B------:R-:W-:Y:S01]  /*4d10*/  IADD3 R0, R0, 0x40, RZ ;  /* 0x0000004000007810 */ /* 0x000fe20007ffe0ff */
[----:B------:R-:W-:-:S03]  /*4d20*/  FADD.FTZ R9, R10, R9 ;  /* 0x000000090a097221 */ /* 0x000fc60000010000 */
[----:B------:R-:W-:-:S13]  /*4d30*/  ISETP.GT.AND P2, PT, R0, UR42, PT ;  /* 0x0000002a00007c0c */ /* 0x000fda000bf44270 */
[----:B----4-:R-:W-:Y:S05]  /*4d40*/  @!P2 BRA `(.L_x_2526) ;  /* 0xfffffe900000a947 */ /* 0x010fea000383ffff */
.L_x_2522:
[----:B------:R-:W-:Y:S05]  /*4d50*/  BSYNC B0 ;  /* 0x0000000000007941 */ /* 0x000fea0003800000 */
.L_x_2521:
[----:B------:R-:W5:Y:S01]  /*4d60*/  SHFL.BFLY PT, R0, R9, 0x10, 0x1f ;  /* 0x0e001f0009007f89 */ /* 0x000f6200000e0000 */
[----:B------:R-:W-:Y:S01]  /*4d70*/  ULDC UR7, c[0x0][0x1ec] ;  /* 0x00007b0000077ab9 */ /* 0x000fe20000000800 */
[----:B------:R-:W-:Y:S01]  /*4d80*/  BSSY B0, `(.L_x_2527) ;  /* 0x000003a000007945 */ /* 0x000fe20003800000 */
[----:B------:R-:W-:Y:S01]  /*4d90*/  ULDC UR8, c[0x0][0x1d4] ;  /* 0x0000750000087ab9 */ /* 0x000fe20000000800 */
[----:B----4-:R-:W4:Y:S01]  /*4da0*/  S2R R12, SR_TID.X ;  /* 0x00000000000c7919 */ /* 0x010f220000002100 */
[----:B------:R-:W-:Y:S02]  /*4db0*/  ULDC.U8 UR4, c[0x0][0x26c] ;  /* 0x00009b0000047ab9 */ /* 0x000fe40000000000 */
[----:B------:R-:W-:Y:S02]  /*4dc0*/  UISETP.LT.AND UP1, UPT, UR7, UR8, UPT ;  /* 0x000000080700728c */ /* 0x000fe4000bf21270 */
[----:B------:R-:W-:Y:S02]  /*4dd0*/  UISETP.NE.AND UP0, UPT, UR4, URZ, UPT ;  /* 0x0000003f0400728c */ /* 0x000fe4000bf05270 */
[----:B------:R-:W-:-:S04]  /*4de0*/  USEL UR4, UR7, UR8, UP1 ;  /* 0x0000000807047287 */ /* 0x000fc80008800000 */
[----:B------:R-:W-:-:S03]  /*4df0*/  UIADD3 UR5, UR4, 0x4, URZ ;  /* 0x0000000404057890 */ /* 0x000fc6000fffe03f */
[----:B------:R-:W-:Y:S02]  /*4e00*/  ULDC UR4, c[0x0][0x268] ;  /* 0x00009a0000047ab9 */ /* 0x000fe40000000800 */
[----:B------:R-:W-:Y:S02]  /*4e10*/  USHF.R.S32.HI UR6, URZ, 0x1f, UR5 ;  /* 0x0000001f3f067899 */ /* 0x000fe40008011405 */
[----:B------:R-:W-:Y:S01]  /*4e20*/  @UP0 UIMAD UR4, UR43, UR4, UR7 ;  /* 0x000000042b0402a4 */ /* 0x000fe2000f8e0207 */
[----:B-----5:R-:W-:Y:S01]  /*4e30*/  FADD.FTZ R0, R0, R9 ;  /* 0x0000000900007221 */ /* 0x020fe20000010000 */
[----:B------:R-:W-:Y:S02]  /*4e40*/  ULEA.HI UR5, UR6, UR5, URZ, 0x2 ;  /* 0x0000000506057291 */ /* 0x000fe4000f8f103f */
[----:B------:R-:W-:Y:S01]  /*4e50*/  @UP0 UIMAD UR6, UR4, UR8, URZ ;  /* 0x00000008040602a4 */ /* 0x000fe2000f8e023f */
[----:B----4-:R-:W-:Y:S01]  /*4e60*/  LOP3.LUT P0, R11, R12, 0x1f, RZ, 0xc0, !PT ;  /* 0x0000001f0c0b7812 */ /* 0x010fe2000780c0ff */
[----:B0-----:R-:W0:Y:S01]  /*4e70*/  SHFL.BFLY PT, R3, R0, 0x8, 0x1f ;  /* 0x0d001f0000037f89 */ /* 0x001e2200000e0000 */
[----:B------:R-:W-:-:S02]  /*4e80*/  USHF.L.U32 UR5, UR5, 0x2, URZ ;  /* 0x0000000205057899 */ /* 0x000fc4000800063f */
[----:B------:R-:W-:Y:S01]  /*4e90*/  ISETP.GT.U32.AND P2, PT, R11, 0x1, PT ;  /* 0x000000010b00780c */ /* 0x000fe20003f44070 */
[----:B------:R-:W-:Y:S02]  /*4ea0*/  @UP0 USHF.R.S32.HI UR8, URZ, 0x1f, UR6 ;  /* 0x0000001f3f080899 */ /* 0x000fe40008011406 */
[----:B------:R-:W-:Y:S02]  /*4eb0*/  ULOP3.LUT UR7, UR5, 0xfffffff0, URZ, 0xc0, !UPT ;  /* 0xfffffff005077892 */ /* 0x000fe4000f8ec03f */
[----:B------:R-:W-:Y:S02]  /*4ec0*/  UMOV UR4, URZ ;  /* 0x0000003f00047c82 */ /* 0x000fe40008000000 */
[----:B------:R-:W-:Y:S02]  /*4ed0*/  UMOV UR5, URZ ;  /* 0x0000003f00057c82 */ /* 0x000fe40008000000 */
[----:B------:R-:W-:Y:S01]  /*4ee0*/  @!P0 SHF.R.U32.HI R9, RZ, 0x3, R12 ;  /* 0x00000003ff098819 */ /* 0x000fe2000001160c */
[----:B------:R-:W-:-:S02]  /*4ef0*/  @UP0 UMOV UR4, UR6 ;  /* 0x0000000600040c82 */ /* 0x000fc40008000000 */
[----:B------:R-:W-:Y:S01]  /*4f00*/  @UP0 UMOV UR5, UR8 ;  /* 0x0000000800050c82 */ /* 0x000fe20008000000 */
        /* <DEDUP_REMOVED lines=14> */
[----:B------:R0:W4:Y:S01]  /*4ff0*/  SHFL.IDX PT, R0, R3, RZ, 0x1f ;  /* 0x00001fff03007589 */ /* 0x00012200000e0000 */
[----:B------:R-:W-:Y:S05]  /*5000*/  @P1 BRA `(.L_x_2528) ;  /* 0x0000011000001947 */ /* 0x000fea0003800000 */
[----:B----4-:R-:W-:-:S04]  /*5010*/  FADD.FTZ R0, R0, 9.9999999747524270788e-07 ;  /* 0x358637bd00007421 */ /* 0x010fc80000010000 */
[----:B------:R4:W0:Y:S03]  /*5020*/  MUFU.RCP R9, R0 ;  /* 0x0000000000097308 */ /* 0x0008260000001000 */
.L_x_2529:
[----:B------:R-:W-:Y:S02]  /*5030*/  IADD3 R10, R8, -UR45, RZ ;  /* 0x8000002d080a7c10 */ /* 0x000fe4000fffe0ff */
[----:B------:R-:W-:-:S03]  /*5040*/  PLOP3.LUT P1, PT, PT, PT, UP0, 0x80, 0x0 ;  /* 0x000000000000781c */ /* 0x000fc60003f2f008 */
[----:B----4-:R-:W4:Y:S10]  /*5050*/  LDS R0, [R10.X4+0x210] ;  /* 0x000210000a007984 */ /* 0x010f340000004800 */
        /* <DEDUP_REMOVED lines=12> */
.L_x_2528:
[----:B------:R-:W-:Y:S05]  /*5120*/  BSYNC B0 ;  /* 0x0000000000007941 */ /* 0x000fea0003800000 */
.L_x_2527:
[----:B------:R-:W-:Y:S01]  /*5130*/  ULEA.HI UR4, UR42, UR42, URZ, 0x1 ;  /* 0x0000002a2a047291 */ /* 0x000fe2000f8f083f */
[----:B------:R-:W-:Y:S01]  /*5140*/  ISETP.NE.U32.AND P0, PT, RZ, c[0x0][0x190], PT ;  /* 0x00006400ff007a0c */ /* 0x000fe20003f05070 */
[----:B----4-:R-:W-:Y:S01]  /*5150*/  IMAD.SHL.U32 R0, R7, 0x8, RZ ;  /* 0x0000000807007824 */ /* 0x010fe200078e00ff */
[----:B0-----:R-:W-:Y:S01]  /*5160*/  SHF.R.S32.HI R3, RZ, 0x5, R6 ;  /* 0x00000005ff037819 */ /* 0x001fe20000011406 */
[----:B------:R-:W-:Y:S01]  /*5170*/  ULOP3.LUT UR4, UR4, 0xfffffffe, URZ, 0xc0, !UPT ;  /* 0xfffffffe04047892 */ /* 0x000fe2000f8ec03f */
[----:B------:R-:W-:Y:S01]  /*5180*/  ISETP.NE.AND.EX P0, PT, RZ, c[0x0][0x194], PT, P0 ;  /* 0x00006500ff007a0c */ /* 0x000fe20003f05300 */
[----:B------:R-:W-:Y:S01]  /*5190*/  ULDC UR5, c[0x0][0x1d4] ;  /* 0x0000750000057ab9 */ /* 0x000fe20000000800 */
[----:B------:R-:W-:Y:S01]  /*51a0*/  CS2R R6, SRZ ;  /* 0x0000000000067805 */ /* 0x000fe2000001ff00 */
[----:B------:R-:W-:-:S06]  /*51b0*/  UIADD3 UR4, -UR4, UR42, URZ ;  /* 0x0000002a04047290 */ /* 0x000fcc000fffe13f */
[----:B------:R-:W-:-:S13]  /*51c0*/  ISETP.NE.OR P0, PT, R3, UR4, !P0 ;  /* 0x0000000403007c0c */ /* 0x000fda000c705670 */
[----:B------:R-:W0:Y:S01]  /*51d0*/  @!P0 S2R R5, SR_CTAID.X ;  /* 0x0000000000058919 */ /* 0x000e220000002500 */
[----:B------:R-:W-:Y:S01]  /*51e0*/  UISETP.LT.AND UP0, UPT, UR42, UR5, UPT ;  /* 0x000000052a00728c */ /* 0x000fe2000bf01270 */
[----:B------:R-:W-:Y:S01]  /*51f0*/  IADD3 R15, R3, UR45, RZ ;  /* 0x0000002d030f7c10 */ /* 0x000fe2000fffe0ff */
[----:B------:R-:W-:Y:S02]  /*5200*/  @!P0 IMAD.MOV.U32 R9, RZ, RZ, 0x2 ;  /* 0x00000002ff098424 */ /* 0x000fe400078e00ff */
[----:B------:R-:W-:-:S06]  /*5210*/  USEL UR8, UR42, UR5, UP0 ;  /* 0x000000052a087287 */ /* 0x000fcc0008000000 */
[----:B------:R-:W-:Y:S01]  /*5220*/  ISETP.GE.AND P1, PT, R15, UR8, PT ;  /* 0x000000080f007c0c */ /* 0x000fe2000bf26270 */
[----:B------:R-:W-:Y:S01]  /*5230*/  IMAD.U32 R17, RZ, RZ, UR46 ;  /* 0x0000002eff117e24 */ /* 0x000fe2000f8e00ff */
[----:B------:R-:W-:Y:S01]  /*5240*/  UIMAD UR43, UR43, UR5, URZ ;  /* 0x000000052b2b72a4 */ /* 0x000fe2000f8e023f */
[----:B0-----:R-:W-:Y:S02]  /*5250*/  @!P0 LEA R8, R5, R0, 0x8 ;  /* 0x0000000005088211 */ /* 0x001fe400078e40ff */
[----:B------:R-:W-:-:S03]  /*5260*/  CS2R R4, SRZ ;  /* 0x0000000000047805 */ /* 0x000fc6000001ff00 */
[----:B------:R-:W-:Y:S01]  /*5270*/  @!P0 IMAD.WIDE R8, R8, R9, c[0x0][0x190] ;  /* 0x0000640008088625 */ /* 0x000fe200078e0209 */
[----:B------:R-:W-:Y:S03]  /*5280*/  BSSY B0, `(.L_x_2530) ;  /* 0x0000089000007945 */ /* 0x000fe60003800000 */
[----:B------:R-:W-:Y:S01]  /*5290*/  IMAD R16, R17, c[0x0][0x1d4], R0 ;  /* 0x0000750011107a24 */ /* 0x000fe200078e0200 */
[----:B------:R0:W5:Y:S01]  /*52a0*/  @!P0 LDG.E.128 R4, [R8.64] ;  /* 0x0000002408048981 */ /* 0x000162000c1e1d00 */
[----:B------:R-:W-:Y:S01]  /*52b0*/  ISETP.NE.AND P0, PT, R3, UR4, PT ;  /* 0x0000000403007c0c */ /* 0x000fe2000bf05270 */
[----:B------:R-:W-:Y:S01]  /*52c0*/  IMAD.MOV.U32 R19, RZ, RZ, RZ ;  /* 0x000000ffff137224 */ /* 0x000fe200078e00ff */
[----:B------:R-:W-:Y:S01]  /*52d0*/  CS2R R12, SRZ ;  /* 0x00000000000c7805 */ /* 0x000fe2000001ff00 */
[----:B------:R-:W-:Y:S01]  /*52e0*/  IMAD.MOV.U32 R14, RZ, RZ, RZ ;  /* 0x000000ffff0e7224 */ /* 0x000fe200078e00ff */
[----:B------:R-:W-:Y:S01]  /*52f0*/  CS2R R10, SRZ ;  /* 0x00000000000a7805 */ /* 0x000fe2000001ff00 */
[----:B------:R-:W-:-:S02]  /*5300*/  SHF.R.S32.HI R17, RZ, 0x1f, R16 ;  /* 0x0000001fff117819 */ /* 0x000fc40000011410 */
[----:B------:R-:W-:Y:S01]  /*5310*/  LEA R18, R3, UR6, 0x1 ;  /* 0x0000000603127c11 */ /* 0x000fe2000f8e08ff */
[----:B0-----:R-:W-:Y:S01]  /*5320*/  CS2R R8, SRZ ;  /* 0x0000000000087805 */ /* 0x001fe2000001ff00 */
[----:B------:R-:W-:Y:S06]  /*5330*/  BAR.SYNC.DEFER_BLOCKING 0x0 ;  /* 0x0000000000007b1d */ /* 0x000fec0000010000 */
[----:B------:R-:W-:Y:S05]  /*5340*/  @P1 BRA `(.L_x_2531) ;  /* 0x000007c000001947 */ /* 0x000fea0003800000 */
[----:B------:R-:W-:Y:S01]  /*5350*/  IMAD.U32 R8, RZ, RZ, UR45 ;  /* 0x0000002dff087e24 */ /* 0x000fe2000f8e00ff */
[----:B------:R-:W-:Y:S01]  /*5360*/  ULOP3.LUT UR4, URZ, UR8, URZ, 0x33, !UPT ;  /* 0x000000083f047292 */ /* 0x000fe2000f8e333f */
[----:B------:R-:W-:Y:S01]  /*5370*/  BSSY B1, `(.L_x_2532) ;  /* 0x000002c000017945 */ /* 0x000fe20003800000 */
[----:B---3--:R-:W-:Y:S01]  /*5380*/  IMAD.MOV.U32 R30, RZ, RZ, R15 ;  /* 0x000000ffff1e7224 */ /* 0x008fe200078e000f */
[----:B------:R-:W-:Y:S01]  /*5390*/  CS2R R10, SRZ ;  /* 0x00000000000a7805 */ /* 0x000fe2000001ff00 */
[----:B------:R-:W-:Y:S01]  /*53a0*/  IADD3 R8, -R8, -0x2, -R3 ;  /* 0xfffffffe08087810 */ /* 0x000fe20007ffe903 */
[----:B------:R-:W-:Y:S01]  /*53b0*/  CS2R R12, SRZ ;  /* 0x00000000000c7805 */ /* 0x000fe2000001ff00 */
[----:B------:R-:W-:-:S02]  /*53c0*/  IMAD.MOV.U32 R14, RZ, RZ, RZ ;  /* 0x000000ffff0e7224 */ /* 0x000fc400078e00ff */
[----:B------:R-:W-:Y:S01]  /*53d0*/  IADD3 R8, R8, -UR4, RZ ;  /* 0x8000000408087c10 */ /* 0x000fe2000fffe0ff */
[----:B------:R-:W-:-:S03]  /*53e0*/  IMAD.MOV.U32 R19, RZ, RZ, RZ ;  /* 0x000000ffff137224 */ /* 0x000fc600078e00ff */
[C---:B------:R-:W-:Y:S02]  /*53f0*/  LOP3.LUT P2, RZ, R8.reuse, 0x2, RZ, 0xc0, !PT ;  /* 0x0000000208ff7812 */ /* 0x040fe4000784c0ff */
[----:B------:R-:W-:Y:S02]  /*5400*/  LOP3.LUT P1, RZ, R8, 0xfffffffe, RZ, 0xc0, !PT ;  /* 0xfffffffe08ff7812 */ /* 0x000fe4000782c0ff */
[----:B------:R-:W-:-:S09]  /*5410*/  CS2R R8, SRZ ;  /* 0x0000000000087805 */ /* 0x000fd2000001ff00 */
[----:B------:R-:W-:Y:S05]  /*5420*/  @P2 BRA `(.L_x_2533) ;  /* 0x0000020000002947 */ /* 0x000fea0003800000 */
[----:B------:R-:W-:-:S04]  /*5430*/  IADD3 R9, P2, R15, UR47, RZ ;  /* 0x0000002f0f097c10 */ /* 0x000fc8000ff5e0ff */
[----:B------:R-:W-:Y:S02]  /*5440*/  LEA.HI.X.SX32 R10, R15, UR49, 0x1, P2 ;  /* 0x000000310f0a7c11 */ /* 0x000fe400090f0eff */
        /* <DEDUP_REMOVED lines=9> */
[----:B------:R-:W-:Y:S02]  /*54e0*/  LEA.HI.X R11, R11, c[0x0][0x1a4], R12, 0x1, P2 ;  /* 0x000069000b0b7a11 */ /* 0x000fe400010f0c0c */
[----:B------:R-:W0:Y:S04]  /*54f0*/  LDS.U16 R12, [R18] ;  /* 0x00000000120c7984 */ /* 0x000e280000000400 */
[----:B------:R-:W3:Y:S01]  /*5500*/  LDG.E.128 R20, [R10.64] ;  /* 0x000000240a147981 */ /* 0x000ee2000c1e1d00 */
[----:B------:R-:W-:Y:S01]  /*5510*/  IADD3 R30, R15, 0x2, RZ ;  /* 0x000000020f1e7810 */ /* 0x000fe20007ffe0ff */
[----:B0-----:R-:W-:Y:S02]  /*5520*/  HADD2.F32 R19, -RZ, R12.H0_H0 ;  /* 0x2000000cff137230 */ /* 0x001fe40000004100 */
[----:B---3--:R-:W-:-:S02]  /*5530*/  HADD2.F32 R8, -RZ, R20.H0_H0 ;  /* 0x20000014ff087230 */ /* 0x008fc40000004100 */
[--C-:B------:R-:W-:Y:S02]  /*5540*/  HADD2.F32 R12, -RZ, R21.reuse.H0_H0 ;  /* 0x20000015ff0c7230 */ /* 0x100fe40000004100 */
[----:B------:R-:W-:Y:S01]  /*5550*/  HADD2.F32 R14, -RZ, R21.H1_H1 ;  /* 0x30000015ff0e7230 */ /* 0x000fe20000004100 */
[C---:B------:R-:W-:Y:S01]  /*5560*/  FFMA.FTZ R9, R19.reuse, R8, RZ ;  /* 0x0000000813097223 */ /* 0x040fe200000100ff */
[----:B--2---:R-:W-:Y:S01]  /*5570*/  HADD2.F32 R24, -RZ, R22.H0_H0 ;  /* 0x20000016ff187230 */ /* 0x004fe20000004100 */
[C---:B------:R-:W-:Y:S01]  /*5580*/  FFMA.FTZ R8, R19.reuse, R12, RZ ;  /* 0x0000000c13087223 */ /* 0x040fe200000100ff */
[----:B------:R-:W-:Y:S01]  /*5590*/  HADD2.F32 R20, -RZ, R20.H1_H1 ;  /* 0x30000014ff147230 */ /* 0x000fe20000004100 */
        /* <DEDUP_REMOVED lines=9> */
.L_x_2533:
[----:B------:R-:W-:Y:S05]  /*5630*/  BSYNC B1 ;  /* 0x0000000000017941 */ /* 0x000fea0003800000 */
.L_x_2532:
[----:B------:R-:W-:Y:S05]  /*5640*/  @!P1 BRA `(.L_x_2531) ;  /* 0x000004c000009947 */ /* 0x000fea0003800000 */
[C---:B------:R-:W-:Y:S01]  /*5650*/  LEA R20, R30.reuse, UR7, 0x1 ;  /* 0x000000071e147c11 */ /* 0x040fe2000f8e08ff */
[----:B--2---:R-:W-:Y:S01]  /*5660*/  IMAD.U32 R24, RZ, RZ, UR45 ;  /* 0x0000002dff187e24 */ /* 0x004fe2000f8e00ff */
[----:B------:R-:W-:Y:S01]  /*5670*/  IADD3 R41, P1, R30, UR47, RZ ;  /* 0x0000002f1e297c10 */ /* 0x000fe2000ff3e0ff */
[----:B------:R-:W-:Y:S01]  /*5680*/  IMAD.MOV.U32 R23, RZ, RZ, c[0x0][0x1d8] ;  /* 0x00007600ff177624 */ /* 0x000fe200078e00ff */
[----:B------:R-:W-:Y:S01]  /*5690*/  IADD3 R21, R20, 0x4, RZ ;  /* 0x0000000414157810 */ /* 0x000fe20007ffe0ff */
[C---:B------:R-:W-:Y:S01]  /*56a0*/  IMAD.SHL.U32 R40, R30.reuse, 0x100, RZ ;  /* 0x000001001e287824 */ /* 0x040fe200078e00ff */
[----:B------:R-:W-:Y:S01]  /*56b0*/  LEA.HI.X.SX32 R22, R30, UR49, 0x1, P1 ;  /* 0x000000311e167c11 */ /* 0x000fe200088f0eff */
[----:B------:R-:W-:Y:S01]  /*56c0*/  IMAD R20, R23, c[0x0][0x1d4], RZ ;  /* 0x0000750017147a24 */ /* 0x000fe200078e02ff */
[C---:B------:R-:W-:Y:S01]  /*56d0*/  LEA R38, P1, R41.reuse, c[0x0][0x1a8], 0x2 ;  /* 0x00006a0029267a11 */ /* 0x040fe200078210ff */
[----:B------:R-:W-:Y:S01]  /*56e0*/  IMAD R21, R24, -0x2, R21 ;  /* 0xfffffffe18157824 */ /* 0x000fe200078e0215 */
[----:B------:R-:W-:Y:S01]  /*56f0*/  IADD3 R42, R40, 0x200, RZ ;  /* 0x00000200282a7810 */ /* 0x000fe20007ffe0ff */
[----:B------:R-:W-:Y:S01]  /*5700*/  IMAD.MOV.U32 R33, RZ, RZ, RZ ;  /* 0x000000ffff217224 */ /* 0x000fe200078e00ff */
[----:B------:R-:W-:Y:S01]  /*5710*/  LEA.HI.X R41, R41, c[0x0][0x1ac], R22, 0x2, P1 ;  /* 0x00006b0029297a11 */ /* 0x000fe200008f1416 */
[----:B------:R-:W-:Y:S01]  /*5720*/  IMAD.SHL.U32 R31, R20, 0x100, RZ ;  /* 0x00000100141f7824 */ /* 0x000fe200078e00ff */
[----:B------:R-:W-:-:S04]  /*5730*/  IADD3 R32, R21, 0x210, RZ ;  /* 0x0000021015207810 */ /* 0x000fc80007ffe0ff */
.L_x_2534:
[----:B------:R-:W-:Y:S01]  /*5740*/  IMAD.MOV.U32 R28, RZ, RZ, R38 ;  /* 0x000000ffff1c7224 */ /* 0x000fe200078e0026 */
[----:B------:R-:W0:Y:S01]  /*5750*/  LDS.U16 R34, [R32+-0x4] ;  /* 0xfffffc0020227984 */ /* 0x000e220000000400 */
[----:B------:R-:W-:-:S03]  /*5760*/  IMAD.MOV.U32 R29, RZ, RZ, R41 ;  /* 0x000000ffff1d7224 */ /* 0x000fc600078e0029 */
[----:B------:R-:W2:Y:S04]  /*5770*/  LDS.U16 R36, [R32] ;  /* 0x0000000020247984 */ /* 0x000ea80000000400 */
[----:B------:R-:W3:Y:S04]  /*5780*/  LDG.E R20, [R28.64] ;  /* 0x000000241c147981 */ /* 0x000ee8000c1e1900 */
[----:B------:R-:W4:Y:S01]  /*5790*/  LDG.E R22, [R28.64+0x8] ;  /* 0x000008241c167981 */ /* 0x000f22000c1e1900 */
[----:B---3--:R-:W-:-:S04]  /*57a0*/  IMAD R20, R31, R20, R40 ;  /* 0x000000141f147224 */ /* 0x008fc800078e0228 */
[----:B------:R-:W-:Y:S02]  /*57b0*/  IMAD.IADD R20, R20, 0x1, R33 ;  /* 0x0000000114147824 */ /* 0x000fe400078e0221 */
[----:B----4-:R-:W-:-:S03]  /*57c0*/  IMAD R22, R31, R22, R42 ;  /* 0x000000161f167224 */ /* 0x010fc600078e022a */
[----:B------:R-:W-:-:S04]  /*57d0*/  IADD3 R21, P1, R16, R20, RZ ;  /* 0x0000001410157210 */ /* 0x000fc80007f3e0ff */
[----:B------:R-:W-:Y:S02]  /*57e0*/  LEA.HI.X.SX32 R24, R20, R17, 0x1, P1 ;  /* 0x0000001114187211 */ /* 0x000fe400008f0eff */
[----:B------:R-:W-:-:S04]  /*57f0*/  LEA R20, P1, R21, c[0x0][0x1a0], 0x1 ;  /* 0x0000680015147a11 */ /* 0x000fc800078208ff */
[----:B------:R-:W-:Y:S01]  /*5800*/  LEA.HI.X R21, R21, c[0x0][0x1a4], R24, 0x1, P1 ;  /* 0x0000690015157a11 */ /* 0x000fe200008f0c18 */
[----:B------:R-:W-:-:S05]  /*5810*/  IMAD.IADD R24, R22, 0x1, R33 ;  /* 0x0000000116187824 */ /* 0x000fca00078e0221 */
[----:B------:R-:W-:Y:S01]  /*5820*/  IADD3 R25, P1, R16, R24, RZ ;  /* 0x0000001810197210 */ /* 0x000fe20007f3e0ff */
[----:B------:R-:W3:Y:S03]  /*5830*/  LDG.E.128 R20, [R20.64] ;  /* 0x0000002414147981 */ /* 0x000ee6000c1e1d00 */
[----:B------:R-:W-:Y:S02]  /*5840*/  LEA.HI.X.SX32 R26, R24, R17, 0x1, P1 ;  /* 0x00000011181a7211 */ /* 0x000fe400008f0eff */
[----:B------:R-:W-:-:S04]  /*5850*/  LEA R24, P1, R25, c[0x0][0x1a0], 0x1 ;  /* 0x0000680019187a11 */ /* 0x000fc800078208ff */
[----:B------:R-:W-:-:S06]  /*5860*/  LEA.HI.X R25, R25, c[0x0][0x1a4], R26, 0x1, P1 ;  /* 0x0000690019197a11 */ /* 0x000fcc00008f0c1a */
[----:B------:R-:W4:Y:S01]  /*5870*/  LDG.E.128 R24, [R24.64] ;  /* 0x0000002418187981 */ /* 0x000f22000c1e1d00 */
[----:B------:R-:W-:Y:S01]  /*5880*/  IADD3 R38, P1, R28, 0x10, RZ ;  /* 0x000000101c267810 */ /* 0x000fe20007f3e0ff */
[----:B0-----:R-:W-:Y:S01]  /*5890*/  HADD2.F32 R34, -RZ, R34.H0_H0 ;  /* 0x20000022ff227230 */ /* 0x001fe20000004100 */
[----:B------:R-:W-:Y:S01]  /*58a0*/  IADD3 R30, R30, 0x4, RZ ;  /* 0x000000041e1e7810 */ /* 0x000fe20007ffe0ff */
[----:B--2---:R-:W-:Y:S01]  /*58b0*/  HADD2.F32 R36, -RZ, R36.H0_H0 ;  /* 0x20000024ff247230 */ /* 0x004fe20000004100 */
[----:B------:R-:W-:Y:S02]  /*58c0*/  IADD3.X R41, RZ, R29, RZ, P1, !PT ;  /* 0x0000001dff297210 */ /* 0x000fe40000ffe4ff */
[----:B------:R-:W-:Y:S02]  /*58d0*/  ISETP.GE.AND P1, PT, R30, UR8, PT ;  /* 0x000000081e007c0c */ /* 0x000fe4000bf26270 */
[----:B------:R-:W-:Y:S02]  /*58e0*/  IADD3 R32, R32, 0x8, RZ ;  /* 0x0000000820207810 */ /* 0x000fe40007ffe0ff */
[----:B------:R-:W-:Y:S01]  /*58f0*/  IADD3 R33, R33, 0x400, RZ ;  /* 0x0000040021217810 */ /* 0x000fe20007ffe0ff */
[----:B---3--:R-:W-:-:S02]  /*5900*/  HADD2.F32 R39, -RZ, R23.H0_H0 ;  /* 0x20000017ff277230 */ /* 0x008fc40000004100 */
[----:B------:R-:W-:Y:S02]  /*5910*/  HADD2.F32 R29, -RZ, R20.H1_H1 ;  /* 0x30000014ff1d7230 */ /* 0x000fe40000004100 */
[----:B------:R-:W-:Y:S01]  /*5920*/  HADD2.F32 R35, -RZ, R21.H0_H0 ;  /* 0x20000015ff237230 */ /* 0x000fe20000004100 */
[C---:B------:R-:W-:Y:S01]  /*5930*/  FFMA.FTZ R14, R34.reuse, R39, R14 ;  /* 0x00000027220e7223 */ /* 0x040fe2000001000e */
[----:B------:R-:W-:Y:S01]  /*5940*/  HADD2.F32 R23, -RZ, R23.H1_H1 ;  /* 0x30000017ff177230 */ /* 0x000fe20000004100 */
        /* <DEDUP_REMOVED lines=9> */
[----:B----4-:R-:W-:Y:S01]  /*59e0*/  HADD2.F32 R23, -RZ, R25.H0_H0 ;  /* 0x20000019ff177230 */ /* 0x010fe20000004100 */
[C---:B------:R-:W-:Y:S01]  /*59f0*/  FFMA.FTZ R9, R34.reuse, R28, R9 ;  /* 0x0000001c22097223 */ /* 0x040fe20000010009 */
[----:B------:R-:W-:Y:S01]  /*5a00*/  HADD2.F32 R29, -RZ, R26.H0_H0 ;  /* 0x2000001aff1d7230 */ /* 0x000fe20000004100 */
[----:B------:R-:W-:Y:S01]  /*5a10*/  FFMA.FTZ R13, R34, R22, R13 ;  /* 0x00000016220d7223 */ /* 0x000fe2000001000d */
        /* <DEDUP_REMOVED lines=15> */
.L_x_2531:
[----:B------:R-:W-:Y:S05]  /*5b10*/  BSYNC B0 ;  /* 0x0000000000007941 */ /* 0x000fea0003800000 */
.L_x_2530:
[----:B------:R-:W-:Y:S01]  /*5b20*/  ISETP.GE.AND P1, PT, R15, UR42, PT ;  /* 0x0000002a0f007c0c */ /* 0x000fe2000bf26270 */
[----:B------:R-:W-:-:S12]  /*5b30*/  BSSY B0, `(.L_x_2535) ;  /* 0x00000c4000007945 */ /* 0x000fd80003800000 */
[----:B------:R-:W-:Y:S05]  /*5b40*/  @P1 BRA `(.L_x_2536) ;  /* 0x00000c2000001947 */ /* 0x000fea0003800000 */
[----:B------:R-:W-:Y:S01]  /*5b50*/  IMAD.U32 R21, RZ, RZ, UR45 ;  /* 0x0000002dff157e24 */ /* 0x000fe2000f8e00ff */
[----:B------:R-:W-:Y:S01]  /*5b60*/  LOP3.LUT R20, RZ, R3, RZ, 0x33, !PT ;  /* 0x00000003ff147212 */ /* 0x000fe200078e33ff */
[----:B------:R-:W-:Y:S03]  /*5b70*/  BSSY B1, `(.L_x_2537) ;  /* 0x000003f000017945 */ /* 0x000fe60003800000 */
[----:B---3--:R-:W-:-:S04]  /*5b80*/  IADD3 R30, -R21, UR42, R20 ;  /* 0x0000002a151e7c10 */ /* 0x008fc8000fffe114 */
[----:B------:R-:W-:-:S13]  /*5b90*/  LOP3.LUT P1, RZ, R30, 0x2, RZ, 0xc0, !PT ;  /* 0x000000021eff7812 */ /* 0x000fda000782c0ff */
[----:B------:R-:W-:Y:S05]  /*5ba0*/  @P1 BRA `(.L_x_2538) ;  /* 0x000003b000001947 */ /* 0x000fea0003800000 */
[----:B------:R-:W-:Y:S01]  /*5bb0*/  ISETP.GE.AND P1, PT, R15, c[0x0][0x1d4], PT ;  /* 0x000075000f007a0c */ /* 0x000fe20003f26270 */
[----:B------:R-:W-:-:S12]  /*5bc0*/  BSSY B2, `(.L_x_2539) ;  /* 0x0000038000027945 */ /* 0x000fd80003800000 */
[----:B------:R-:W-:Y:S05]  /*5bd0*/  @!P1 BRA `(.L_x_2540) ;  /* 0x0000036000009947 */ /* 0x000fea0003800000 */
[----:B------:R-:W-:Y:S01]  /*5be0*/  IABS R23, c[0x0][0x1d4] ;  /* 0x0000750000177a13 */ /* 0x000fe20000000000 */
[----:B------:R-:W0:Y:S01]  /*5bf0*/  LDS.U16 R18, [R18] ;  /* 0x0000000012127984 */ /* 0x000e220000000400 */
[----:B--2---:R-:W-:Y:S02]  /*5c00*/  IABS R26, R15 ;  /* 0x0000000f001a7213 */ /* 0x004fe40000000000 */
        /* <DEDUP_REMOVED lines=19> */
[----:B------:R-:W-:-:S04]  /*5d40*/  @!P3 LOP3.LUT R20, RZ, c[0x0][0x1d4], RZ, 0x33, !PT ;  /* 0x00007500ff14ba12 */ /* 0x000fc800078e33ff */
[----:B------:R-:W-:Y:S02]  /*5d50*/  SHF.R.S32.HI R21, RZ, 0x1f, R20 ;  /* 0x0000001fff157819 */ /* 0x000fe40000011414 */
[----:B------:R-:W-:-:S04]  /*5d60*/  IADD3 R22, P1, R20, UR47, RZ ;  /* 0x0000002f14167c10 */ /* 0x000fc8000ff3e0ff */
[----:B------:R-:W-:Y:S02]  /*5d70*/  IADD3.X R21, R21, UR49, RZ, P1, !PT ;  /* 0x0000003115157c10 */ /* 0x000fe40008ffe4ff */
        /* <DEDUP_REMOVED lines=11> */
[----:B0-----:R-:W-:Y:S02]  /*5e30*/  HADD2.F32 R26, -RZ, R18.H0_H0 ;  /* 0x20000012ff1a7230 */ /* 0x001fe40000004100 */
[----:B--2---:R-:W-:Y:S02]  /*5e40*/  HADD2.F32 R29, -RZ, R22.H0_H0 ;  /* 0x20000016ff1d7230 */ /* 0x004fe40000004100 */
[----:B------:R-:W-:Y:S02]  /*5e50*/  HADD2.F32 R31, -RZ, R23.H0_H0 ;  /* 0x20000017ff1f7230 */ /* 0x000fe40000004100 */
        /* <DEDUP_REMOVED lines=14> */
.L_x_2540:
[----:B------:R-:W-:Y:S05]  /*5f40*/  BSYNC B2 ;  /* 0x0000000000027941 */ /* 0x000fea0003800000 */
.L_x_2539:
[----:B------:R-:W-:Y:S02]  /*5f50*/  IADD3 R15, R15, 0x2, RZ ;  /* 0x000000020f0f7810 */ /* 0x000fe40007ffe0ff */
.L_x_2538:
[----:B------:R-:W-:Y:S05]  /*5f60*/  BSYNC B1 ;  /* 0x0000000000017941 */ /* 0x000fea0003800000 */
.L_x_2537:
[----:B------:R-:W-:-:S13]  /*5f70*/  LOP3.LUT P1, RZ, R30, 0xfffffffe, RZ, 0xc0, !PT ;  /* 0xfffffffe1eff7812 */ /* 0x000fda000782c0ff */
[----:B------:R-:W-:Y:S05]  /*5f80*/  @!P1 BRA `(.L_x_2536) ;  /* 0x000007e000009947 */ /* 0x000fea0003800000 */
[----:B--2---:R-:W-:Y:S01]  /*5f90*/  LEA R25, R15, UR7, 0x1 ;  /* 0x000000070f197c11 */ /* 0x004fe2000f8e08ff */
[----:B------:R-:W-:Y:S02]  /*5fa0*/  IMAD.U32 R20, RZ, RZ, UR45 ;  /* 0x0000002dff147e24 */ /* 0x000fe4000f8e00ff */
[----:B------:R-:W-:Y:S02]  /*5fb0*/  IMAD.MOV.U32 R18, RZ, RZ, RZ ;  /* 0x000000ffff127224 */ /* 0x000fe400078e00ff */
[----:B------:R-:W-:Y:S02]  /*5fc0*/  IMAD R25, R20, -0x2, R25 ;  /* 0xfffffffe14197824 */ /* 0x000fe400078e0219 */
.L_x_2545:
        /* <DEDUP_REMOVED lines=18> */
[----:B------:R-:W-:Y:S02]  /*60f0*/  IMAD.MOV.U32 R21, RZ, RZ, R28 ;  /* 0x000000ffff157224 */ /* 0x000fe400078e001c */
[----:B------:R-:W0:Y:S02]  /*6100*/  LDS.U16 R28, [R24+0x210] ;  /* 0x00021000181c7984 */ /* 0x000e240000000400 */
[----:B------:R-:W-:-:S04]  /*6110*/  IMAD.HI.U32 R20, R20, R21, RZ ;  /* 0x0000001514147227 */ /* 0x000fc800078e00ff */
[----:B------:R-:W-:-:S04]  /*6120*/  IMAD.MOV R20, RZ, RZ, -R20 ;  /* 0x000000ffff147224 */ /* 0x000fc800078e0a14 */
[----:B------:R-:W-:-:S05]  /*6130*/  IMAD R20, R23, R20, R21 ;  /* 0x0000001417147224 */ /* 0x000fca00078e0215 */
[----:B------:R-:W-:-:S13]  /*6140*/  ISETP.GT.U32.AND P2, PT, R23, R20, PT ;  /* 0x000000141700720c */ /* 0x000fda0003f44070 */
[----:B------:R-:W-:-:S05]  /*6150*/  @!P2 IMAD.IADD R20, R20, 0x1, -R23 ;  /* 0x000000011414a824 */ /* 0x000fca00078e0a17 */
[----:B------:R-:W-:-:S13]  /*6160*/  ISETP.GT.U32.AND P2, PT, R23, R20, PT ;  /* 0x000000141700720c */ /* 0x000fda0003f44070 */
[----:B------:R-:W-:-:S05]  /*6170*/  @!P2 IADD3 R20, R20, -R23, RZ ;  /* 0x800000171414a210 */ /* 0x000fca0007ffe0ff */
        /* <DEDUP_REMOVED lines=33> */
.L_x_2542:
[----:B------:R-:W-:Y:S05]  /*6390*/  BSYNC B1 ;  /* 0x0000000000017941 */ /* 0x000fea0003800000 */
.L_x_2541:
[----:B------:R-:W-:Y:S01]  /*63a0*/  BSSY B1, `(.L_x_2543) ;  /* 0x0000038000017945 */ /* 0x000fe20003800000 */
[----:B------:R-:W-:Y:S05]  /*63b0*/  @!P1 BRA `(.L_x_2544) ;  /* 0x0000036000009947 */ /* 0x000fea0003800000 */
[----:B------:R-:W-:Y:S01]  /*63c0*/  IABS R23, c[0x0][0x1d4] ;  /* 0x0000750000177a13 */ /* 0x000fe20000000000 */
[----:B------:R-:W0:Y:S01]  /*63d0*/  LDS.U16 R24, [R24+0x214] ;  /* 0x0002140018187984 */ /* 0x000e220000000400 */
        /* <DEDUP_REMOVED lines=52> */
.L_x_2544:
[----:B------:R-:W-:Y:S05]  /*6720*/  BSYNC B1 ;  /* 0x0000000000017941 */ /* 0x000fea0003800000 */
.L_x_2543:
[----:B------:R-:W-:Y:S02]  /*6730*/  IADD3 R15, R15, 0x4, RZ ;  /* 0x000000040f0f7810 */ /* 0x000fe40007ffe0ff */
[----:B------:R-:W-:Y:S02]  /*6740*/  IADD3 R18, R18, 0x8, RZ ;  /* 0x0000000812127810 */ /* 0x000fe40007ffe0ff */
[----:B------:R-:W-:-:S13]  /*6750*/  ISETP.GE.AND P1, PT, R15, UR42, PT ;  /* 0x0000002a0f007c0c */ /* 0x000fda000bf26270 */
[----:B------:R-:W-:Y:S05]  /*6760*/  @!P1 BRA `(.L_x_2545) ;  /* 0xfffff86000009947 */ /* 0x000fea000383ffff */
.L_x_2536:
[----:B------:R-:W-:Y:S05]  /*6770*/  BSYNC B0 ;  /* 0x0000000000007941 */ /* 0x000fea0003800000 */
.L_x_2535:
[----:B------:R-:W-:Y:S01]  /*6780*/  BSSY B0, `(.L_x_2546) ;  /* 0x000005c000007945 */ /* 0x000fe20003800000 */
[----:B------:R-:W-:Y:S05]  /*6790*/  @P0 BRA `(.L_x_2547) ;  /* 0x000005a000000947 */ /* 0x000fea0003800000 */
[----:B------:R-:W-:Y:S01]  /*67a0*/  ULDC.64 UR4, c[0x0][0x240] ;  /* 0x0000900000047ab9 */ /* 0x000fe20000000a00 */
[----:B--2---:R-:W-:Y:S01]  /*67b0*/  IMAD.MOV.U32 R24, RZ, RZ, 0x2 ;  /* 0x00000002ff187424 */ /* 0x004fe200078e00ff */
[----:B------:R-:W-:-:S04]  /*67c0*/  UISETP.NE.U32.AND UP0, UPT, URZ, UR4, UPT ;  /* 0x000000043f00728c */ /* 0x000fc8000bf05070 */
[----:B------:R-:W-:-:S03]  /*67d0*/  UISETP.NE.AND.EX UP0, UPT, URZ, UR5, UPT, UP0 ;  /* 0x000000053f00728c */ /* 0x000fc6000bf05300 */
[----:B------:R-:W-:-:S03]  /*67e0*/  ULDC UR5, c[0x0][0x1d8] ;  /* 0x0000760000057ab9 */ /* 0x000fc60000000800 */
[----:B------:R-:W-:-:S13]  /*67f0*/  PLOP3.LUT P2, PT, PT, PT, UP0, 0x80, 0x0 ;  /* 0x000000000000781c */ /* 0x000fda0003f4f008 */
[----:B------:R-:W0:Y:S02]  /*6800*/  @P2 S2R R16, SR_CTAID.X ;  /* 0x0000000000102919 */ /* 0x000e240000002500 */
[----:B0-----:R-:W0:Y:S01]  /*6810*/  @P2 R2UR UR4, R16 ;  /* 0x00000000100423c2 */ /* 0x001e2200000e0000 */
[----:B------:R-:W-:Y:S01]  /*6820*/  ISETP.NE.AND P1, PT, R24, c[0x0][0x258], PT ;  /* 0x0000960018007a0c */ /* 0x000fe20003f25270 */
[----:B0-----:R-:W-:-:S06]  /*6830*/  @UP0 UIMAD UR4, UR40, UR5, UR4 ;  /* 0x00000005280402a4 */ /* 0x001fcc000f8e0204 */
[----:B------:R-:W-:-:S04]  /*6840*/  IMAD.U32 R15, RZ, RZ, UR4 ;  /* 0x00000004ff0f7e24 */ /* 0x000fc8000f8e00ff */
[----:B------:R-:W-:Y:S01]  /*6850*/  @P2 IMAD R20, R15, 0x100, R0 ;  /* 0x000001000f142824 */ /* 0x000fe200078e0200 */
[----:B------:R-:W-:-:S03]  /*6860*/  IADD3 R15, R0, UR44, RZ ;  /* 0x0000002c000f7c10 */ /* 0x000fc6000fffe0ff */
[----:B------:R-:W-:-:S04]  /*6870*/  @P2 IMAD.WIDE R20, R20, R24, c[0x0][0x238] ;  /* 0x00008e0014142625 */ /* 0x000fc800078e0218 */
[----:B------:R-:W-:Y:S02]  /*6880*/  @P1 IMAD.WIDE R24, R15, R24, c[0x0][0x188] ;  /* 0x000062000f181625 */ /* 0x000fe400078e0218 */
[----:B------:R-:W5:Y:S04]  /*6890*/  @P2 LDG.E.128 R20, [R20.64] ;  /* 0x0000002414142981 */ /* 0x000f68000c1e1d00 */
[----:B------:R-:W5:Y:S01]  /*68a0*/  @P1 LDG.E.128 R24, [R24.64] ;  /* 0x0000002418181981 */ /* 0x000f62000c1e1d00 */
[----:B------:R-:W-:Y:S01]  /*68b0*/  IMAD.U32 R17, RZ, RZ, UR43 ;  /* 0x0000002bff117e24 */ /* 0x000fe2000f8e00ff */
[----:B------:R-:W-:Y:S01]  /*68c0*/  UIADD3 UR4, -UR45, UR42, URZ ;  /* 0x0000002a2d047290 */ /* 0x000fe2000fffe13f */
[----:B------:R-:W-:Y:S02]  /*68d0*/  IMAD.SHL.U32 R2, R2, 0x100, RZ ;  /* 0x0000010002027824 */ /* 0x000fe400078e00ff */
[----:B------:R-:W-:Y:S01]  /*68e0*/  IMAD R17, R17, 0x100, R0 ;  /* 0x0000010011117824 */ /* 0x000fe200078e0200 */
[----:B------:R-:W-:-:S04]  /*68f0*/  ULEA UR4, UR4, UR7, 0x1 ;  /* 0x0000000704047291 */ /* 0x000fc8000f8e083f */
[----:B---3--:R-:W-:Y:S02]  /*6900*/  SHF.R.S32.HI R29, RZ, 0x1f, R17 ;  /* 0x0000001fff1d7819 */ /* 0x008fe40000011411 */
[----:B------:R-:W-:-:S03]  /*6910*/  IADD3 R17, P0, R2, R17, RZ ;  /* 0x0000001102117210 */ /* 0x000fc60007f1e0ff */
[----:B------:R-:W0:Y:S01]  /*6920*/  LDS.U16 R32, [UR4+0x210] ;  /* 0x00021004ff207984 */ /* 0x000e220008000400 */
[----:B------:R-:W-:Y:S02]  /*6930*/  LEA.HI.X.SX32 R2, R2, R29, 0x1, P0 ;  /* 0x0000001d02027211 */ /* 0x000fe400000f0eff */
[----:B------:R-:W-:-:S04]  /*6940*/  LEA R16, P0, R17, c[0x0][0x1a0], 0x1 ;  /* 0x0000680011107a11 */ /* 0x000fc800078008ff */
[----:B------:R-:W-:Y:S01]  /*6950*/  LEA.HI.X R17, R17, c[0x0][0x1a4], R2, 0x1, P0 ;  /* 0x0000690011117a11 */ /* 0x000fe200000f0c02 */
[----:B------:R-:W-:Y:S05]  /*6960*/  @P1 BRA `(.L_x_2548) ;  /* 0x0000023000001947 */ /* 0x000fea0003800000 */
[----:B-----5:R-:W-:-:S04]  /*6970*/  IADD3 R24, P0, R15, c[0x0][0x188], RZ ;  /* 0x000062000f187a10 */ /* 0x020fc80007f1e0ff */
[----:B------:R-:W-:-:S05]  /*6980*/  LEA.HI.X.SX32 R25, R15, c[0x0][0x18c], 0x1, P0 ;  /* 0x000063000f197a11 */ /* 0x000fca00000f0eff */
[----:B------:R-:W2:Y:S01]  /*6990*/  LDG.E.64 R34, [R24.64] ;  /* 0x0000002418227981 */ /* 0x000ea2000c1e1b00 */
[----:B------:R-:W-:Y:S01]  /*69a0*/  MOV R27, UR39 ;  /* 0x00000027001b7c02 */ /* 0x000fe20008000f00 */
[----:B------:R-:W-:-:S05]  /*69b0*/  IMAD.U32 R26, RZ, RZ, UR38 ;  /* 0x00000026ff1a7e24 */ /* 0x000fca000f8e00ff */
[----:B------:R-:W3:Y:S01]  /*69c0*/  LDG.E R27, [R26.64+0x4] ;  /* 0x000004241a1b7981 */ /* 0x000ee2000c1e1900 */
[C-C-:B--2---:R-:W-:Y:S01]  /*69d0*/  SHF.R.U64 R31, R34.reuse, 0x10, R35.reuse ;  /* 0x00000010221f7819 */ /* 0x144fe20000001223 */
[----:B------:R-:W3:Y:S01]  /*69e0*/  I2F.S8 R28, R35 ;  /* 0x00000023001c7306 */ /* 0x000ee20000001400 */
[----:B------:R-:W-:Y:S02]  /*69f0*/  PRMT R2, R34, 0x9910, RZ ;  /* 0x0000991022027816 */ /* 0x000fe400000000ff */
[----:B------:R-:W-:Y:S02]  /*6a00*/  PRMT R25, R35, 0x9910, RZ ;  /* 0x0000991023197816 */ /* 0x000fe400000000ff */
[----:B------:R-:W-:Y:S02]  /*6a10*/  PRMT R18, R31, 0x9910, RZ ;  /* 0x000099101f127816 */ /* 0x000fe400000000ff */
[--C-:B------:R-:W-:Y:S01]  /*6a20*/  SHF.R.U32.HI R29, RZ, 0x10, R35.reuse ;  /* 0x00000010ff1d7819 */ /* 0x100fe20000011623 */
[----:B------:R-:W2:Y:S01]  /*6a30*/  I2F.S8 R24, R31 ;  /* 0x0000001f00187306 */ /* 0x000ea20000001400 */
[----:B------:R-:W-:-:S02]  /*6a40*/  SHF.R.S32.HI R30, RZ, 0x18, R35 ;  /* 0x00000018ff1e7819 */ /* 0x000fc40000011423 */
[----:B------:R-:W-:Y:S02]  /*6a50*/  SHF.R.S32.HI R2, RZ, 0x8, R2 ;  /* 0x00000008ff027819 */ /* 0x000fe40000011402 */
[----:B------:R-:W-:Y:S02]  /*6a60*/  SHF.R.S32.HI R25, RZ, 0x8, R25 ;  /* 0x00000008ff197819 */ /* 0x000fe40000011419 */
[----:B------:R-:W-:Y:S01]  /*6a70*/  SHF.R.S32.HI R18, RZ, 0x8, R18 ;  /* 0x00000008ff127819 */ /* 0x000fe20000011412 */
[----:B------:R-:W4:Y:S01]  /*6a80*/  I2F.S8 R29, R29 ;  /* 0x0000001d001d7306 */ /* 0x000f220000001400 */
[----:B---3--:R-:W-:-:S07]  /*6a90*/  FMUL.FTZ R26, R28, R27 ;  /* 0x0000001b1c1a7220 */ /* 0x008fce0000410000 */
[----:B------:R-:W3:Y:S01]  /*6aa0*/  I2F.S16 R30, R30 ;  /* 0x0000001e001e7306 */ /* 0x000ee20000101400 */
[----:B--2---:R-:W-:-:S07]  /*6ab0*/  FMUL.FTZ R28, R24, R27 ;  /* 0x0000001b181c7220 */ /* 0x004fce0000410000 */
[----:B------:R-:W2:Y:S01]  /*6ac0*/  I2F.S8 R15, R34 ;  /* 0x00000022000f7306 */ /* 0x000ea20000001400 */
[----:B----4-:R-:W-:-:S07]  /*6ad0*/  FMUL.FTZ R24, R29, R27 ;  /* 0x0000001b1d187220 */ /* 0x010fce0000410000 */
[----:B------:R-:W4:Y:S01]  /*6ae0*/  I2F.S16 R2, R2 ;  /* 0x0000000200027306 */ /* 0x000f220000101400 */
[----:B---3--:R-:W-:-:S07]  /*6af0*/  FMUL.FTZ R33, R30, R27 ;  /* 0x0000001b1e217220 */ /* 0x008fce0000410000 */
[----:B------:R-:W3:Y:S01]  /*6b00*/  I2F.S16 R25, R25 ;  /* 0x0000001900197306 */ /* 0x000ee20000101400 */
[----:B--2---:R-:W-:-:S07]  /*6b10*/  FMUL.FTZ R15, R15, R27 ;  /* 0x0000001b0f0f7220 */ /* 0x004fce0000410000 */
[----:B------:R-:W2:Y:S01]  /*6b20*/  I2F.S16 R18, R18 ;  /* 0x0000001200127306 */ /* 0x000ea20000101400 */
[-C--:B----4-:R-:W-:Y:S02]  /*6b30*/  FMUL.FTZ R2, R2, R27.reuse ;  /* 0x0000001b02027220 */ /* 0x090fe40000410000 */
[----:B---3--:R-:W-:-:S05]  /*6b40*/  FMUL.FTZ R31, R25, R27 ;  /* 0x0000001b191f7220 */ /* 0x008fca0000410000 */
[----:B------:R-:W-:Y:S01]  /*6b50*/  F2FP.PACK_AB R26, R31, R26 ;  /* 0x0000001a1f1a723e */ /* 0x000fe200000000ff */
[----:B--2---:R-:W-:Y:S01]  /*6b60*/  FMUL.FTZ R29, R18, R27 ;  /* 0x0000001b121d7220 */ /* 0x004fe20000410000 */
[----:B------:R-:W-:Y:S02]  /*6b70*/  F2FP.PACK_AB R27, R33, R24 ;  /* 0x00000018211b723e */ /* 0x000fe400000000ff */
[----:B------:R-:W-:Y:S02]  /*6b80*/  F2FP.PACK_AB R24, R2, R15 ;  /* 0x0000000f0218723e */ /* 0x000fe400000000ff */
[----:B------:R-:W-:-:S04]  /*6b90*/  F2FP.PACK_AB R25, R29, R28 ;  /* 0x0000001c1d19723e */ /* 0x000fc800000000ff */
.L_x_2548:
[----:B-----5:R-:W-:Y:S01]  /*6ba0*/  HFMA2.MMA R4, R24, 1, 1, R4 ;  /* 0x3c003c0018047835 */ /* 0x020fe20000000004 */
[----:B------:R-:W-:Y:S01]  /*6bb0*/  HADD2 R5, R25, R5 ;  /* 0x0000000519057230 */ /* 0x000fe20000000000 */
[----:B------:R-:W-:Y:S01]  /*6bc0*/  HFMA2.MMA R6, R26, 1, 1, R6 ;  /* 0x3c003c001a067835 */ /* 0x000fe20000000006 */
[----:B------:R-:W-:Y:S02]  /*6bd0*/  HADD2 R7, R27, R7 ;  /* 0x000000071b077230 */ /* 0x000fe40000000000 */
[----:B0-----:R-:W-:-:S02]  /*6be0*/  HADD2.F32 R32, -RZ, R32.H0_H0 ;  /* 0x20000020ff207230 */ /* 0x001fc40000004100 */
        /* <DEDUP_REMOVED lines=21> */
.L_x_2547:
[----:B0-----:R-:W-:Y:S05]  /*6d40*/  BSYNC B0 ;  /* 0x0000000000007941 */ /* 0x001fea0003800000 */
.L_x_2546:
[----:B-----5:R-:W0:Y:S01]  /*6d50*/  S2R R5, SR_TID.X ;  /* 0x0000000000057919 */ /* 0x020e220000002100 */
[----:B------:R-:W-:Y:S01]  /*6d60*/  IMAD R3, R3, 0x100, R0 ;  /* 0x0000010003037824 */ /* 0x000fe200078e0200 */
[----:B------:R-:W-:Y:S02]  /*6d70*/  BSSY B0, `(.L_x_2549) ;  /* 0x000000e000007945 */ /* 0x000fe40003800000 */
[----:B------:R-:W-:Y:S02]  /*6d80*/  BAR.SYNC.DEFER_BLOCKING 0x0 ;  /* 0x0000000000007b1d */ /* 0x000fe40000010000 */
[----:B------:R-:W-:Y:S02]  /*6d90*/  LEA R3, R3, 0x210, 0x1 ;  /* 0x0000021003037811 */ /* 0x000fe400078e08ff */
[----:B0-----:R-:W-:-:S02]  /*6da0*/  LOP3.LUT R2, R5, 0xffffffe0, RZ, 0xc0, !PT ;  /* 0xffffffe005027812 */ /* 0x001fc400078ec0ff */
[C---:B------:R-:W-:Y:S02]  /*6db0*/  IADD3 R4, R5.reuse, 0x1f, RZ ;  /* 0x0000001f05047810 */ /* 0x040fe40007ffe0ff */
[----:B------:R-:W-:Y:S02]  /*6dc0*/  ISETP.NE.AND P0, PT, R2, 0x20, PT ;  /* 0x000000200200780c */ /* 0x000fe40003f05270 */
[----:B------:R-:W-:Y:S02]  /*6dd0*/  ISETP.GT.AND P2, PT, R5, 0x1f, PT ;  /* 0x0000001f0500780c */ /* 0x000fe40003f44270 */
[----:B------:R-:W-:-:S09]  /*6de0*/  ISETP.GT.U32.AND P1, PT, R4, 0x3e, PT ;  /* 0x0000003e0400780c */ /* 0x000fd20003f24070 */
[----:B------:R-:W-:Y:S05]  /*6df0*/  @P0 BRA `(.L_x_2550) ;  /* 0x0000005000000947 */ /* 0x000fea0003800000 */
[----:B------:R-:W-:Y:S02]  /*6e00*/  F2FP.PACK_AB R4, R10, R9 ;  /* 0x000000090a04723e */ /* 0x000fe400000000ff */
[----:B------:R-:W-:Y:S02]  /*6e10*/  F2FP.PACK_AB R5, R11, R8 ;  /* 0x000000080b05723e */ /* 0x000fe400000000ff */
[----:B------:R-:W-:Y:S02]  /*6e20*/  F2FP.PACK_AB R6, R13, R12 ;  /* 0x0000000c0d06723e */ /* 0x000fe400000000ff */
[----:B------:R-:W-:-:S05]  /*6e30*/  F2FP.PACK_AB R7, R19, R14 ;  /* 0x0000000e1307723e */ /* 0x000fca00000000ff */
[----:B------:R0:W-:Y:S02]  /*6e40*/  STS.128 [R3+-0x200], R4 ;  /* 0xfffe000403007388 */ /* 0x0001e40000000c00 */
.L_x_2550:
[----:B------:R-:W-:Y:S05]  /*6e50*/  BSYNC B0 ;  /* 0x0000000000007941 */ /* 0x000fea0003800000 */
.L_x_2549:
        /* <DEDUP_REMOVED lines=20> */
.L_x_2552:
[----:B------:R-:W-:Y:S05]  /*6fa0*/  BSYNC B0 ;  /* 0x0000000000007941 */ /* 0x000fea0003800000 */
.L_x_2551:
        /* <DEDUP_REMOVED lines=16> */
.L_x_2553:
[----:B------:R-:W-:Y:S02]  /*70b0*/  IMAD.MOV.U32 R2, RZ, RZ, c[0x0][0x250] ;  /* 0x00009400ff027624 */ /* 0x000fe400078e00ff */
[----:B------:R-:W-:-:S05]  /*70c0*/  IMAD.MOV.U32 R3, RZ, RZ, c[0x0][0x254] ;  /* 0x00009500ff037624 */ /* 0x000fca00078e00ff */
[----:B------:R-:W4:Y:S02]  /*70d0*/  LDG.E R2, [R2.64] ;  /* 0x0000002402027981 */ /* 0x000f24000c1e1900 */
[C---:B----4-:R-:W-:Y:S02]  /*70e0*/  FMUL.FTZ R10, R2.reuse, R10 ;  /* 0x0000000a020a7220 */ /* 0x050fe40000410000 */
[C---:B------:R-:W-:Y:S02]  /*70f0*/  FMUL.FTZ R8, R2.reuse, R8 ;  /* 0x0000000802087220 */ /* 0x040fe40000410000 */
[C---:B------:R-:W-:Y:S02]  /*7100*/  FMUL.FTZ R11, R2.reuse, R11 ;  /* 0x0000000b020b7220 */ /* 0x040fe40000410000 */
[----:B------:R-:W0:Y:S01]  /*7110*/  F2I.S8.NTZ R10, R10 ;  /* 0x0000000a000a7305 */ /* 0x000e220000202100 */
[C---:B------:R-:W-:Y:S02]  /*7120*/  FMUL.FTZ R12, R2.reuse, R12 ;  /* 0x0000000c020c7220 */ /* 0x040fe40000410000 */
[----:B------:R-:W-:-:S02]  /*7130*/  FMUL.FTZ R13, R2, R13 ;  /* 0x0000000d020d7220 */ /* 0x000fc40000410000 */
[C---:B------:R-:W-:Y:S02]  /*7140*/  FMUL.FTZ R9, R2.reuse, R9 ;  /* 0x0000000902097220 */ /* 0x040fe40000410000 */
[C---:B------:R-:W-:Y:S01]  /*7150*/  FMUL.FTZ R14, R2.reuse, R14 ;  /* 0x0000000e020e7220 */ /* 0x040fe20000410000 */
[----:B------:R-:W4:Y:S01]  /*7160*/  F2I.S8.NTZ R8, R8 ;  /* 0x0000000800087305 */ /* 0x000f220000202100 */
[----:B------:R-:W-:-:S07]  /*7170*/  FMUL.FTZ R2, R2, R19 ;  /* 0x0000001302027220 */ /* 0x000fce0000410000 */
[----:B------:R-:W5:Y:S01]  /*7180*/  F2I.S8.NTZ R11, R11 ;  /* 0x0000000b000b7305 */ /* 0x000f620000202100 */
[----:B0-----:R-:W-:-:S04]  /*7190*/  PRMT R3, R10, 0x8880, RZ ;  /* 0x000088800a037816 */ /* 0x001fc800000000ff */
[----:B------:R-:W-:-:S03]  /*71a0*/  PRMT R3, R3, 0x7710, RZ ;  /* 0x0000771003037816 */ /* 0x000fc600000000ff */
[----:B------:R-:W0:Y:S01]  /*71b0*/  F2I.S8.NTZ R12, R12 ;  /* 0x0000000c000c7305 */ /* 0x000e220000202100 */
[----:B----4-:R-:W-:Y:S02]  /*71c0*/  PRMT R4, R8, 0x8880, RZ ;  /* 0x0000888008047816 */ /* 0x010fe400000000ff */
[----:B------:R-:W-:Y:S02]  /*71d0*/  LOP3.LUT R10, R3, 0xff, RZ, 0xc0, !PT ;  /* 0x000000ff030a7812 */ /* 0x000fe400078ec0ff */
[----:B------:R-:W-:Y:S02]  /*71e0*/  PRMT R4, R4, 0x7710, RZ ;  /* 0x0000771004047816 */ /* 0x000fe400000000ff */
[----:B-----5:R-:W-:Y:S01]  /*71f0*/  PRMT R5, R11, 0x8880, RZ ;  /* 0x000088800b057816 */ /* 0x020fe200000000ff */
[----:B------:R-:W4:Y:S01]  /*7200*/  F2I.S8.NTZ R13, R13 ;  /* 0x0000000d000d7305 */ /* 0x000f220000202100 */
[----:B------:R-:W-:Y:S02]  /*7210*/  LOP3.LUT R8, R4, 0xff, RZ, 0xc0, !PT ;  /* 0x000000ff04087812 */ /* 0x000fe400078ec0ff */
[----:B------:R-:W-:-:S02]  /*7220*/  PRMT R5, R5, 0x7710, RZ ;  /* 0x0000771005057816 */ /* 0x000fc400000000ff */
[----:B------:R-:W-:Y:S02]  /*7230*/  SHF.L.U64.HI R4, R10, 0x8, RZ ;  /* 0x000000080a047819 */ /* 0x000fe400000102ff */
[----:B------:R-:W-:Y:S01]  /*7240*/  LOP3.LUT R7, R5, 0xff, RZ, 0xc0, !PT ;  /* 0x000000ff05077812 */ /* 0x000fe200078ec0ff */
[----:B------:R-:W5:Y:S01]  /*7250*/  F2I.S8.NTZ R9, R9 ;  /* 0x0000000900097305 */ /* 0x000f620000202100 */
[----:B0-----:R-:W-:Y:S02]  /*7260*/  PRMT R3, R12, 0x8880, RZ ;  /* 0x000088800c037816 */ /* 0x001fe400000000ff */
[----:B------:R-:W-:Y:S02]  /*7270*/  SHF.L.U64.HI R5, R8, 0x10, RZ ;  /* 0x0000001008057819 */ /* 0x000fe400000102ff */
[----:B------:R-:W-:Y:S02]  /*7280*/  SHF.L.U64.HI R6, R7, 0x18, RZ ;  /* 0x0000001807067819 */ /* 0x000fe400000102ff */
[----:B------:R-:W-:Y:S01]  /*7290*/  PRMT R3, R3, 0x7710, RZ ;  /* 0x0000771003037816 */ /* 0x000fe200000000ff */
[----:B------:R-:W0:Y:S01]  /*72a0*/  F2I.S8.NTZ R14, R14 ;  /* 0x0000000e000e7305 */ /* 0x000e220000202100 */
[----:B------:R-:W-:-:S02]  /*72b0*/  LOP3.LUT R6, R6, R5, R4, 0xfe, !PT ;  /* 0x0000000506067212 */ /* 0x000fc400078efe04 */
[----:B----4-:R-:W-:Y:S02]  /*72c0*/  PRMT R4, R13, 0x8880, RZ ;  /* 0x000088800d047816 */ /* 0x010fe400000000ff */
[----:B------:R-:W-:Y:S02]  /*72d0*/  LOP3.LUT R3, R3, 0xff, RZ, 0xc0, !PT ;  /* 0x000000ff03037812 */ /* 0x000fe400078ec0ff */
[----:B------:R-:W-:Y:S01]  /*72e0*/  PRMT R4, R4, 0x7710, RZ ;  /* 0x0000771004047816 */ /* 0x000fe200000000ff */
[----:B------:R-:W4:Y:S01]  /*72f0*/  F2I.S8.NTZ R2, R2 ;  /* 0x0000000200027305 */ /* 0x000f220000202100 */
[----:B-----5:R-:W-:Y:S02]  /*7300*/  PRMT R9, R9, 0x8880, RZ ;  /* 0x0000888009097816 */ /* 0x020fe400000000ff */
        /* <DEDUP_REMOVED lines=8> */
[----:B------:R-:W-:-:S02]  /*7390*/  IADD3 R8, R0, UR48, RZ ;  /* 0x0000003000087c10 */ /* 0x000fc4000fffe0ff */
[----:B------:R-:W-:Y:S02]  /*73a0*/  PRMT R3, R4, 0x7054, RZ ;  /* 0x0000705404037816 */ /* 0x000fe400000000ff */
[----:B----4-:R-:W-:Y:S02]  /*73b0*/  PRMT R0, R2, 0x8880, RZ ;  /* 0x0000888002007816 */ /* 0x010fe400000000ff */
        /* <DEDUP_REMOVED lines=9> */
.L_x_2508:
[----:B0-----:R-:W-:Y:S01]  /*7450*/  IMAD.MOV.U32 R48, RZ, RZ, R13 ;  /* 0x000000ffff307224 */ /* 0x001fe200078e000d */
[----:B------:R-:W-:Y:S01]  /*7460*/  MOV R46, 0x74b0 ;  /* 0x000074b0002e7802 */ /* 0x000fe20000000f00 */
[----:B------:R-:W-:Y:S02]  /*7470*/  IMAD.MOV.U32 R49, RZ, RZ, 0x10 ;  /* 0x00000010ff317424 */ /* 0x000fe400078e00ff */
[----:B------:R-:W-:Y:S02]  /*7480*/  IMAD.MOV.U32 R50, RZ, RZ, 0x1f ;  /* 0x0000001fff327424 */ /* 0x000fe400078e00ff */
[----:B------:R-:W-:Y:S02]  /*7490*/  IMAD.MOV.U32 R51, RZ, RZ, -0x1 ;  /* 0xffffffffff337424 */ /* 0x000fe400078e00ff */
[----:B-1----:R-:W-:Y:S05]  /*74a0*/  CALL.REL.NOINC `($__internal_12_$__cuda_sm70_shflsync_bfly_p) ;  /* 0x0000046000007944 */ /* 0x002fea0003c00000 */
[----:B-1----:R-:W-:Y:S01]  /*74b0*/  IMAD.MOV.U32 R0, RZ, RZ, R48 ;  /* 0x000000ffff007224 */ /* 0x002fe200078e0030 */
[----:B0-----:R-:W-:Y:S05]  /*74c0*/  BRA `(.L_x_2554) ;  /* 0xffffb25000007947 */ /* 0x001fea000383ffff */
.L_x_2509:
[----:B------:R-:W-:Y:S01]  /*74d0*/  IMAD.MOV.U32 R48, RZ, RZ, R13 ;  /* 0x000000ffff307224 */ /* 0x000fe200078e000d */
[----:B------:R-:W-:Y:S01]  /*74e0*/  MOV R46, 0x7530 ;  /* 0x00007530002e7802 */ /* 0x000fe20000000f00 */
[----:B------:R-:W-:-:S02]  /*74f0*/  IMAD.MOV.U32 R49, RZ, RZ, 0x8 ;  /* 0x00000008ff317424 */ /* 0x000fc400078e00ff */
[----:B------:R-:W-:Y:S02]  /*7500*/  IMAD.MOV.U32 R50, RZ, RZ, 0x1f ;  /* 0x0000001fff327424 */ /* 0x000fe400078e00ff */
[----:B------:R-:W-:Y:S02]  /*7510*/  IMAD.MOV.U32 R51, RZ, RZ, -0x1 ;  /* 0xffffffffff337424 */ /* 0x000fe400078e00ff */
[----:B-1----:R-:W-:Y:S05]  /*7520*/  CALL.REL.NOINC `($__internal_12_$__cuda_sm70_shflsync_bfly_p) ;  /* 0x000003e000007944 */ /* 0x002fea0003c00000 */
[----:B-1----:R-:W-:Y:S01]  /*7530*/  FADD.FTZ R13, R13, R48 ;  /* 0x000000300d0d7221 */ /* 0x002fe20000010000 */
[----:B------:R-:W-:Y:S01]  /*7540*/  MOV R46, 0x75a0 ;  /* 0x000075a0002e7802 */ /* 0x000fe20000000f00 */
[----:B0-----:R-:W-:Y:S02]  /*7550*/  IMAD.MOV.U32 R49, RZ, RZ, 0x4 ;  /* 0x00000004ff317424 */ /* 0x001fe400078e00ff */
[----:B------:R-:W-:Y:S01]  /*7560*/  IMAD.MOV.U32 R50, RZ, RZ, 0x1f ;  /* 0x0000001fff327424 */ /* 0x000fe200078e00ff */
[----:B------:R-:W-:Y:S01]  /*7570*/  MOV R48, R13 ;  /* 0x0000000d00307202 */ /* 0x000fe20000000f00 */
[----:B------:R-:W-:Y:S02]  /*7580*/  IMAD.MOV.U32 R51, RZ, RZ, -0x1 ;  /* 0xffffffffff337424 */ /* 0x000fe400078e00ff */
[----:B------:R-:W-:Y:S05]  /*7590*/  CALL.REL.NOINC `($__internal_12_$__cuda_sm70_shflsync_bfly_p) ;  /* 0x0000037000007944 */ /* 0x000fea0003c00000 */
[----:B-1----:R-:W-:Y:S01]  /*75a0*/  FADD.FTZ R13, R13, R48 ;  /* 0x000000300d0d7221 */ /* 0x002fe20000010000 */
[----:B------:R-:W-:Y:S01]  /*75b0*/  MOV R46, 0x7610 ;  /* 0x00007610002e7802 */ /* 0x000fe20000000f00 */
[----:B0-----:R-:W-:-:S02]  /*75c0*/  IMAD.MOV.U32 R49, RZ, RZ, 0x2 ;  /* 0x00000002ff317424 */ /* 0x001fc400078e00ff */
[----:B------:R-:W-:Y:S02]  /*75d0*/  IMAD.MOV.U32 R50, RZ, RZ, 0x1f ;  /* 0x0000001fff327424 */ /* 0x000fe400078e00ff */
[----:B------:R-:W-:Y:S02]  /*75e0*/  IMAD.MOV.U32 R51, RZ, RZ, -0x1 ;  /* 0xffffffffff337424 */ /* 0x000fe400078e00ff */
[----:B------:R-:W-:Y:S02]  /*75f0*/  IMAD.MOV.U32 R48, RZ, RZ, R13 ;  /* 0x000000ffff307224 */ /* 0x000fe400078e000d */
[----:B------:R-:W-:Y:S05]  /*7600*/  CALL.REL.NOINC `($__internal_12_$__cuda_sm70_shflsync_bfly_p) ;  /* 0x0000030000007944 */ /* 0x000fea0003c00000 */
[----:B-1----:R-:W-:Y:S01]  /*7610*/  FADD.FTZ R4, R13, R48 ;  /* 0x000000300d047221 */ /* 0x002fe20000010000 */
[----:B------:R-:W-:Y:S01]  /*7620*/  MOV R46, 0x7680 ;  /* 0x00007680002e7802 */ /* 0x000fe20000000f00 */
[----:B0-----:R-:W-:Y:S02]  /*7630*/  IMAD.MOV.U32 R49, RZ, RZ, 0x1 ;  /* 0x00000001ff317424 */ /* 0x001fe400078e00ff */
[----:B------:R-:W-:Y:S02]  /*7640*/  IMAD.MOV.U32 R50, RZ, RZ, 0x1f ;  /* 0x0000001fff327424 */ /* 0x000fe400078e00ff */
[----:B------:R-:W-:-:S02]  /*7650*/  IMAD.MOV.U32 R51, RZ, RZ, -0x1 ;  /* 0xffffffffff337424 */ /* 0x000fc400078e00ff */
[----:B------:R-:W-:Y:S02]  /*7660*/  IMAD.MOV.U32 R48, RZ, RZ, R4 ;  /* 0x000000ffff307224 */ /* 0x000fe400078e0004 */
[----:B------:R-:W-:Y:S05]  /*7670*/  CALL.REL.NOINC `($__internal_12_$__cuda_sm70_shflsync_bfly_p) ;  /* 0x0000029000007944 */ /* 0x000fea0003c00000 */
[----:B-1----:R-:W-:Y:S01]  /*7680*/  IMAD.MOV.U32 R5, RZ, RZ, R48 ;  /* 0x000000ffff057224 */ /* 0x002fe200078e0030 */
[----:B0-----:R-:W-:Y:S05]  /*7690*/  BRA `(.L_x_2555) ;  /* 0xffffb11000007947 */ /* 0x001fea000383ffff */
.L_x_2514:
[----:B------:R-:W-:Y:S01]  /*76a0*/  IMAD.MOV.U32 R48, RZ, RZ, R79 ;  /* 0x000000ffff307224 */ /* 0x000fe200078e004f */
[----:B------:R-:W-:Y:S01]  /*76b0*/  MOV R46, 0x7700 ;  /* 0x00007700002e7802 */ /* 0x000fe20000000f00 */
[----:B------:R-:W-:Y:S02]  /*76c0*/  IMAD.MOV.U32 R49, RZ, RZ, 0x2 ;  /* 0x00000002ff317424 */ /* 0x000fe400078e00ff */
[----:B------:R-:W-:Y:S02]  /*76d0*/  IMAD.MOV.U32 R50, RZ, RZ, 0x1f ;  /* 0x0000001fff327424 */ /* 0x000fe400078e00ff */
[----:B------:R-:W-:Y:S02]  /*76e0*/  IMAD.MOV.U32 R51, RZ, RZ, -0x1 ;  /* 0xffffffffff337424 */ /* 0x000fe400078e00ff */
[----:B------:R-:W-:Y:S05]  /*76f0*/  CALL.REL.NOINC `($__internal_12_$__cuda_sm70_shflsync_bfly_p) ;  /* 0x0000021000007944 */ /* 0x000fea0003c00000 */
[----:B-1----:R-:W-:Y:S01]  /*7700*/  IMAD.MOV.U32 R46, RZ, RZ, R48 ;  /* 0x000000ffff2e7224 */ /* 0x002fe200078e0030 */
[----:B0-----:R-:W-:Y:S05]  /*7710*/  BRA `(.L_x_2556) ;  /* 0xffffd07000007947 */ /* 0x001fea000383ffff */
.L_x_2515:
[----:B------:R-:W-:Y:S01]  /*7720*/  IMAD.MOV.U32 R48, RZ, RZ, R79 ;  /* 0x000000ffff307224 */ /* 0x000fe200078e004f */
[----:B------:R-:W-:Y:S01]  /*7730*/  MOV R51, 0xffffffff ;  /* 0xffffffff00337802 */ /* 0x000fe20000000f00 */
[----:B------:R-:W-:Y:S01]  /*7740*/  IMAD.MOV.U32 R49, RZ, RZ, 0x1 ;  /* 0x00000001ff317424 */ /* 0x000fe200078e00ff */
[----:B------:R-:W-:Y:S01]  /*7750*/  MOV R46, 0x7780 ;  /* 0x00007780002e7802 */ /* 0x000fe20000000f00 */
[----:B------:R-:W-:-:S02]  /*7760*/  IMAD.MOV.U32 R50, RZ, RZ, 0x1f ;  /* 0x0000001fff327424 */ /* 0x000fc400078e00ff */
[----:B------:R-:W-:Y:S05]  /*7770*/  CALL.REL.NOINC `($__internal_12_$__cuda_sm70_shflsync_bfly_p) ;  /* 0x0000019000007944 */ /* 0x000fea0003c00000 */
[----:B-1----:R-:W-:Y:S01]  /*7780*/  IMAD.MOV.U32 R46, RZ, RZ, R48 ;  /* 0x000000ffff2e7224 */ /* 0x002fe200078e0030 */
[----:B0-----:R-:W-:Y:S05]  /*7790*/  BRA `(.L_x_2557) ;  /* 0xffffd02000007947 */ /* 0x001fea000383ffff */
.L_x_2519:
[----:B------:R-:W-:Y:S01]  /*77a0*/  IMAD.MOV.U32 R48, RZ, RZ, R0 ;  /* 0x000000ffff307224 */ /* 0x000fe200078e0000 */
[----:B------:R-:W-:Y:S01]  /*77b0*/  MOV R46, 0x7800 ;  /* 0x00007800002e7802 */ /* 0x000fe20000000f00 */
[----:B------:R-:W-:-:S02]  /*77c0*/  IMAD.MOV.U32 R49, RZ, RZ, 0x10 ;  /* 0x00000010ff317424 */ /* 0x000fc400078e00ff */
[----:B------:R-:W-:Y:S02]  /*77d0*/  IMAD.MOV.U32 R50, RZ, RZ, 0x1f ;  /* 0x0000001fff327424 */ /* 0x000fe400078e00ff */
[----:B------:R-:W-:Y:S02]  /*77e0*/  IMAD.MOV.U32 R51, RZ, RZ, -0x1 ;  /* 0xffffffffff337424 */ /* 0x000fe400078e00ff */
[----:B0123--:R-:W-:Y:S05]  /*77f0*/  CALL.REL.NOINC `($__internal_12_$__cuda_sm70_shflsync_bfly_p) ;  /* 0x0000011000007944 */ /* 0x00ffea0003c00000 */
[----:B-1----:R-:W-:Y:S01]  /*7800*/  IMAD.MOV.U32 R3, RZ, RZ, R48 ;  /* 0x000000ffff037224 */ /* 0x002fe200078e0030 */
[----:B0-----:R-:W-:Y:S05]  /*7810*/  BRA `(.L_x_2558) ;  /* 0xffffd1e000007947 */ /* 0x001fea000383ffff */
.L_x_2520:
[----:B------:R-:W-:Y:S01]  /*7820*/  IMAD.MOV.U32 R48, RZ, RZ, R5 ;  /* 0x000000ffff307224 */ /* 0x000fe200078e0005 */
[----:B------:R-:W-:Y:S01]  /*7830*/  MOV R46, 0x7880 ;  /* 0x00007880002e7802 */ /* 0x000fe20000000f00 */
[----:B------:R-:W-:Y:S02]  /*7840*/  IMAD.MOV.U32 R49, RZ, RZ, 0x8 ;  /* 0x00000008ff317424 */ /* 0x000fe400078e00ff */
[----:B------:R-:W-:Y:S02]  /*7850*/  IMAD.MOV.U32 R50, RZ, RZ, 0x1f ;  /* 0x0000001fff327424 */ /* 0x000fe400078e00ff */
[----:B------:R-:W-:Y:S02]  /*7860*/  IMAD.MOV.U32 R51, RZ, RZ, -0x1 ;  /* 0xffffffffff337424 */ /* 0x000fe400078e00ff */
[----:B-1234-:R-:W-:Y:S05]  /*7870*/  CALL.REL.NOINC `($__internal_12_$__cuda_sm70_shflsync_bfly_p) ;  /* 0x0000009000007944 */ /* 0x01efea0003c00000 */
[----:B-1----:R-:W-:Y:S01]  /*7880*/  FMNMX.FTZ R0, R5, R48, !PT ;  /* 0x0000003005007209 */ /* 0x002fe20007810000 */
[----:B0-----:R-:W-:Y:S01]  /*7890*/  IMAD.MOV.U32 R49, RZ, RZ, 0x4 ;  /* 0x00000004ff317424 */ /* 0x001fe200078e00ff */
[----:B------:R-:W-:Y:S01]  /*78a0*/  MOV R46, 0x78f0 ;  /* 0x000078f0002e7802 */ /* 0x000fe20000000f00 */
[----:B------:R-:W-:-:S02]  /*78b0*/  IMAD.MOV.U32 R50, RZ, RZ, 0x1f ;  /* 0x0000001fff327424 */ /* 0x000fc400078e00ff */
[----:B------:R-:W-:Y:S02]  /*78c0*/  IMAD.MOV.U32 R51, RZ, RZ, -0x1 ;  /* 0xffffffffff337424 */ /* 0x000fe400078e00ff */
[----:B------:R-:W-:Y:S02]  /*78d0*/  IMAD.MOV.U32 R48, RZ, RZ, R0 ;  /* 0x000000ffff307224 */ /* 0x000fe400078e0000 */
[----:B------:R-:W-:Y:S05]  /*78e0*/  CALL.REL.NOINC `($__internal_12_$__cuda_sm70_shflsync_bfly_p) ;  /* 0x0000002000007944 */ /* 0x000fea0003c00000 */
[----:B-1----:R-:W-:Y:S01]  /*78f0*/  IMAD.MOV.U32 R3, RZ, RZ, R48 ;  /* 0x000000ffff037224 */ /* 0x002fe200078e0030 */
[----:B0-----:R-:W-:Y:S05]  /*7900*/  BRA `(.L_x_2559) ;  /* 0xffffd14000007947 */ /* 0x001fea000383ffff */
        .weak           $__internal_12_$__cuda_sm70_shflsync_bfly_p
        .type           $__internal_12_$__cuda_sm70_shflsync_bfly_p,@function
        .size           $__internal_12_$__cuda_sm70_shflsync_bfly_p,(.L_x_3183 - $__internal_12_$__cuda_sm70_shflsync_bfly_p)
$__internal_12_$__cuda_sm70_shflsync_bfly_p:
[----:B------:R-:W-:Y:S01]  /*7910*/  IMAD.MOV.U32 R47, RZ, RZ, 0x0 ;  /* 0x00000000ff2f7424 */ /* 0x000fe200078e00ff */
[----:B------:R-:W-:Y:S04]  /*7920*/  WARPSYNC R51 ;  /* 0x0000003300007348 */ /* 0x000fe80003800000 */
[----:B------:R0:W1:Y:S01]  /*7930*/  SHFL.BFLY PT, R48, R48, R49, R50 ;  /* 0x0c00003130307389 */ /* 0x00006200000e0032 */
[----:B------:R-:W-:Y:S05]  /*7940*/  RET.REL.NODEC R46 `(_ZN4mmha33masked_multihead_attention_kernelItLi256ELi256ELi4ELi32ELi64ELb0ELb1EEEv26Multihead_attention_paramsIT_XT5_EE) ;  /* 0xffff86b02e007950 */ /* 0x000fea0003c3ffff */
.L_x_2560:
        /* <DEDUP_REMOVED lines=11> */
.L_x_3183:


//--------------------- .text._ZN4mmha33masked_multihead_attention_kernelItLi256ELi256ELi1ELi32ELi256ELb0ELb0EEEv26Multihead_attention_paramsIT_XT5_EE --------------------------
	.section	.text._ZN4mmha33masked_multihead_attention_kernelItLi256ELi256ELi1ELi32ELi256ELb0ELb0EEEv26Multihead_attention_paramsIT_XT5_EE,"ax",@progbits
	.sectioninfo	@"SHI_REGISTERS=255"
	.align	128
        .global         _ZN4mmha33masked_multihead_attention_kernelItLi256ELi256ELi1ELi32ELi256ELb0ELb0EEEv26Multihead_attention_paramsIT_XT5_EE
        .type           _ZN4mmha33masked_multihead_attention_kernelItLi256ELi256ELi1ELi32ELi256ELb0ELb0EEEv26Multihead_attention_paramsIT_XT5_EE,@function
        .size           _ZN4mmha33masked_multihead_attention_kernelItLi256ELi256ELi1ELi32ELi256ELb0ELb0EEEv26Multihead_attention_paramsIT_XT5_EE,(.L_x_3184 - _ZN4mmha33masked_multihead_attention_kernelItLi256ELi256ELi1ELi32ELi256ELb0ELb0EEEv26Multihead_attention_paramsIT_XT5_EE)
        .other          _ZN4mmha33masked_multihead_attention_kernelItLi256ELi256ELi1ELi32ELi256ELb0ELb0EEEv26Multihead_attention_paramsIT_XT5_EE,@"STO_CUDA_ENTRY STV_DEFAULT"
_ZN4mmha33masked_multihead_attention_kernelItLi256ELi256ELi1ELi32ELi256ELb0ELb0EEEv26Multihead_attention_paramsIT_XT5_EE:
.text._ZN4mmha33masked_multihead_attention_kernelItLi256ELi256ELi1ELi32ELi256ELb0ELb0EEEv26Multihead_attention_paramsIT_XT5_EE:
        /* <DEDUP_REMOVED lines=15> */
.L_x_2561:
        /* <DEDUP_REMOVED lines=142> */
.L_x_2563:
[----:B------:R-:W-:Y:S01]  /*09d0*/  CS2R R18, SRZ ;  /* 0x0000000000127805 */ /* 0x000fe2000001ff00 */
[----:B------:R-:W-:Y:S02]  /*09e0*/  CS2R R16, SRZ ;  /* 0x0000000000107805 */ /* 0x000fe4000001ff00 */
.L_x_2564:
[----:B------:R-:W-:Y:S05]  /*09f0*/  BSYNC B0 ;  /* 0x0000000000007941 */ /* 0x000fea0003800000 */
.L_x_2562:
        /* <DEDUP_REMOVED lines=15> */
.L_x_2566:
        /* <DEDUP_REMOVED lines=35> */
.L_x_2567:
[----:B------:R-:W-:Y:S05]  /*0d20*/  BSYNC B0 ;  /* 0x0000000000007941 */ /* 0x000fea0003800000 */
.L_x_2565:
        /* <DEDUP_REMOVED lines=110> */
.L_x_2570:
        /* <DEDUP_REMOVED lines=146> */
.L_x_2574:
[----:B------:R-:W-:Y:S05]  /*1d30*/  BSYNC B1 ;  /* 0x0000000000017941 */ /* 0x000fea0003800000 */
.L_x_2573:
        /* <DEDUP_REMOVED lines=31> */
.L_x_2572:
[----:B------:R-:W-:Y:S05]  /*1f30*/  BSYNC B0 ;  /* 0x0000000000007941 */ /* 0x000fea0003800000 */
.L_x_2571:
[----:B------:R-:W-:Y:S06]  /*1f40*/  BAR.SYNC.DEFER_BLOCKING 0x0 ;  /* 0x0000000000007b1d */ /* 0x000fec0000010000 */
[----:B0-----:R0:W2:Y:S04]  /*1f50*/  @P6 LDS.128 R16, [R32] ;  /* 0x0000000020106984 */ /* 0x0010a80000000c00 */
[----:B------:R0:W3:Y:S04]  /*1f60*/  @P6 LDS.128 R24, [R34] ;  /* 0x0000000022186984 */ /* 0x0000e80000000c00 */
[----:B------:R-:W-:Y:S06]  /*1f70*/  BAR.SYNC.DEFER_BLOCKING 0x0 ;  /* 0x0000000000007b1d */ /* 0x000fec0000010000 */
[----:B------:R-:W-:Y:S05]  /*1f80*/  BRA `(.L_x_2569) ;  /* 0x0000064000007947 */ /* 0x000fea0003800000 */
.L_x_2568:
        /* <DEDUP_REMOVED lines=99> */
.L_x_2575:
[----:B------:R-:W-:Y:S05]  /*25c0*/  BSYNC B0 ;  /* 0x0000000000007941 */ /* 0x000fea0003800000 */
.L_x_2569:
        /* <DEDUP_REMOVED lines=21> */
.L_x_2629:
        /* <DEDUP_REMOVED lines=9> */
.L_x_2630:
[----:B--2---:R-:W-:Y:S02]  /*27b0*/  FADD.FTZ R0, R5, R4 ;  /* 0x0000000405007221 */ /* 0x004fe40000010000 */
.L_x_2577:
[----:B------:R-:W-:Y:S05]  /*27c0*/  BSYNC B0 ;  /* 0x0000000000007941 */ /* 0x000fea0003800000 */
.L_x_2576:
        /* <DEDUP_REMOVED lines=25> */
.L_x_2581:
[----:B------:R-:W5:Y:S04]  /*2960*/  LDL R0, [R1+0x10] ;  /* 0x0000100001007983 */ /* 0x000f680000100800 */
[----:B-----5:R0:W-:Y:S02]  /*2970*/  STS [R4.X4+0x240], R0 ;  /* 0x0002400004007388 */ /* 0x0201e40000004800 */
.L_x_2580:
        /* <DEDUP_REMOVED lines=69> */
.L_x_2586:
[----:B------:R-:W3:Y:S01]  /*2dd0*/  LDL R245, [R1+0x14] ;  /* 0x0000140001f57983 */ /* 0x000ee20000100800 */
[----:B0-----:R-:W-:Y:S01]  /*2de0*/  IABS R244, R2 ;  /* 0x0000000200f47213 */ /* 0x001fe20000000000 */
[----:B------:R-:W-:Y:S01]  /*2df0*/  ULDC.64 UR4, c[0x0][0x200] ;  /* 0x0000800000047ab9 */ /* 0x000fe20000000a00 */
[----:B------:R-:W-:Y:S01]  /*2e00*/  IABS R246, c[0x0][0x1d4] ;  /* 0x0000750000f67a13 */ /* 0x000fe20000000000 */
[----:B0----5:R0:W-:Y:S01]  /*2e10*/  STL [R1+0x48], R4 ;  /* 0x0000480401007387 */ /* 0x0211e20000100800 */
[----:B------:R-:W-:-:S02]  /*2e20*/  IABS R247, c[0x0][0x1d4] ;  /* 0x0000750000f77a13 */ /* 0x000fc40000000000 */
[C---:B------:R-:W-:Y:S02]  /*2e30*/  ISETP.GE.AND P2, PT, R2.reuse, RZ, PT ;  /* 0x000000ff0200720c */ /* 0x040fe40003f46270 */
[----:B------:R-:W-:Y:S01]  /*2e40*/  ISETP.GE.AND P1, PT, R2, UR42, PT ;  /* 0x0000002a02007c0c */ /* 0x000fe2000bf26270 */
[----:B0---4-:R-:W-:Y:S02]  /*2e50*/  IMAD.MOV.U32 R4, RZ, RZ, c[0x0][0x1d4] ;  /* 0x00007500ff047624 */ /* 0x011fe400078e00ff */
[----:B---3--:R-:W-:-:S04]  /*2e60*/  IMAD.HI.U32 R245, R245, R244, RZ ;  /* 0x000000f4f5f57227 */ /* 0x008fc800078e00ff */
[----:B------:R-:W-:-:S04]  /*2e70*/  IMAD.MOV R245, RZ, RZ, -R245 ;  /* 0x000000fffff57224 */ /* 0x000fc800078e0af5 */
[----:B------:R-:W-:-:S05]  /*2e80*/  IMAD R244, R246, R245, R244 ;  /* 0x000000f5f6f47224 */ /* 0x000fca00078e02f4 */
[----:B------:R-:W-:-:S13]  /*2e90*/  ISETP.GT.U32.AND P0, PT, R247, R244, PT ;  /* 0x000000f4f700720c */ /* 0x000fda0003f04070 */
[----:B------:R-:W-:-:S05]  /*2ea0*/  @!P0 IMAD.IADD R244, R244, 0x1, -R246 ;  /* 0x00000001f4f48824 */ /* 0x000fca00078e0af6 */
[----:B------:R-:W-:-:S13]  /*2eb0*/  ISETP.GT.U32.AND P0, PT, R247, R244, PT ;  /* 0x000000f4f700720c */ /* 0x000fda0003f04070 */
[----:B------:R-:W-:Y:S01]  /*2ec0*/  @!P0 IMAD.IADD R244, R244, 0x1, -R246 ;  /* 0x00000001f4f48824 */ /* 0x000fe200078e0af6 */
[----:B------:R-:W-:-:S03]  /*2ed0*/  ISETP.NE.AND P0, PT, RZ, c[0x0][0x1d4], PT ;  /* 0x00007500ff007a0c */ /* 0x000fc60003f05270 */
[----:B------:R-:W-:-:S04]  /*2ee0*/  IMAD.MOV.U32 R248, RZ, RZ, R244 ;  /* 0x000000fffff87224 */ /* 0x000fc800078e00f4 */
[----:B------:R-:W-:-:S06]  /*2ef0*/  @!P2 IMAD.MOV R248, RZ, RZ, -R248 ;  /* 0x000000fffff8a224 */ /* 0x000fcc00078e0af8 */
[----:B------:R-:W-:-:S04]  /*2f00*/  @!P0 LOP3.LUT R248, RZ, c[0x0][0x1d4], RZ, 0x33, !PT ;  /* 0x00007500fff88a12 */ /* 0x000fc800078e33ff */
[C---:B------:R-:W-:Y:S01]  /*2f10*/  IADD3 R251, R248.reuse, c[0x0][0x1d4], RZ ;  /* 0x00007500f8fb7a10 */ /* 0x040fe20007ffe0ff */
[----:B------:R-:W-:-:S05]  /*2f20*/  @!P1 IMAD.SHL.U32 R246, R248, 0x8, RZ ;  /* 0x00000008f8f69824 */ /* 0x000fca00078e00ff */
[----:B------:R-:W-:-:S04]  /*2f30*/  @!P1 IADD3 R245, P0, R0, R246, RZ ;  /* 0x000000f600f59210 */ /* 0x000fc80007f1e0ff */
[----:B------:R-:W-:Y:S02]  /*2f40*/  @!P1 LEA.HI.X.SX32 R246, R246, R3, 0x1, P0 ;  /* 0x00000003f6f69211 */ /* 0x000fe400000f0eff */
[----:B------:R-:W-:-:S04]  /*2f50*/  @!P1 LEA R244, P0, R245, c[0x0][0x198], 0x1 ;  /* 0x00006600f5f49a11 */ /* 0x000fc800078008ff */
[----:B------:R-:W-:Y:S01]  /*2f60*/  @!P1 LEA.HI.X R245, R245, c[0x0][0x19c], R246, 0x1, P0 ;  /* 0x00006700f5f59a11 */ /* 0x000fe200000f0cf6 */
[----:B------:R-:W-:Y:S02]  /*2f70*/  @!P1 IMAD.SHL.U32 R246, R251, 0x8, RZ ;  /* 0x00000008fbf69824 */ /* 0x000fe400078e00ff */
[----:B------:R-:W-:Y:S02]  /*2f80*/  IMAD R250, R4, 0x8, R248 ;  /* 0x0000000804fa7824 */ /* 0x000fe400078e02f8 */
[----:B------:R0:W5:Y:S01]  /*2f90*/  @!P1 LDG.E.128 R116, [R244.64] ;  /* 0x00000024f4749981 */ /* 0x000162000c1e1d00 */
[----:B------:R-:W-:-:S04]  /*2fa0*/  @!P1 IADD3 R247, P0, R0, R246, RZ ;  /* 0x000000f600f79210 */ /* 0x000fc80007f1e0ff */
[----:B------:R-:W-:Y:S02]  /*2fb0*/  @!P1 LEA.HI.X.SX32 R249, R246, R3, 0x1, P0 ;  /* 0x00000003f6f99211 */ /* 0x000fe400000f0eff */
[----:B------:R-:W-:-:S04]  /*2fc0*/  @!P1 LEA R246, P0, R247, c[0x0][0x198], 0x1 ;  /* 0x00006600f7f69a11 */ /* 0x000fc800078008ff */
[----:B------:R-:W-:-:S05]  /*2fd0*/  @!P1 LEA.HI.X R247, R247, c[0x0][0x19c], R249, 0x1, P0 ;  /* 0x00006700f7f79a11 */ /* 0x000fca00000f0cf9 */
[----:B------:R1:W5:Y:S02]  /*2fe0*/  @!P1 LDG.E.128 R120, [R246.64] ;  /* 0x00000024f6789981 */ /* 0x000364000c1e1d00 */
[----:B-1----:R-:W-:-:S05]  /*2ff0*/  @!P1 IMAD.SHL.U32 R246, R250, 0x8, RZ ;  /* 0x00000008faf69824 */ /* 0x002fca00078e00ff */
[----:B0-----:R-:W-:Y:S01]  /*3000*/  @!P1 IADD3 R245, P0, R0, R246, RZ ;  /* 0x000000f600f59210 */ /* 0x001fe20007f1e0ff */
[----:B------:R-:W-:-:S03]  /*3010*/  IMAD R252, R4, 0xe, R248 ;  /* 0x0000000e04fc7824 */ /* 0x000fc600078e02f8 */
[----:B------:R-:W-:Y:S02]  /*3020*/  @!P1 LEA.HI.X.SX32 R246, R246, R3, 0x1, P0 ;  /* 0x00000003f6f69211 */ /* 0x000fe400000f0eff */
[----:B------:R-:W-:-:S04]  /*3030*/  @!P1 LEA R244, P0, R245, c[0x0][0x198], 0x1 ;  /* 0x00006600f5f49a11 */ /* 0x000fc800078008ff */
[----:B------:R-:W-:Y:S01]  /*3040*/  @!P1 LEA.HI.X R245, R245, c[0x0][0x19c], R246, 0x1, P0 ;  /* 0x00006700f5f59a11 */ /* 0x000fe200000f0cf6 */
[----:B------:R-:W-:-:S04]  /*3050*/  @!P1 IMAD.SHL.U32 R246, R252, 0x8, RZ ;  /* 0x00000008fcf69824 */ /* 0x000fc800078e00ff */
[----:B------:R0:W5:Y:S01]  /*3060*/  @!P1 LDG.E.128 R124, [R244.64] ;  /* 0x00000024f47c9981 */ /* 0x000162000c1e1d00 */
[----:B------:R-:W-:-:S04]  /*3070*/  @!P1 IADD3 R247, P0, R0, R246, RZ ;  /* 0x000000f600f79210 */ /* 0x000fc80007f1e0ff */
[----:B------:R-:W-:Y:S02]  /*3080*/  @!P1 LEA.HI.X.SX32 R249, R246, R3, 0x1, P0 ;  /* 0x00000003f6f99211 */ /* 0x000fe400000f0eff */
[----:B------:R-:W-:-:S04]  /*3090*/  @!P1 LEA R246, P0, R247, c[0x0][0x198], 0x1 ;  /* 0x00006600f7f69a11 */ /* 0x000fc800078008ff */
[----:B------:R-:W-:Y:S01]  /*30a0*/  @!P1 LEA.HI.X R247, R247, c[0x0][0x19c], R249, 0x1, P0 ;  /* 0x00006700f7f79a11 */ /* 0x000fe200000f0cf9 */
[----:B------:R-:W-:-:S04]  /*30b0*/  IMAD R249, R4, 0x14, R248 ;  /* 0x0000001404f97824 */ /* 0x000fc800078e02f8 */
[----:B0-----:R-:W-:Y:S01]  /*30c0*/  @!P1 IMAD.SHL.U32 R244, R249, 0x8, RZ ;  /* 0x00000008f9f49824 */ /* 0x001fe200078e00ff */
[----:B------:R0:W5:Y:S04]  /*30d0*/  @!P1 LDG.E.128 R128, [R246.64] ;  /* 0x00000024f6809981 */ /* 0x000168000c1e1d00 */
[----:B------:R-:W-:Y:S01]  /*30e0*/  @!P1 IADD3 R245, P0, R0, R244, RZ ;  /* 0x000000f400f59210 */ /* 0x000fe20007f1e0ff */
[----:B------:R-:W-:-:S03]  /*30f0*/  IMAD R248, R4, 0x1a, R248 ;  /* 0x0000001a04f87824 */ /* 0x000fc600078e02f8 */
[----:B0-----:R-:W-:Y:S02]  /*3100*/  @!P1 LEA.HI.X.SX32 R246, R244, R3, 0x1, P0 ;  /* 0x00000003f4f69211 */ /* 0x001fe400000f0eff */
[----:B------:R-:W-:-:S04]  /*3110*/  @!P1 LEA R244, P0, R245, c[0x0][0x198], 0x1 ;  /* 0x00006600f5f49a11 */ /* 0x000fc800078008ff */
[----:B------:R-:W-:Y:S01]  /*3120*/  @!P1 LEA.HI.X R245, R245, c[0x0][0x19c], R246, 0x1, P0 ;  /* 0x00006700f5f59a11 */ /* 0x000fe200000f0cf6 */
[----:B------:R-:W-:Y:S01]  /*3130*/  @!P1 IMAD.SHL.U32 R246, R248, 0x8, RZ ;  /* 0x00000008f8f69824 */ /* 0x000fe200078e00ff */
[----:B------:R-:W-:-:S03]  /*3140*/  IADD3 R251, R251, c[0x0][0x1d4], RZ ;  /* 0x00007500fbfb7a10 */ /* 0x000fc60007ffe0ff */
[----:B------:R0:W5:Y:S01]  /*3150*/  @!P1 LDG.E.128 R132, [R244.64] ;  /* 0x00000024f4849981 */ /* 0x000162000c1e1d00 */
[----:B------:R-:W-:-:S04]  /*3160*/  @!P1 IADD3 R247, P0, R0, R246, RZ ;  /* 0x000000f600f79210 */ /* 0x000fc80007f1e0ff */
[----:B------:R-:W-:Y:S02]  /*3170*/  @!P1 LEA.HI.X.SX32 R4, R246, R3, 0x1, P0 ;  /* 0x00000003f6049211 */ /* 0x000fe400000f0eff */
[----:B------:R-:W-:Y:S01]  /*3180*/  @!P1 LEA R246, P0, R247, c[0x0][0x198], 0x1 ;  /* 0x00006600f7f69a11 */ /* 0x000fe200078008ff */
[----:B0-----:R-:W-:-:S03]  /*3190*/  @!P1 IMAD.SHL.U32 R244, R251, 0x8, RZ ;  /* 0x00000008fbf49824 */ /* 0x001fc600078e00ff */
[----:B------:R-:W-:Y:S02]  /*31a0*/  @!P1 LEA.HI.X R247, R247, c[0x0][0x19c], R4, 0x1, P0 ;  /* 0x00006700f7f79a11 */ /* 0x000fe400000f0c04 */
[----:B------:R-:W-:-:S03]  /*31b0*/  @!P1 IADD3 R245, P0, R0, R244, RZ ;  /* 0x000000f400f59210 */ /* 0x000fc60007f1e0ff */
[----:B------:R0:W5:Y:S01]  /*31c0*/  @!P1 LDG.E.128 R136, [R246.64] ;  /* 0x00000024f6889981 */ /* 0x000162000c1e1d00 */
[----:B------:R-:W-:Y:S02]  /*31d0*/  IADD3 R4, R250, c[0x0][0x1d4], RZ ;  /* 0x00007500fa047a10 */ /* 0x000fe40007ffe0ff */
[----:B0-----:R-:W-:Y:S02]  /*31e0*/  @!P1 LEA.HI.X.SX32 R246, R244, R3, 0x1, P0 ;  /* 0x00000003f4f69211 */ /* 0x001fe400000f0eff */
[----:B------:R-:W-:-:S04]  /*31f0*/  @!P1 LEA R244, P0, R245, c[0x0][0x198], 0x1 ;  /* 0x00006600f5f49a11 */ /* 0x000fc800078008ff */
[----:B------:R-:W-:Y:S01]  /*3200*/  @!P1 LEA.HI.X R245, R245, c[0x0][0x19c], R246, 0x1, P0 ;  /* 0x00006700f5f59a11 */ /* 0x000fe200000f0cf6 */
[----:B------:R-:W-:-:S04]  /*3210*/  @!P1 IMAD.SHL.U32 R246, R4, 0x8, RZ ;  /* 0x0000000804f69824 */ /* 0x000fc800078e00ff */
[----:B------:R0:W5:Y:S01]  /*3220*/  @!P1 LDG.E.128 R140, [R244.64] ;  /* 0x00000024f48c9981 */ /* 0x000162000c1e1d00 */
[----:B------:R-:W-:-:S04]  /*3230*/  @!P1 IADD3 R247, P0, R0, R246, RZ ;  /* 0x000000f600f79210 */ /* 0x000fc80007f1e0ff */
[----:B------:R-:W-:Y:S02]  /*3240*/  @!P1 LEA.HI.X.SX32 R250, R246, R3, 0x1, P0 ;  /* 0x00000003f6fa9211 */ /* 0x000fe400000f0eff */
[----:B------:R-:W-:-:S04]  /*3250*/  @!P1 LEA R246, P0, R247, c[0x0][0x198], 0x1 ;  /* 0x00006600f7f69a11 */ /* 0x000fc800078008ff */
[----:B------:R-:W-:Y:S02]  /*3260*/  @!P1 LEA.HI.X R247, R247, c[0x0][0x19c], R250, 0x1, P0 ;  /* 0x00006700f7f79a11 */ /* 0x000fe400000f0cfa */
[----:B------:R-:W-:-:S03]  /*3270*/  IADD3 R250, R252, c[0x0][0x1d4], RZ ;  /* 0x00007500fcfa7a10 */ /* 0x000fc60007ffe0ff */
[----:B------:R1:W5:Y:S02]  /*3280*/  @!P1 LDG.E.128 R144, [R246.64] ;  /* 0x00000024f6909981 */ /* 0x000364000c1e1d00 */
[----:B0-----:R-:W-:-:S05]  /*3290*/  @!P1 IMAD.SHL.U32 R244, R250, 0x8, RZ ;  /* 0x00000008faf49824 */ /* 0x001fca00078e00ff */
[----:B------:R-:W-:Y:S02]  /*32a0*/  @!P1 IADD3 R245, P0, R0, R244, RZ ;  /* 0x000000f400f59210 */ /* 0x000fe40007f1e0ff */
[----:B------:R-:W-:Y:S02]  /*32b0*/  IADD3 R249, R249, c[0x0][0x1d4], RZ ;  /* 0x00007500f9f97a10 */ /* 0x000fe40007ffe0ff */
[----:B-1----:R-:W-:Y:S02]  /*32c0*/  @!P1 LEA.HI.X.SX32 R246, R244, R3, 0x1, P0 ;  /* 0x00000003f4f69211 */ /* 0x002fe400000f0eff */
        /* <DEDUP_REMOVED lines=120> */
[----:B------:R-:W-:Y:S01]  /*3a50*/  IADD3 R248, R4, c[0x0][0x1d4], RZ ;  /* 0x0000750004f87a10 */ /* 0x000fe20007ffe0ff */
[----:B------:R-:W-:Y:S01]  /*3a60*/  UISETP.NE.U32.AND UP0, UPT, URZ, UR4, UPT ;  /* 0x000000043f00728c */ /* 0x000fe2000bf05070 */
[----:B------:R1:W5:Y:S03]  /*3a70*/  LDL.LU R4, [R1+0x48] ;  /* 0x0000480001047983 */ /* 0x0003660000300800 */
[----:B0-----:R-:W-:Y:S01]  /*3a80*/  @!P1 IMAD.SHL.U32 R244, R248, 0x8, RZ ;  /* 0x00000008f8f49824 */ /* 0x001fe200078e00ff */
[----:B------:R0:W5:Y:S04]  /*3a90*/  @!P1 LDG.E.128 R216, [R246.64] ;  /* 0x00000024f6d89981 */ /* 0x000168000c1e1d00 */
[----:B------:R-:W-:-:S02]  /*3aa0*/  @!P1 IADD3 R245, P0, R0, R244, RZ ;  /* 0x000000f400f59210 */ /* 0x000fc40007f1e0ff */
[----:B0-----:R-:W-:Y:S02]  /*3ab0*/  IADD3 R246, R251, c[0x0][0x1d4], RZ ;  /* 0x00007500fbf67a10 */ /* 0x001fe40007ffe0ff */
[----:B------:R-:W-:Y:S02]  /*3ac0*/  @!P1 LEA.HI.X.SX32 R247, R244, R3, 0x1, P0 ;  /* 0x00000003f4f79211 */ /* 0x000fe400000f0eff */
[----:B------:R-:W-:Y:S01]  /*3ad0*/  @!P1 LEA R244, P0, R245, c[0x0][0x198], 0x1 ;  /* 0x00006600f5f49a11 */ /* 0x000fe200078008ff */
[----:B------:R-:W-:-:S03]  /*3ae0*/  @!P1 IMAD.SHL.U32 R246, R246, 0x8, RZ ;  /* 0x00000008f6f69824 */ /* 0x000fc600078e00ff */
[----:B------:R-:W-:Y:S02]  /*3af0*/  @!P1 LEA.HI.X R245, R245, c[0x0][0x19c], R247, 0x1, P0 ;  /* 0x00006700f5f59a11 */ /* 0x000fe400000f0cf7 */
[----:B------:R-:W-:-:S03]  /*3b00*/  @!P1 IADD3 R247, P0, R0, R246, RZ ;  /* 0x000000f600f79210 */ /* 0x000fc60007f1e0ff */
[----:B------:R0:W5:Y:S01]  /*3b10*/  @!P1 LDG.E.128 R220, [R244.64] ;  /* 0x00000024f4dc9981 */ /* 0x000162000c1e1d00 */
[----:B------:R-:W-:Y:S02]  /*3b20*/  @!P1 LEA.HI.X.SX32 R251, R246, R3, 0x1, P0 ;  /* 0x00000003f6fb9211 */ /* 0x000fe400000f0eff */
[C---:B------:R-:W-:Y:S02]  /*3b30*/  @!P1 LEA R246, P0, R247.reuse, c[0x0][0x198], 0x1 ;  /* 0x00006600f7f69a11 */ /* 0x040fe400078008ff */
[----:B0-----:R-:W-:Y:S02]  /*3b40*/  IADD3 R244, R252, c[0x0][0x1d4], RZ ;  /* 0x00007500fcf47a10 */ /* 0x001fe40007ffe0ff */
[----:B------:R-:W-:-:S03]  /*3b50*/  @!P1 LEA.HI.X R247, R247, c[0x0][0x19c], R251, 0x1, P0 ;  /* 0x00006700f7f79a11 */ /* 0x000fc600000f0cfb */
[----:B------:R-:W-:Y:S02]  /*3b60*/  @!P1 IMAD.SHL.U32 R244, R244, 0x8, RZ ;  /* 0x00000008f4f49824 */ /* 0x000fe400078e00ff */
[----:B------:R0:W5:Y:S03]  /*3b70*/  @!P1 LDG.E.128 R224, [R246.64] ;  /* 0x00000024f6e09981 */ /* 0x000166000c1e1d00 */
[----:B------:R-:W-:Y:S02]  /*3b80*/  @!P1 IADD3 R245, P0, R0, R244, RZ ;  /* 0x000000f400f59210 */ /* 0x000fe40007f1e0ff */
[----:B0-----:R-:W-:Y:S02]  /*3b90*/  IADD3 R246, R249, c[0x0][0x1d4], RZ ;  /* 0x00007500f9f67a10 */ /* 0x001fe40007ffe0ff */
[----:B------:R-:W-:Y:S02]  /*3ba0*/  @!P1 LEA.HI.X.SX32 R247, R244, R3, 0x1, P0 ;  /* 0x00000003f4f79211 */ /* 0x000fe400000f0eff */
[----:B------:R-:W-:Y:S01]  /*3bb0*/  @!P1 LEA R244, P0, R245, c[0x0][0x198], 0x1 ;  /* 0x00006600f5f49a11 */ /* 0x000fe200078008ff */
[----:B------:R-:W-:Y:S01]  /*3bc0*/  @!P1 IMAD.SHL.U32 R246, R246, 0x8, RZ ;  /* 0x00000008f6f69824 */ /* 0x000fe200078e00ff */
[----:B------:R-:W-:-:S02]  /*3bd0*/  UISETP.NE.AND.EX UP0, UPT, URZ, UR5, UPT, UP0 ;  /* 0x000000053f00728c */ /* 0x000fc4000bf05300 */
[----:B------:R-:W-:Y:S02]  /*3be0*/  @!P1 LEA.HI.X R245, R245, c[0x0][0x19c], R247, 0x1, P0 ;  /* 0x00006700f5f59a11 */ /* 0x000fe400000f0cf7 */
[----:B------:R-:W-:Y:S01]  /*3bf0*/  @!P1 IADD3 R247, P0, R0, R246, RZ ;  /* 0x000000f600f79210 */ /* 0x000fe20007f1e0ff */
[----:B------:R-:W-:Y:S02]  /*3c00*/  ULDC UR4, c[0x0][0x1d4] ;  /* 0x0000750000047ab9 */ /* 0x000fe40000000800 */
[----:B------:R0:W5:Y:S01]  /*3c10*/  @!P1 LDG.E.128 R228, [R244.64] ;  /* 0x00000024f4e49981 */ /* 0x000162000c1e1d00 */
[----:B------:R-:W-:Y:S02]  /*3c20*/  @!P1 LEA.HI.X.SX32 R249, R246, R3, 0x1, P0 ;  /* 0x00000003f6f99211 */ /* 0x000fe400000f0eff */
[----:B------:R-:W-:Y:S01]  /*3c30*/  @!P1 LEA R246, P0, R247, c[0x0][0x198], 0x1 ;  /* 0x00006600f7f69a11 */ /* 0x000fe200078008ff */
[----:B------:R-:W-:-:S03]  /*3c40*/  @UP0 UIMAD UR4, UR48, UR4, URZ ;  /* 0x00000004300402a4 */ /* 0x000fc6000f8e023f */
[----:B------:R-:W-:Y:S02]  /*3c50*/  @!P1 LEA.HI.X R247, R247, c[0x0][0x19c], R249, 0x1, P0 ;  /* 0x00006700f7f79a11 */ /* 0x000fe400000f0cf9 */
[----:B------:R-:W-:Y:S01]  /*3c60*/  PLOP3.LUT P0, PT, PT, PT, UP0, 0x80, 0x0 ;  /* 0x000000000000781c */ /* 0x000fe20003f0f008 */
[----:B------:R-:W-:Y:S01]  /*3c70*/  @UP0 USHF.R.S32.HI UR5, URZ, 0x1f, UR4 ;  /* 0x0000001f3f050899 */ /* 0x000fe20008011404 */
[----:B0-----:R-:W-:Y:S01]  /*3c80*/  IMAD.U32 R244, RZ, RZ, UR4 ;  /* 0x00000004fff47e24 */ /* 0x001fe2000f8e00ff */
[----:B------:R0:W5:Y:S04]  /*3c90*/  @!P1 LDG.E.128 R232, [R246.64] ;  /* 0x00000024f6e89981 */ /* 0x000168000c1e1d00 */
[----:B------:R-:W-:-:S06]  /*3ca0*/  IMAD.U32 R245, RZ, RZ, UR5 ;  /* 0x00000005fff57e24 */ /* 0x000fcc000f8e00ff */
[----:B------:R-:W-:Y:S02]  /*3cb0*/  @P0 IADD3 R244, P2, P3, R2, c[0x0][0x200], R244 ;  /* 0x0000800002f40a10 */ /* 0x000fe40007b5e0f4 */
[----:B0-----:R-:W-:Y:S02]  /*3cc0*/  @P0 SHF.R.S32.HI R246, RZ, 0x1f, R2 ;  /* 0x0000001ffff60819 */ /* 0x001fe40000011402 */
[----:B------:R-:W-:Y:S02]  /*3cd0*/  IADD3 R247, R250, c[0x0][0x1d4], RZ ;  /* 0x00007500faf77a10 */ /* 0x000fe40007ffe0ff */
[----:B------:R-:W-:-:S03]  /*3ce0*/  @P0 IADD3.X R245, R246, c[0x0][0x204], R245, P2, P3 ;  /* 0x00008100f6f50a10 */ /* 0x000fc600017e64f5 */
[----:B------:R-:W-:Y:S01]  /*3cf0*/  @!P1 IMAD.SHL.U32 R247, R247, 0x8, RZ ;  /* 0x00000008f7f79824 */ /* 0x000fe200078e00ff */
[----:B------:R-:W-:Y:S01]  /*3d00*/  IADD3 R246, R248, c[0x0][0x1d4], RZ ;  /* 0x00007500f8f67a10 */ /* 0x000fe20007ffe0ff */
[----:B------:R0:W3:Y:S04]  /*3d10*/  @P0 LDG.E.U8 R249, [R244.64] ;  /* 0x00000024f4f90981 */ /* 0x0000e8000c1e1100 */
[----:B------:R-:W-:Y:S01]  /*3d20*/  @!P1 IMAD.SHL.U32 R246, R246, 0x8, RZ ;  /* 0x00000008f6f69824 */ /* 0x000fe200078e00ff */
[----:B0-----:R-:W-:-:S04]  /*3d30*/  @!P1 IADD3 R245, P2, R0, R247, RZ ;  /* 0x000000f700f59210 */ /* 0x001fc80007f5e0ff */
        /* <DEDUP_REMOVED lines=10> */
[----:B---3--:R-:W-:Y:S01]  /*3de0*/  ISETP.NE.AND P0, PT, R249, RZ, P0 ;  /* 0x000000fff900720c */ /* 0x008fe20000705270 */
[----:B--2---:R-:W-:Y:S07]  /*3df0*/  @P1 BRA `(.L_x_2585) ;  /* 0x00000be000001947 */ /* 0x004fee0003800000 */
[----:B-1----:R0:W-:Y:S01]  /*3e00*/  STL [R1+0x48], R0 ;  /* 0x0000480001007387 */ /* 0x0021e20000100800 */
[----:B------:R-:W-:-:S03]  /*3e10*/  ULDC.64 UR4, c[0x0][0x218] ;  /* 0x0000860000047ab9 */ /* 0x000fc60000000a00 */
[----:B------:R-:W3:Y:S04]  /*3e20*/  LDL R249, [R1+0x3c] ;  /* 0x00003c0001f97983 */ /* 0x000ee80000100800 */
[----:B------:R-:W4:Y:S04]  /*3e30*/  LDL R246, [R1+0x28] ;  /* 0x0000280001f67983 */ /* 0x000f280000100800 */
[----:B0-2---:R-:W2:Y:S04]  /*3e40*/  LDL R0, [R1+0x38] ;  /* 0x0000380001007983 */ /* 0x005ea80000100800 */
[----:B------:R-:W4:Y:S04]  /*3e50*/  LDL R248, [R1+0x18] ;  /* 0x0000180001f87983 */ /* 0x000f280000100800 */
[----:B------:R-:W4:Y:S04]  /*3e60*/  LDL R247, [R1+0x2c] ;  /* 0x00002c0001f77983 */ /* 0x000f280000100800 */
[----:B------:R-:W4:Y:S04]  /*3e70*/  LDL R252, [R1] ;  /* 0x0000000001fc7983 */ /* 0x000f280000100800 */
[----:B------:R-:W4:Y:S04]  /*3e80*/  LDL R250, [R1+0x1c] ;  /* 0x00001c0001fa7983 */ /* 0x000f280000100800 */
[----:B------:R-:W4:Y:S01]  /*3e90*/  LDL R251, [R1+0x4] ;  /* 0x0000040001fb7983 */ /* 0x000f220000100800 */
[----:B---3-5:R-:W-:Y:S01]  /*3ea0*/  HFMA2.MMA R244, R249, R117, -RZ ;  /* 0x00000075f9f47235 */ /* 0x028fe200001000ff */
[----:B--2---:R-:W-:-:S02]  /*3eb0*/  HMUL2 R245, R0, R116 ;  /* 0x0000007400f57232 */ /* 0x004fc40000000000 */
[----:B------:R0:W5:Y:S04]  /*3ec0*/  LDL.LU R0, [R1+0x48] ;  /* 0x0000480001007983 */ /* 0x0001680000300800 */
[----:B----4-:R-:W-:Y:S01]  /*3ed0*/  HFMA2.MMA R245, R246, R120, R245 ;  /* 0x00000078f6f57235 */ /* 0x010fe200000000f5 */
        /* <DEDUP_REMOVED lines=176> */
.L_x_2585:
[----:B-1----:R-:W-:Y:S05]  /*49e0*/  BSYNC B1 ;  /* 0x0000000000017941 */ /* 0x002fea0003800000 */
.L_x_2584:
[----:B------:R-:W-:-:S04]  /*49f0*/  IADD3 R2, R2, 0x100, RZ ;  /* 0x0000010002027810 */ /* 0x000fc80007ffe0ff */
[----:B------:R-:W-:-:S13]  /*4a00*/  ISETP.GE.AND P0, PT, R2, UR6, PT ;  /* 0x0000000602007c0c */ /* 0x000fda000bf06270 */
[----:B------:R-:W-:Y:S01]  /*4a10*/  @P0 CALL.REL.NOINC `(.L_x_2583) ;  /* 0x0000001000000944 */ /* 0x000fe20003c00000 */
[----:B------:R-:W-:Y:S05]  /*4a20*/  BRA `(.L_x_2586) ;  /* 0xffffe3a000007947 */ /* 0x000fea000383ffff */
.L_x_2583:
[----:B------:R-:W-:Y:S05]  /*4a30*/  BSYNC B0 ;  /* 0x0000000000007941 */ /* 0x000fea0003800000 */
.L_x_2582:
[----:B0---4-:R-:W4:Y:S01]  /*4a40*/  LDL.LU R244, [R1+0x10] ;  /* 0x0000100001f47983 */ /* 0x011f220000300800 */
[----:B------:R-:W-:Y:S03]  /*4a50*/  BSSY B0, `(.L_x_2587) ;  /* 0x000003f000007945 */ /* 0x000fe60003800000 */
[----:B------:R-:W0:Y:S02]  /*4a60*/  S2R R11, SR_TID.X ;  /* 0x00000000000b7919 */ /* 0x000e240000002100 */
[----:B0----5:R-:W-:-:S04]  /*4a70*/  SHF.R.S32.HI R4, RZ, 0x1f, R11 ;  /* 0x0000001fff047819 */ /* 0x021fc8000001140b */
[----:B------:R-:W-:-:S04]  /*4a80*/  LEA.HI R6, R4, R11, RZ, 0x5 ;  /* 0x0000000b04067211 */ /* 0x000fc800078f28ff */
[----:B------:R-:W-:Y:S01]  /*4a90*/  LOP3.LUT R4, R6, 0xffffffe0, RZ, 0xc0, !PT ;  /* 0xffffffe006047812 */ /* 0x000fe200078ec0ff */
[----:B----4-:R-:W0:Y:S02]  /*4aa0*/  SHFL.BFLY PT, R0, R244, 0x10, 0x1f ;  /* 0x0e001f00f4007f89 */ /* 0x010e2400000e0000 */
[----:B0-----:R-:W-:-:S05]  /*4ab0*/  FMNMX.FTZ R0, R0, R244, !PT ;  /* 0x000000f400007209 */ /* 0x001fca0007810000 */
[----:B------:R-:W0:Y:S02]  /*4ac0*/  SHFL.BFLY PT, R3, R0, 0x8, 0x1f ;  /* 0x0d001f0000037f89 */ /* 0x000e2400000e0000 */
[----:B0-----:R-:W-:Y:S01]  /*4ad0*/  FMNMX.FTZ R3, R0, R3, !PT ;  /* 0x0000000300037209 */ /* 0x001fe20007810000 */
[----:B------:R-:W-:-:S04]  /*4ae0*/  IMAD.IADD R0, R11, 0x1, -R4 ;  /* 0x000000010b007824 */ /* 0x000fc800078e0a04 */
[----:B------:R-:W0:Y:S01]  /*4af0*/  SHFL.BFLY PT, R2, R3, 0x4, 0x1f ;  /* 0x0c801f0003027f89 */ /* 0x000e2200000e0000 */
[C---:B------:R-:W-:Y:S02]  /*4b00*/  ISETP.NE.AND P0, PT, R0.reuse, RZ, PT ;  /* 0x000000ff0000720c */ /* 0x040fe40003f05270 */
[----:B------:R-:W-:Y:S02]  /*4b10*/  ISETP.GT.AND P1, PT, R0, 0x7, PT ;  /* 0x000000070000780c */ /* 0x000fe40003f24270 */
[----:B0-----:R-:W-:-:S09]  /*4b20*/  FMNMX.FTZ R2, R3, R2, !PT ;  /* 0x0000000203027209 */ /* 0x001fd20007810000 */
[----:B------:R-:W-:Y:S01]  /*4b30*/  @!P0 SHF.R.S32.HI R3, RZ, 0x5, R6 ;  /* 0x00000005ff038819 */ /* 0x000fe20000011406 */
[----:B------:R-:W0:Y:S02]  /*4b40*/  SHFL.BFLY PT, R5, R2, 0x2, 0x1f ;  /* 0x0c401f0002057f89 */ /* 0x000e2400000e0000 */
[----:B0-----:R-:W-:Y:S01]  /*4b50*/  FMNMX.FTZ R5, R2, R5, !PT ;  /* 0x0000000502057209 */ /* 0x001fe20007810000 */
[----:B------:R-:W-:-:S04]  /*4b60*/  IMAD.MOV.U32 R2, RZ, RZ, -0x800001 ;  /* 0xff7fffffff027424 */ /* 0x000fc800078e00ff */
[----:B------:R-:W0:Y:S02]  /*4b70*/  SHFL.BFLY PT, R8, R5, 0x1, 0x1f ;  /* 0x0c201f0005087f89 */ /* 0x000e2400000e0000 */
        /* <DEDUP_REMOVED lines=8> */
[----:B0-----:R-:W-:Y:S02]  /*4c00*/  FMNMX.FTZ R8, R5, R8, !PT ;  /* 0x0000000805087209 */ /* 0x001fe40007810000 */
[----:B------:R-:W-:-:S03]  /*4c10*/  IADD3 R5, R11, UR46, RZ ;  /* 0x0000002e0b057c10 */ /* 0x000fc6000fffe0ff */
[----:B------:R-:W0:Y:S01]  /*4c20*/  SHFL.BFLY PT, R7, R8, 0x1, 0x1f ;  /* 0x0c201f0008077f89 */ /* 0x000e2200000e0000 */
[----:B------:R-:W-:Y:S02]  /*4c30*/  ISETP.GT.AND P1, PT, R5, UR42, PT ;  /* 0x0000002a05007c0c */ /* 0x000fe4000bf24270 */
[----:B0-----:R-:W-:-:S05]  /*4c40*/  FMNMX.FTZ R7, R8, R7, !PT ;  /* 0x0000000708077209 */ /* 0x001fca0007810000 */
[----:B------:R0:W4:Y:S06]  /*4c50*/  SHFL.IDX PT, R9, R7, RZ, 0x1f ;  /* 0x00001fff07097589 */ /* 0x00012c00000e0000 */
[----:B------:R-:W-:Y:S05]  /*4c60*/  @P1 BRA `(.L_x_2588) ;  /* 0x000001d000001947 */ /* 0x000fea0003800000 */
[----:B------:R-:W-:Y:S01]  /*4c70*/  ISETP.NE.U32.AND P0, PT, RZ, c[0x0][0x200], PT ;  /* 0x00008000ff007a0c */ /* 0x000fe20003f05070 */
[----:B------:R-:W-:-:S03]  /*4c80*/  IMAD.MOV.U32 R4, RZ, RZ, RZ ;  /* 0x000000ffff047224 */ /* 0x000fc600078e00ff */
[----:B------:R-:W-:-:S08]  /*4c90*/  ISETP.NE.AND.EX P0, PT, RZ, c[0x0][0x204], PT, P0 ;  /* 0x00008100ff007a0c */ /* 0x000fd00003f05300 */
.L_x_2592:
        /* <DEDUP_REMOVED lines=12> */
[----:B------:R-:W5:Y:S02]  /*4d60*/  LDG.E.U8 R2, [R2.64] ;  /* 0x0000002402027981 */ /* 0x000f64000c1e1100 */
[----:B-----5:R-:W-:-:S13]  /*4d70*/  ISETP.NE.AND P2, PT, R2, RZ, PT ;  /* 0x000000ff0200720c */ /* 0x020fda0003f45270 */
[----:B0-----:R-:W-:Y:S01]  /*4d80*/  @P2 IMAD.MOV.U32 R7, RZ, RZ, RZ ;  /* 0x000000ffff072224 */ /* 0x001fe200078e00ff */
[----:B------:R-:W-:Y:S05]  /*4d90*/  @P2 BRA `(.L_x_2591) ;  /* 0x0000004000002947 */ /* 0x000fea0003800000 */
.L_x_2590:
[----:B------:R-:W5:Y:S02]  /*4da0*/  LDS R2, [R8] ;  /* 0x0000000008027984 */ /* 0x000f640000000800 */
[----:B----45:R-:W-:-:S04]  /*4db0*/  FADD.FTZ R2, -R9, R2 ;  /* 0x0000000209027221 */ /* 0x030fc80000010100 */
[----:B------:R-:W-:-:S04]  /*4dc0*/  FMUL.FTZ R2, R2, 1.4426950216293334961 ;  /* 0x3fb8aa3b02027820 */ /* 0x000fc80000410000 */
[----:B0-----:R0:W4:Y:S03]  /*4dd0*/  MUFU.EX2 R7, R2 ;  /* 0x0000000200077308 */ /* 0x0011260000000800 */
.L_x_2591:
[----:B------:R-:W-:Y:S05]  /*4de0*/  BSYNC B1 ;  /* 0x0000000000017941 */ /* 0x000fea0003800000 */
.L_x_2589:
[----:B----4-:R4:W-:Y:S01]  /*4df0*/  STS [R8], R7 ;  /* 0x0000000708007388 */ /* 0x0109e20000000800 */
[----:B------:R-:W-:Y:S01]  /*4e00*/  IADD3 R5, R5, 0x100, RZ ;  /* 0x0000010005057810 */ /* 0x000fe20007ffe0ff */
[----:B------:R-:W-:-:S03]  /*4e10*/  FADD.FTZ R4, R7, R4 ;  /* 0x0000000407047221 */ /* 0x000fc60000010000 */
[----:B------:R-:W-:-:S13]  /*4e20*/  ISETP.GT.AND P2, PT, R5, UR42, PT ;  /* 0x0000002a05007c0c */ /* 0x000fda000bf44270 */
[----:B----4-:R-:W-:Y:S05]  /*4e30*/  @!P2 BRA `(.L_x_2592) ;  /* 0xfffffe600000a947 */ /* 0x010fea000383ffff */
.L_x_2588:
[----:B------:R-:W-:Y:S05]  /*4e40*/  BSYNC B0 ;  /* 0x0000000000007941 */ /* 0x000fea0003800000 */
.L_x_2587:
[----:B------:R-:W5:Y:S01]  /*4e50*/  SHFL.BFLY PT, R3, R4, 0x10, 0x1f ;  /* 0x0e001f0004037f89 */ /* 0x000f6200000e0000 */
[----:B------:R-:W-:Y:S01]  /*4e60*/  ULDC UR4, c[0x0][0x1d4] ;  /* 0x0000750000047ab9 */ /* 0x000fe20000000800 */
[----:B------:R-:W-:Y:S01]  /*4e70*/  BSSY B0, `(.L_x_2593) ;  /* 0x0000041000007945 */ /* 0x000fe20003800000 */
[----:B------:R-:W-:Y:S01]  /*4e80*/  ULDC UR5, c[0x0][0x1ec] ;  /* 0x00007b0000057ab9 */ /* 0x000fe20000000800 */
[----:B------:R-:W0:Y:S01]  /*4e90*/  S2R R10, SR_TID.X ;  /* 0x00000000000a7919 */ /* 0x000e220000002100 */
[----:B------:R-:W-:-:S04]  /*4ea0*/  UISETP.LT.AND UP0, UPT, UR4, UR5, UPT ;  /* 0x000000050400728c */ /* 0x000fc8000bf01270 */
[----:B------:R-:W-:-:S04]  /*4eb0*/  USEL UR4, UR4, UR5, UP0 ;  /* 0x0000000504047287 */ /* 0x000fc80008000000 */
[----:B------:R-:W-:-:S04]  /*4ec0*/  UIADD3 UR4, UR4, 0x4, URZ ;  /* 0x0000000404047890 */ /* 0x000fc8000fffe03f */
[----:B------:R-:W-:-:S04]  /*4ed0*/  USHF.R.S32.HI UR5, URZ, 0x1f, UR4 ;  /* 0x0000001f3f057899 */ /* 0x000fc80008011404 */
[----:B------:R-:W-:Y:S01]  /*4ee0*/  ULEA.HI UR5, UR5, UR4, URZ, 0x2 ;  /* 0x0000000405057291 */ /* 0x000fe2000f8f103f */
[----:B-----5:R-:W-:-:S03]  /*4ef0*/  FADD.FTZ R3, R3, R4 ;  /* 0x0000000403037221 */ /* 0x020fc60000010000 */
[----:B------:R-:W-:Y:S02]  /*4f00*/  USHF.L.U32 UR5, UR5, 0x2, URZ ;  /* 0x0000000205057899 */ /* 0x000fe4000800063f */
[----:B------:R-:W-:Y:S01]  /*4f10*/  ULDC.U8 UR4, c[0x0][0x26c] ;  /* 0x00009b0000047ab9 */ /* 0x000fe20000000000 */
[----:B0---4-:R-:W-:Y:S01]  /*4f20*/  LOP3.LUT P0, R9, R10, 0x1f, RZ, 0xc0, !PT ;  /* 0x0000001f0a097812 */ /* 0x011fe2000780c0ff */
[----:B------:R-:W0:Y:S01]  /*4f30*/  SHFL.BFLY PT, R2, R3, 0x8, 0x1f ;  /* 0x0d001f0003027f89 */ /* 0x000e2200000e0000 */
[----:B------:R-:W-:Y:S02]  /*4f40*/  UISETP.NE.AND UP0, UPT, UR4, URZ, UPT ;  /* 0x0000003f0400728c */ /* 0x000fe4000bf05270 */
[----:B------:R-:W-:Y:S01]  /*4f50*/  ISETP.GT.U32.AND P2, PT, R9, 0x7, PT ;  /* 0x000000070900780c */ /* 0x000fe20003f44070 */
[----:B------:R-:W-:-:S08]  /*4f60*/  ULOP3.LUT UR6, UR5, 0xfffffff0, URZ, 0xc0, !UPT ;  /* 0xfffffff005067892 */ /* 0x000fd0000f8ec03f */
        /* <DEDUP_REMOVED lines=17> */
[----:B0-----:R-:W-:Y:S02]  /*5080*/  FADD.FTZ R8, R3, R8 ;  /* 0x0000000803087221 */ /* 0x001fe40000010000 */
[----:B------:R-:W-:-:S03]  /*5090*/  CS2R R2, SRZ ;  /* 0x0000000000027805 */ /* 0x000fc6000001ff00 */
[----:B------:R0:W4:Y:S01]  /*50a0*/  SHFL.IDX PT, R4, R8, RZ, 0x1f ;  /* 0x00001fff08047589 */ /* 0x00012200000e0000 */
[----:B------:R-:W-:Y:S05]  /*50b0*/  @P1 BRA `(.L_x_2594) ;  /* 0x000001c000001947 */ /* 0x000fea0003800000 */
[----:B------:R-:W-:Y:S01]  /*50c0*/  @UP0 ULDC UR4, c[0x0][0x268] ;  /* 0x00009a0000040ab9 */ /* 0x000fe20000000800 */
[----:B----4-:R-:W-:Y:S01]  /*50d0*/  FADD.FTZ R4, R4, 9.9999999747524270788e-07 ;  /* 0x358637bd04047421 */ /* 0x010fe20000010000 */
[----:B------:R-:W-:Y:S01]  /*50e0*/  ULDC UR5, c[0x0][0x1ec] ;  /* 0x00007b0000057ab9 */ /* 0x000fe20000000800 */
[----:B------:R-:W-:Y:S01]  /*50f0*/  PLOP3.LUT P1, PT, PT, PT, UP0, 0x80, 0x0 ;  /* 0x000000000000781c */ /* 0x000fe20003f2f008 */
[----:B------:R-:W-:Y:S01]  /*5100*/  @UP0 UIMAD UR4, UR44, UR4, UR5 ;  /* 0x000000042c0402a4 */ /* 0x000fe2000f8e0205 */
[----:B------:R4:W0:Y:S01]  /*5110*/  MUFU.RCP R11, R4 ;  /* 0x00000004000b7308 */ /* 0x0008220000001000 */
[----:B------:R-:W-:Y:S01]  /*5120*/  ULDC UR7, c[0x0][0x1d4] ;  /* 0x0000750000077ab9 */ /* 0x000fe20000000800 */
[----:B------:R-:W-:Y:S01]  /*5130*/  IMAD.U32 R7, RZ, RZ, UR6 ;  /* 0x00000006ff077e24 */ /* 0x000fe2000f8e00ff */
[----:B------:R-:W-:Y:S01]  /*5140*/  @UP0 UIMAD UR4, UR4, UR7, URZ ;  /* 0x00000007040402a4 */ /* 0x000fe2000f8e023f */
[----:B------:R-:W-:-:S03]  /*5150*/  IADD3 R9, R10, UR46, RZ ;  /* 0x0000002e0a097c10 */ /* 0x000fc6000fffe0ff */
[----:B------:R-:W-:Y:S01]  /*5160*/  @UP0 USHF.R.S32.HI UR5, URZ, 0x1f, UR4 ;  /* 0x0000001f3f050899 */ /* 0x000fe20008011404 */
[----:B------:R-:W-:-:S03]  /*5170*/  IADD3 R7, R7, 0x240, RZ ;  /* 0x0000024007077810 */ /* 0x000fc60007ffe0ff */
[----:B------:R-:W-:Y:S02]  /*5180*/  @P1 IMAD.U32 R2, RZ, RZ, UR4 ;  /* 0x00000004ff021e24 */ /* 0x000fe4000f8e00ff */
[----:B----4-:R-:W-:Y:S02]  /*5190*/  @P1 IMAD.U32 R3, RZ, RZ, UR5 ;  /* 0x00000005ff031e24 */ /* 0x010fe4000f8e00ff */
.L_x_2595:
[C---:B------:R-:W-:Y:S02]  /*51a0*/  IADD3 R12, R9.reuse, -UR46, RZ ;  /* 0x8000002e090c7c10 */ /* 0x040fe4000fffe0ff */
[----:B0-----:R-:W-:-:S03]  /*51b0*/  @P1 IADD3 R5, P0, R9, R2, RZ ;  /* 0x0000000209051210 */ /* 0x001fc60007f1e0ff */
[----:B------:R-:W4:Y:S01]  /*51c0*/  LDS R4, [R12.X4+0x240] ;  /* 0x000240000c047984 */ /* 0x000f220000004800 */
[C---:B0-----:R-:W-:Y:S02]  /*51d0*/  @P1 LEA.HI.X.SX32 R8, R9.reuse, R3, 0x1, P0 ;  /* 0x0000000309081211 */ /* 0x041fe400000f0eff */
[----:B------:R-:W-:Y:S01]  /*51e0*/  IADD3 R9, R9, 0x100, RZ ;  /* 0x0000010009097810 */ /* 0x000fe20007ffe0ff */
[----:B----4-:R-:W-:Y:S01]  /*51f0*/  FMUL.FTZ R13, R4, R11 ;  /* 0x0000000b040d7220 */ /* 0x010fe20000410000 */
[----:B------:R-:W-:-:S04]  /*5200*/  @P1 LEA R4, P0, R5, c[0x0][0x260], 0x2 ;  /* 0x0000980005041a11 */ /* 0x000fc800078010ff */
[----:B------:R-:W-:Y:S01]  /*5210*/  @P1 LEA.HI.X R5, R5, c[0x0][0x264], R8, 0x2, P0 ;  /* 0x0000990005051a11 */ /* 0x000fe200000f1408 */
[----:B------:R-:W-:Y:S01]  /*5220*/  IMAD R8, R12, 0x2, R7 ;  /* 0x000000020c087824 */ /* 0x000fe200078e0207 */
[----:B------:R-:W-:Y:S02]  /*5230*/  F2FP.PACK_AB R10, RZ, R13 ;  /* 0x0000000dff0a723e */ /* 0x000fe400000000ff */
[----:B------:R-:W-:Y:S01]  /*5240*/  ISETP.GT.AND P0, PT, R9, UR42, PT ;  /* 0x0000002a09007c0c */ /* 0x000fe2000bf04270 */
[----:B------:R0:W-:Y:S04]  /*5250*/  @P1 STG.E [R4.64], R13 ;  /* 0x0000000d04001986 */ /* 0x0001e8000c101924 */
[----:B------:R0:W-:Y:S08]  /*5260*/  STS.U16 [R8], R10 ;  /* 0x0000000a08007388 */ /* 0x0001f00000000400 */
[----:B------:R-:W-:Y:S05]  /*5270*/  @!P0 BRA `(.L_x_2595) ;  /* 0xffffff2000008947 */ /* 0x000fea000383ffff */
.L_x_2594:
[----:B------:R-:W-:Y:S05]  /*5280*/  BSYNC B0 ;  /* 0x0000000000007941 */ /* 0x000fea0003800000 */
.L_x_2593:
[----:B------:R-:W-:Y:S01]  /*5290*/  USHF.R.S32.HI UR4, URZ, 0x1f, UR42 ;  /* 0x0000001f3f047899 */ /* 0x000fe2000801142a */
[----:B------:R-:W-:Y:S01]  /*52a0*/  ISETP.NE.U32.AND P0, PT, RZ, c[0x0][0x190], PT ;  /* 0x00006400ff007a0c */ /* 0x000fe20003f05070 */
[----:B------:R-:W-:Y:S01]  /*52b0*/  IMAD.SHL.U32 R0, R0, 0x8, RZ ;  /* 0x0000000800007824 */ /* 0x000fe200078e00ff */
[----:B------:R-:W-:Y:S01]  /*52c0*/  SHF.R.S32.HI R3, RZ, 0x5, R6 ;  /* 0x00000005ff037819 */ /* 0x000fe20000011406 */
[----:B------:R-:W-:Y:S01]  /*52d0*/  ULEA.HI UR4, UR4, UR42, URZ, 0x3 ;  /* 0x0000002a04047291 */ /* 0x000fe2000f8f183f */
[----:B------:R-:W-:Y:S01]  /*52e0*/  ISETP.NE.AND.EX P0, PT, RZ, c[0x0][0x194], PT, P0 ;  /* 0x00006500ff007a0c */ /* 0x000fe20003f05300 */
[----:B------:R-:W-:Y:S01]  /*52f0*/  ULDC UR5, c[0x0][0x1d4] ;  /* 0x0000750000057ab9 */ /* 0x000fe20000000800 */
[----:B0-----:R-:W-:Y:S01]  /*5300*/  IMAD.U32 R5, RZ, RZ, UR49 ;  /* 0x00000031ff057e24 */ /* 0x001fe2000f8e00ff */
[----:B------:R-:W-:Y:S01]  /*5310*/  ULOP3.LUT UR4, UR4, 0xfffffff8, URZ, 0xc0, !UPT ;  /* 0xfffffff804047892 */ /* 0x000fe2000f8ec03f */
[----:B------:R-:W-:-:S03]  /*5320*/  CS2R R6, SRZ ;  /* 0x0000000000067805 */ /* 0x000fc6000001ff00 */
        /* <DEDUP_REMOVED lines=8> */
[----:B------:R-:W-:Y:S01]  /*53b0*/  @!P0 IMAD.MOV.U32 R9, RZ, RZ, 0x2 ;  /* 0x00000002ff098424 */ /* 0x000fe200078e00ff */
[----:B----4-:R-:W-:-:S03]  /*53c0*/  CS2R R4, SRZ ;  /* 0x0000000000047805 */ /* 0x010fc6000001ff00 */
[----:B------:R-:W-:Y:S01]  /*53d0*/  @!P0 IMAD.WIDE R8, R8, R9, c[0x0][0x190] ;  /* 0x0000640008088625 */ /* 0x000fe200078e0209 */
[----:B------:R-:W-:Y:S01]  /*53e0*/  UIMAD UR44, UR44, UR5, URZ ;  /* 0x000000052c2c72a4 */ /* 0x000fe2000f8e023f */
[----:B------:R-:W-:Y:S02]  /*53f0*/  BSSY B0, `(.L_x_2596) ;  /* 0x00000a7000007945 */ /* 0x000fe40003800000 */
[----:B---3--:R-:W-:Y:S01]  /*5400*/  IMAD R24, R11, c[0x0][0x1d4], R0 ;  /* 0x000075000b187a24 */ /* 0x008fe200078e0200 */
[----:B------:R0:W5:Y:S04]  /*5410*/  @!P0 LDG.E.128 R4, [R8.64] ;  /* 0x0000002408048981 */ /* 0x000168000c1e1d00 */
[----:B------:R-:W-:Y:S01]  /*5420*/  BAR.SYNC.DEFER_BLOCKING 0x0 ;  /* 0x0000000000007b1d */ /* 0x000fe20000010000 */
[----:B------:R-:W-:Y:S01]  /*5430*/  ISETP.NE.AND P0, PT, R3, UR4, PT ;  /* 0x0000000403007c0c */ /* 0x000fe2000bf05270 */
[----:B------:R-:W-:Y:S01]  /*5440*/  IMAD.MOV.U32 R23, RZ, RZ, RZ ;  /* 0x000000ffff177224 */ /* 0x000fe200078e00ff */
[----:B------:R-:W-:Y:S01]  /*5450*/  CS2R R20, SRZ ;  /* 0x0000000000147805 */ /* 0x000fe2000001ff00 */
[----:B--2---:R-:W-:Y:S01]  /*5460*/  CS2R R18, SRZ ;  /* 0x0000000000127805 */ /* 0x004fe2000001ff00 */
[----:B------:R-:W-:Y:S01]  /*5470*/  CS2R R16, SRZ ;  /* 0x0000000000107805 */ /* 0x000fe2000001ff00 */
[----:B------:R-:W-:Y:S01]  /*5480*/  IMAD.MOV.U32 R2, RZ, RZ, RZ ;  /* 0x000000ffff027224 */ /* 0x000fe200078e00ff */
[----:B------:R-:W-:Y:S01]  /*5490*/  SHF.R.S32.HI R25, RZ, 0x1f, R24 ;  /* 0x0000001fff197819 */ /* 0x000fe20000011418 */
[----:B------:R-:W-:Y:S05]  /*54a0*/  @P1 BRA `(.L_x_2597) ;  /* 0x000009b000001947 */ /* 0x000fea0003800000 */
[----:B0-----:R-:W-:Y:S01]  /*54b0*/  IMAD.U32 R2, RZ, RZ, UR46 ;  /* 0x0000002eff027e24 */ /* 0x001fe2000f8e00ff */
[----:B------:R-:W-:Y:S01]  /*54c0*/  ULOP3.LUT UR4, URZ, UR7, URZ, 0x33, !UPT ;  /* 0x000000073f047292 */ /* 0x000fe2000f8e333f */
[----:B------:R-:W-:Y:S01]  /*54d0*/  BSSY B1, `(.L_x_2598) ;  /* 0x0000032000017945 */ /* 0x000fe20003800000 */
[----:B------:R-:W-:Y:S01]  /*54e0*/  CS2R R16, SRZ ;  /* 0x0000000000107805 */ /* 0x000fe2000001ff00 */
[----:B------:R-:W-:Y:S01]  /*54f0*/  IMAD.MOV.U32 R30, RZ, RZ, R22 ;  /* 0x000000ffff1e7224 */ /* 0x000fe200078e0016 */
[----:B------:R-:W-:Y:S01]  /*5500*/  IADD3 R2, -R2, -0x2, -R3 ;  /* 0xfffffffe02027810 */ /* 0x000fe20007ffe903 */
[----:B------:R-:W-:Y:S01]  /*5510*/  CS2R R18, SRZ ;  /* 0x0000000000127805 */ /* 0x000fe2000001ff00 */
[----:B------:R-:W-:Y:S01]  /*5520*/  CS2R R20, SRZ ;  /* 0x0000000000147805 */ /* 0x000fe2000001ff00 */
[----:B------:R-:W-:Y:S01]  /*5530*/  IMAD.MOV.U32 R23, RZ, RZ, RZ ;  /* 0x000000ffff177224 */ /* 0x000fe200078e00ff */
[----:B------:R-:W-:-:S04]  /*5540*/  IADD3 R8, R2, -UR4, RZ ;  /* 0x8000000402087c10 */ /* 0x000fc8000fffe0ff */
[C---:B------:R-:W-:Y:S02]  /*5550*/  LEA.HI R2, R8.reuse, 0x1, RZ, 0x1d ;  /* 0x0000000108027811 */ /* 0x040fe400078fe8ff */
[----:B------:R-:W-:Y:S02]  /*5560*/  ISETP.GE.U32.AND P2, PT, R8, 0x18, PT ;  /* 0x000000180800780c */ /* 0x000fe40003f46070 */
[----:B------:R-:W-:Y:S01]  /*5570*/  LOP3.LUT P1, R8, R2, 0x3, RZ, 0xc0, !PT ;  /* 0x0000000302087812 */ /* 0x000fe2000782c0ff */
[----:B------:R-:W-:-:S12]  /*5580*/  IMAD.MOV.U32 R2, RZ, RZ, RZ ;  /* 0x000000ffff027224 */ /* 0x000fd800078e00ff */
[----:B------:R-:W-:Y:S05]  /*5590*/  @!P1 BRA `(.L_x_2599) ;  /* 0x0000025000009947 */ /* 0x000fea0003800000 */
[----:B------:R-:W-:Y:S02]  /*55a0*/  IMAD.SHL.U32 R9, R22, 0x100, RZ ;  /* 0x0000010016097824 */ /* 0x000fe400078e00ff */
[----:B------:R-:W-:Y:S01]  /*55b0*/  IMAD.MOV.U32 R10, RZ, RZ, R8 ;  /* 0x000000ffff0a7224 */ /* 0x000fe200078e0008 */
[----:B------:R-:W-:Y:S01]  /*55c0*/  LEA R8, R3, UR6, 0x1 ;  /* 0x0000000603087c11 */ /* 0x000fe2000f8e08ff */
[----:B------:R-:W-:Y:S01]  /*55d0*/  IMAD.MOV.U32 R16, RZ, RZ, RZ ;  /* 0x000000ffff107224 */ /* 0x000fe200078e00ff */
[----:B------:R-:W-:Y:S01]  /*55e0*/  IADD3 R11, P1, R24, R9, RZ ;  /* 0x00000009180b7210 */ /* 0x000fe20007f3e0ff */
[----:B------:R-:W-:-:S03]  /*55f0*/  IMAD.MOV.U32 R30, RZ, RZ, R22 ;  /* 0x000000ffff1e7224 */ /* 0x000fc600078e0016 */
[----:B------:R-:W-:Y:S02]  /*5600*/  LEA.HI.X.SX32 R12, R9, R25, 0x1, P1 ;  /* 0x00000019090c7211 */ /* 0x000fe400008f0eff */
[----:B------:R-:W-:-:S04]  /*5610*/  LEA R28, P1, R11, c[0x0][0x1a0], 0x1 ;  /* 0x000068000b1c7a11 */ /* 0x000fc800078208ff */
[----:B------:R-:W-:Y:S02]  /*5620*/  LEA.HI.X R9, R11, c[0x0][0x1a4], R12, 0x1, P1 ;  /* 0x000069000b097a11 */ /* 0x000fe400008f0c0c */
[----:B------:R-:W-:-:S04]  /*5630*/  IADD3 R11, R8, 0x240, RZ ;  /* 0x00000240080b7810 */ /* 0x000fc80007ffe0ff */
.L_x_2600:
[----:B------:R-:W-:Y:S01]  /*5640*/  IMAD.MOV.U32 R8, RZ, RZ, R28 ;  /* 0x000000ffff087224 */ /* 0x000fe200078e001c */
[----:B------:R0:W2:Y:S04]  /*5650*/  LDS.U16 R26, [R11] ;  /* 0x000000000b1a7984 */ /* 0x0000a80000000400 */
[----:B------:R3:W4:Y:S01]  /*5660*/  LDG.E.128 R12, [R8.64] ;  /* 0x00000024080c7981 */ /* 0x000722000c1e1d00 */
[----:B------:R-:W-:Y:S02]  /*5670*/  IADD3 R10, R10, -0x1, RZ ;  /* 0xffffffff0a0a7810 */ /* 0x000fe40007ffe0ff */
[----:B------:R-:W-:-:S02]  /*5680*/  IADD3 R28, P3, R28, 0x1000, RZ ;  /* 0x000010001c1c7810 */ /* 0x000fc40007f7e0ff */
[----:B------:R-:W-:Y:S02]  /*5690*/  ISETP.NE.AND P1, PT, R10, RZ, PT ;  /* 0x000000ff0a00720c */ /* 0x000fe40003f25270 */
[----:B------:R-:W-:Y:S02]  /*56a0*/  IADD3 R30, R30, 0x8, RZ ;  /* 0x000000081e1e7810 */ /* 0x000fe40007ffe0ff */
[----:B0-----:R-:W-:Y:S01]  /*56b0*/  IADD3 R11, R11, 0x10, RZ ;  /* 0x000000100b0b7810 */ /* 0x001fe20007ffe0ff */
[----:B---3--:R-:W-:Y:S01]  /*56c0*/  IMAD.X R9, RZ, RZ, R9, P3 ;  /* 0x000000ffff097224 */ /* 0x008fe200018e0609 */
[----:B--2---:R-:W-:Y:S02]  /*56d0*/  HADD2.F32 R26, -RZ, R26.H0_H0 ;  /* 0x2000001aff1a7230 */ /* 0x004fe40000004100 */
[----:B----4-:R-:W-:Y:S02]  /*56e0*/  HADD2.F32 R27, -RZ, R12.H0_H0 ;  /* 0x2000000cff1b7230 */ /* 0x010fe40000004100 */
[----:B------:R-:W-:-:S02]  /*56f0*/  HADD2.F32 R29, -RZ, R13.H0_H0 ;  /* 0x2000000dff1d7230 */ /* 0x000fc40000004100 */
        /* <DEDUP_REMOVED lines=14> */
[----:B------:R-:W-:Y:S05]  /*57e0*/  @P1 BRA `(.L_x_2600) ;  /* 0xfffffe5000001947 */ /* 0x000fea000383ffff */
.L_x_2599:
[----:B------:R-:W-:Y:S05]  /*57f0*/  BSYNC B1 ;  /* 0x0000000000017941 */ /* 0x000fea0003800000 */
.L_x_2598:
[----:B------:R-:W-:Y:S05]  /*5800*/  @!P2 BRA `(.L_x_2597) ;  /* 0x000006500000a947 */ /* 0x000fea0003800000 */
[C---:B------:R-:W-:Y:S01]  /*5810*/  LEA R9, R30.reuse, UR6, 0x1 ;  /* 0x000000061e097c11 */ /* 0x040fe2000f8e08ff */
[----:B------:R-:W-:Y:S02]  /*5820*/  IMAD.SHL.U32 R8, R30, 0x100, RZ ;  /* 0x000001001e087824 */ /* 0x000fe400078e00ff */
[----:B------:R-:W-:Y:S01]  /*5830*/  IMAD.U32 R10, RZ, RZ, UR46 ;  /* 0x0000002eff0a7e24 */ /* 0x000fe2000f8e00ff */
[----:B------:R-:W-:Y:S02]  /*5840*/  IADD3 R9, R9, 0x20, RZ ;  /* 0x0000002009097810 */ /* 0x000fe40007ffe0ff */
[----:B------:R-:W-:Y:S02]  /*5850*/  IADD3 R48, P1, R24, R8, RZ ;  /* 0x0000000818307210 */ /* 0x000fe40007f3e0ff */
[----:B------:R-:W-:Y:S01]  /*5860*/  IADD3 R31, R8, 0x1800, RZ ;  /* 0x00001800081f7810 */ /* 0x000fe20007ffe0ff */
[----:B------:R-:W-:Y:S01]  /*5870*/  IMAD R9, R10, -0x2, R9 ;  /* 0xfffffffe0a097824 */ /* 0x000fe200078e0209 */
[----:B------:R-:W-:-:S02]  /*5880*/  LEA R43, P2, R48, c[0x0][0x1a0], 0x1 ;  /* 0x00006800302b7a11 */ /* 0x000fc400078408ff */
[----:B------:R-:W-:Y:S02]  /*5890*/  LEA.HI.X.SX32 R11, R8, R25, 0x1, P1 ;  /* 0x00000019080b7211 */ /* 0x000fe400008f0eff */
[----:B------:R-:W-:Y:S02]  /*58a0*/  IADD3 R32, R9, 0x240, RZ ;  /* 0x0000024009207810 */ /* 0x000fe40007ffe0ff */
[----:B------:R-:W-:Y:S02]  /*58b0*/  LEA.HI.X R48, R48, c[0x0][0x1a4], R11, 0x1, P2 ;  /* 0x0000690030307a11 */ /* 0x000fe400010f0c0b */
.L_x_2601:
[----:B------:R-:W-:Y:S01]  /*58c0*/  IADD3 R8, R31, -0x1000, RZ ;  /* 0xfffff0001f087810 */ /* 0x000fe20007ffe0ff */
[----:B------:R-:W-:Y:S01]  /*58d0*/  IMAD.MOV.U32 R28, RZ, RZ, R43 ;  /* 0x000000ffff1c7224 */ /* 0x000fe200078e002b */
[----:B------:R-:W0:Y:S01]  /*58e0*/  LDS.U16 R33, [R32+-0x20] ;  /* 0xffffe00020217984 */ /* 0x000e220000000400 */
[----:B------:R-:W-:Y:S01]  /*58f0*/  IMAD.MOV.U32 R29, RZ, RZ, R48 ;  /* 0x000000ffff1d7224 */ /* 0x000fe200078e0030 */
[----:B------:R-:W-:Y:S02]  /*5900*/  IADD3 R9, P1, R24, R8, RZ ;  /* 0x0000000818097210 */ /* 0x000fe40007f3e0ff */
[----:B------:R-:W2:Y:S02]  /*5910*/  LDS.U16 R41, [R32+-0x10] ;  /* 0xfffff00020297984 */ /* 0x000ea40000000400 */
[----:B------:R-:W-:-:S02]  /*5920*/  LEA.HI.X.SX32 R8, R8, R25, 0x1, P1 ;  /* 0x0000001908087211 */ /* 0x000fc400008f0eff */
[C---:B------:R-:W-:Y:S01]  /*5930*/  LEA R26, P1, R9.reuse, c[0x0][0x1a0], 0x1 ;  /* 0x00006800091a7a11 */ /* 0x040fe200078208ff */
[----:B------:R-:W3:Y:S03]  /*5940*/  LDG.E.128 R36, [R28.64] ;  /* 0x000000241c247981 */ /* 0x000ee6000c1e1d00 */
[----:B------:R-:W-:Y:S01]  /*5950*/  LEA.HI.X R27, R9, c[0x0][0x1a4], R8, 0x1, P1 ;  /* 0x00006900091b7a11 */ /* 0x000fe200008f0c08 */
[----:B------:R-:W-:Y:S04]  /*5960*/  LDS.U16 R42, [R32] ;  /* 0x00000000202a7984 */ /* 0x000fe80000000400 */
[----:B------:R4:W3:Y:S04]  /*5970*/  LDG.E.128 R44, [R26.64] ;  /* 0x000000241a2c7981 */ /* 0x0008e8000c1e1d00 */
[----:B------:R4:W3:Y:S04]  /*5980*/  LDG.E.128 R12, [R26.64+0x1000] ;  /* 0x001000241a0c7981 */ /* 0x0008e8000c1e1d00 */
[----:B------:R4:W3:Y:S01]  /*5990*/  LDG.E.128 R8, [R26.64+0x2000] ;  /* 0x002000241a087981 */ /* 0x0008e2000c1e1d00 */
[----:B------:R-:W-:-:S02]  /*59a0*/  IADD3 R30, R30, 0x20, RZ ;  /* 0x000000201e1e7810 */ /* 0x000fc40007ffe0ff */
[----:B------:R-:W-:Y:S02]  /*59b0*/  IADD3 R43, P2, R43, 0x4000, RZ ;  /* 0x000040002b2b7810 */ /* 0x000fe40007f5e0ff */
[----:B------:R-:W-:Y:S02]  /*59c0*/  ISETP.GE.AND P1, PT, R30, UR7, PT ;  /* 0x000000071e007c0c */ /* 0x000fe4000bf26270 */
[----:B------:R-:W-:Y:S01]  /*59d0*/  IADD3 R31, R31, 0x2000, RZ ;  /* 0x000020001f1f7810 */ /* 0x000fe20007ffe0ff */
[----:B------:R-:W-:Y:S01]  /*59e0*/  IMAD.X R48, RZ, RZ, R48, P2 ;  /* 0x000000ffff307224 */ /* 0x000fe200010e0630 */
[----:B----4-:R4:W1:Y:S01]  /*59f0*/  LDS.U16 R27, [R32+0x10] ;  /* 0x00001000201b7984 */ /* 0x0108620000000400 */
[----:B0-----:R-:W-:Y:S01]  /*5a00*/  HADD2.F32 R33, -RZ, R33.H0_H0 ;  /* 0x20000021ff217230 */ /* 0x001fe20000004100 */
[----:B----4-:R-:W-:Y:S01]  /*5a10*/  IADD3 R32, R32, 0x40, RZ ;  /* 0x0000004020207810 */ /* 0x010fe20007ffe0ff */
[----:B--2---:R-:W-:Y:S02]  /*5a20*/  HADD2.F32 R41, -RZ, R41.H0_H0 ;  /* 0x20000029ff297230 */ /* 0x004fe40000004100 */
[----:B-1----:R-:W-:-:S02]  /*5a30*/  HADD2.F32 R27, -RZ, R27.H0_H0 ;  /* 0x2000001bff1b7230 */ /* 0x002fc40000004100 */
[----:B---3--:R-:W-:Y:S02]  /*5a40*/  HADD2.F32 R28, -RZ, R36.H0_H0 ;  /* 0x20000024ff1c7230 */ /* 0x008fe40000004100 */
[--C-:B------:R-:W-:Y:S02]  /*5a50*/  HADD2.F32 R29, -RZ, R37.reuse.H0_H0 ;  /* 0x20000025ff1d7230 */ /* 0x100fe40000004100 */
[----:B------:R-:W-:Y:S01]  /*5a60*/  HADD2.F32 R34, -RZ, R37.H1_H1 ;  /* 0x30000025ff227230 */ /* 0x000fe20000004100 */
[C---:B------:R-:W-:Y:S01]  /*5a70*/  FFMA.FTZ R28, R33.reuse, R28, R16 ;  /* 0x0000001c211c7223 */ /* 0x040fe20000010010 */
        /* <DEDUP_REMOVED lines=20> */
[----:B------:R-:W-:Y:S01]  /*5bc0*/  HADD2.F32 R19, -RZ, R42.H0_H0 ;  /* 0x2000002aff137230 */ /* 0x000fe20000004100 */
[C---:B------:R-:W-:Y:S01]  /*5bd0*/  FFMA.FTZ R17, R41.reuse, R17, R26 ;  /* 0x0000001129117223 */ /* 0x040fe2000001001a */
[----:B------:R-:W-:Y:S01]  /*5be0*/  HADD2.F32 R21, -RZ, R13.H0_H0 ;  /* 0x2000000dff157230 */ /* 0x000fe20000004100 */
[----:B------:R-:W-:Y:S01]  /*5bf0*/  FFMA.FTZ R34, R41, R45, R34 ;  /* 0x0000002d29227223 */ /* 0x000fe20000010022 */
[----:B------:R-:W-:-:S02]  /*5c00*/  HADD2.F32 R44, -RZ, R44.H1_H1 ;  /* 0x3000002cff2c7230 */ /* 0x000fc40000004100 */
[----:B------:R-:W-:Y:S01]  /*5c10*/  HADD2.F32 R46, -RZ, R46.H1_H1 ;  /* 0x3000002eff2e7230 */ /* 0x000fe20000004100 */
[----:B------:R-:W-:Y:S01]  /*5c20*/  FFMA.FTZ R21, R19, R21, R16 ;  /* 0x0000001513157223 */ /* 0x000fe20000010010 */
[----:B------:R-:W-:Y:S01]  /*5c30*/  HADD2.F32 R47, -RZ, R47.H1_H1 ;  /* 0x3000002fff2f7230 */ /* 0x000fe20000004100 */
[C---:B------:R-:W-:Y:S01]  /*5c40*/  FFMA.FTZ R36, R41.reuse, R44, R36 ;  /* 0x0000002c29247223 */ /* 0x040fe20000010024 */
[----:B------:R-:W-:Y:S01]  /*5c50*/  HADD2.F32 R20, -RZ, R12.H0_H0 ;  /* 0x2000000cff147230 */ /* 0x000fe20000004100 */
[C---:B------:R-:W-:Y:S01]  /*5c60*/  FFMA.FTZ R38, R41.reuse, R46, R38 ;  /* 0x0000002e29267223 */ /* 0x040fe20000010026 */
[----:B------:R-:W-:Y:S01]  /*5c70*/  HADD2.F32 R23, -RZ, R14.H0_H0 ;  /* 0x2000000eff177230 */ /* 0x000fe20000004100 */
[----:B------:R-:W-:Y:S01]  /*5c80*/  FFMA.FTZ R40, R41, R47, R40 ;  /* 0x0000002f29287223 */ /* 0x000fe20000010028 */
        /* <DEDUP_REMOVED lines=10> */
[----:B------:R-:W-:Y:S01]  /*5d30*/  HADD2.F32 R16, -RZ, R8.H0_H0 ;  /* 0x20000008ff107230 */ /* 0x000fe20000004100 */
[C---:B------:R-:W-:Y:S01]  /*5d40*/  FFMA.FTZ R14, R19.reuse, R14, R38 ;  /* 0x0000000e130e7223 */ /* 0x040fe20000010026 */
[--C-:B------:R-:W-:Y:S01]  /*5d50*/  HADD2.F32 R20, -RZ, R9.reuse.H0_H0 ;  /* 0x20000009ff147230 */ /* 0x100fe20000004100 */
[----:B------:R-:W-:Y:S01]  /*5d60*/  FFMA.FTZ R15, R19, R15, R40 ;  /* 0x0000000f130f7223 */ /* 0x000fe20000010028 */
[----:B------:R-:W-:Y:S01]  /*5d70*/  HADD2.F32 R28, -RZ, R9.H1_H1 ;  /* 0x30000009ff1c7230 */ /* 0x000fe20000004100 */
[C---:B------:R-:W-:Y:S01]  /*5d80*/  FFMA.FTZ R16, R27.reuse, R16, R2 ;  /* 0x000000101b107223 */ /* 0x040fe20000010002 */
        /* <DEDUP_REMOVED lines=13> */
.L_x_2597:
[----:B0-----:R-:W-:Y:S05]  /*5e60*/  BSYNC B0 ;  /* 0x0000000000007941 */ /* 0x001fea0003800000 */
.L_x_2596:
        /* <DEDUP_REMOVED lines=39> */
[----:B------:R-:W2:Y:S01]  /*60e0*/  LDG.E.128 R8, [R8.64] ;  /* 0x0000002408087981 */ /* 0x000ea2000c1e1d00 */
[----:B------:R-:W-:-:S05]  /*60f0*/  LEA R30, R3, UR6, 0x1 ;  /* 0x00000006031e7c11 */ /* 0x000fca000f8e08ff */
[----:B------:R-:W0:Y:S02]  /*6100*/  LDS.U16 R12, [R30+0x240] ;  /* 0x000240001e0c7984 */ /* 0x000e240000000400 */
        /* <DEDUP_REMOVED lines=17> */
.L_x_2607:
[----:B------:R-:W-:Y:S05]  /*6220*/  BSYNC B2 ;  /* 0x0000000000027941 */ /* 0x000fea0003800000 */
.L_x_2606:
[----:B------:R-:W-:Y:S02]  /*6230*/  IADD3 R22, R22, 0x8, RZ ;  /* 0x0000000816167810 */ /* 0x000fe40007ffe0ff */
.L_x_2605:
[----:B------:R-:W-:Y:S05]  /*6240*/  BSYNC B1 ;  /* 0x0000000000017941 */ /* 0x000fea0003800000 */
.L_x_2604:
[----:B------:R-:W-:-:S13]  /*6250*/  LOP3.LUT P1, RZ, R28, 0xfffffff8, RZ, 0xc0, !PT ;  /* 0xfffffff81cff7812 */ /* 0x000fda000782c0ff */
[----:B------:R-:W-:Y:S05]  /*6260*/  @!P1 BRA `(.L_x_2603) ;  /* 0x000006e000009947 */ /* 0x000fea0003800000 */
[----:B------:R-:W-:Y:S01]  /*6270*/  LEA R8, R22, UR6, 0x1 ;  /* 0x0000000616087c11 */ /* 0x000fe2000f8e08ff */
[----:B------:R-:W-:Y:S02]  /*6280*/  IMAD.U32 R31, RZ, RZ, UR46 ;  /* 0x0000002eff1f7e24 */ /* 0x000fe4000f8e00ff */
[----:B------:R-:W-:Y:S02]  /*6290*/  IMAD.MOV.U32 R10, RZ, RZ, RZ ;  /* 0x000000ffff0a7224 */ /* 0x000fe400078e00ff */
[----:B------:R-:W-:Y:S02]  /*62a0*/  IMAD R31, R31, -0x2, R8 ;  /* 0xfffffffe1f1f7824 */ /* 0x000fe400078e0208 */
.L_x_2612:
        /* <DEDUP_REMOVED lines=26> */
[----:B------:R-:W0:Y:S02]  /*6450*/  LDS.U16 R11, [R32+0x240] ;  /* 0x00024000200b7984 */ /* 0x000e240000000400 */
[----:B------:R-:W-:Y:S01]  /*6460*/  @!P3 IMAD.MOV R8, RZ, RZ, -R8 ;  /* 0x000000ffff08b224 */ /* 0x000fe200078e0a08 */
[----:B------:R-:W-:-:S05]  /*6470*/  @!P4 LOP3.LUT R8, RZ, c[0x0][0x1d4], RZ, 0x33, !PT ;  /* 0x00007500ff08ca12 */ /* 0x000fca00078e33ff */
        /* <DEDUP_REMOVED lines=23> */
.L_x_2609:
[----:B------:R-:W-:Y:S05]  /*65f0*/  BSYNC B1 ;  /* 0x0000000000017941 */ /* 0x000fea0003800000 */
.L_x_2608:
        /* <DEDUP_REMOVED lines=48> */
.L_x_2611:
[----:B------:R-:W-:Y:S05]  /*6900*/  BSYNC B1 ;  /* 0x0000000000017941 */ /* 0x000fea0003800000 */
.L_x_2610:
[----:B------:R-:W-:Y:S02]  /*6910*/  IADD3 R22, R22, 0x10, RZ ;  /* 0x0000001016167810 */ /* 0x000fe40007ffe0ff */
[----:B------:R-:W-:Y:S02]  /*6920*/  IADD3 R10, R10, 0x20, RZ ;  /* 0x000000200a0a7810 */ /* 0x000fe40007ffe0ff */
[----:B------:R-:W-:-:S13]  /*6930*/  ISETP.GE.AND P1, PT, R22, UR42, PT ;  /* 0x0000002a16007c0c */ /* 0x000fda000bf26270 */
[----:B------:R-:W-:Y:S05]  /*6940*/  @!P1 BRA `(.L_x_2612) ;  /* 0xfffff96000009947 */ /* 0x000fea000383ffff */
.L_x_2603:
[----:B------:R-:W-:Y:S05]  /*6950*/  BSYNC B0 ;  /* 0x0000000000007941 */ /* 0x000fea0003800000 */
.L_x_2602:
        /* <DEDUP_REMOVED lines=51> */
[----:B------:R-:W0:Y:S01]  /*6c90*/  I2F.S8 R24, R24 ;  /* 0x0000001800187306 */ /* 0x000e220000001400 */
[----:B--2---:R-:W-:-:S07]  /*6ca0*/  FMUL.FTZ R27, R25, R13 ;  /* 0x0000000d191b7220 */ /* 0x004fce0000410000 */
[----:B------:R-:W2:Y:S01]  /*6cb0*/  I2F.S16 R8, R8 ;  /* 0x0000000800087306 */ /* 0x000ea20000101400 */
[----:B----4-:R-:W-:-:S07]  /*6cc0*/  FMUL.FTZ R14, R14, R13 ;  /* 0x0000000d0e0e7220 */ /* 0x010fce0000410000 */
[----:B------:R-:W4:Y:S01]  /*6cd0*/  I2F.S16 R12, R12 ;  /* 0x0000000c000c7306 */ /* 0x000f220000101400 */
[----:B0-----:R-:W-:-:S05]  /*6ce0*/  FMUL.FTZ R24, R24, R13 ;  /* 0x0000000d18187220 */ /* 0x001fca0000410000 */
[----:B------:R-:W-:Y:S02]  /*6cf0*/  F2FP.PACK_AB R27, R27, R24 ;  /* 0x000000181b1b723e */ /* 0x000fe400000000ff */
[----:B------:R-:W0:Y:S01]  /*6d00*/  I2F.S16 R9, R9 ;  /* 0x0000000900097306 */ /* 0x000e220000101400 */
[----:B--2---:R-:W-:-:S05]  /*6d10*/  FMUL.FTZ R15, R8, R13 ;  /* 0x0000000d080f7220 */ /* 0x004fca0000410000 */
[----:B------:R-:W-:Y:S01]  /*6d20*/  F2FP.PACK_AB R24, R15, R14 ;  /* 0x0000000e0f18723e */ /* 0x000fe200000000ff */
[----:B----4-:R-:W-:-:S05]  /*6d30*/  FMUL.FTZ R25, R12, R13 ;  /* 0x0000000d0c197220 */ /* 0x010fca0000410000 */
[----:B------:R-:W-:Y:S01]  /*6d40*/  F2FP.PACK_AB R26, R25, R26 ;  /* 0x0000001a191a723e */ /* 0x000fe200000000ff */
[----:B0-----:R-:W-:-:S05]  /*6d50*/  FMUL.FTZ R13, R9, R13 ;  /* 0x0000000d090d7220 */ /* 0x001fca0000410000 */
[----:B------:R-:W-:-:S04]  /*6d60*/  F2FP.PACK_AB R25, R13, R22 ;  /* 0x000000160d19723e */ /* 0x000fc800000000ff */
.L_x_2615:
        /* <DEDUP_REMOVED lines=26> */
.L_x_2614:
[----:B0-----:R-:W-:Y:S05]  /*6f10*/  BSYNC B0 ;  /* 0x0000000000007941 */ /* 0x001fea0003800000 */
.L_x_2613:
        /* <DEDUP_REMOVED lines=22> */
.L_x_2617:
[----:B------:R-:W-:Y:S05]  /*7080*/  BSYNC B0 ;  /* 0x0000000000007941 */ /* 0x000fea0003800000 */
.L_x_2616:
        /* <DEDUP_REMOVED lines=20> */
.L_x_2619:
[----:B------:R-:W-:Y:S05]  /*71d0*/  BSYNC B0 ;  /* 0x0000000000007941 */ /* 0x000fea0003800000 */
.L_x_2618:
        /* <DEDUP_REMOVED lines=8> */
.L_x_2621:
[----:B------:R-:W-:Y:S05]  /*7260*/  BSYNC B0 ;  /* 0x0000000000007941 */ /* 0x000fea0003800000 */
.L_x_2620:
        /* <DEDUP_REMOVED lines=20> */
.L_x_2623:
[----:B------:R-:W-:Y:S05]  /*73b0*/  BSYNC B0 ;  /* 0x0000000000007941 */ /* 0x000fea0003800000 */
.L_x_2622:
        /* <DEDUP_REMOVED lines=8> */
.L_x_2625:
[----:B------:R-:W-:Y:S05]  /*7440*/  BSYNC B0 ;  /* 0x0000000000007941 */ /* 0x000fea0003800000 */
.L_x_2624:
        /* <DEDUP_REMOVED lines=20> */
.L_x_2627:
[----:B------:R-:W-:Y:S05]  /*7590*/  BSYNC B0 ;  /* 0x0000000000007941 */ /* 0x000fea0003800000 */
.L_x_2626:
        /* <DEDUP_REMOVED lines=16> */
.L_x_2628:
        /* <DEDUP_REMOVED lines=32> */
[----:B------:R-:W-:Y:S02]  /*78a0*/  LOP3.LUT R5, R5, R6, R3, 0xfe, !PT ;  /* 0x0000000605057212 */ /* 0x000fe400078efe03 */
[----:B--2---:R-:W-:Y:S02]  /*78b0*/  PRMT R3, R21, 0x8880, RZ ;  /* 0x0000888015037816 */ /* 0x004fe400000000ff */
        /* <DEDUP_REMOVED lines=24> */
.L_x_2578:
[----:B0-----:R-:W-:Y:S01]  /*7a40*/  IMAD.MOV.U32 R5, RZ, RZ, 0x10 ;  /* 0x00000010ff057424 */ /* 0x001fe200078e00ff */
[----:B------:R-:W-:Y:S01]  /*7a50*/  MOV R2, 0x7a90 ;  /* 0x00007a9000027802 */ /* 0x000fe20000000f00 */
[----:B------:R-:W-:Y:S02]  /*7a60*/  IMAD.MOV.U32 R0, RZ, RZ, 0x1f ;  /* 0x0000001fff007424 */ /* 0x000fe400078e00ff */
[----:B------:R-:W-:Y:S02]  /*7a70*/  IMAD.MOV.U32 R7, RZ, RZ, -0x1 ;  /* 0xffffffffff077424 */ /* 0x000fe400078e00ff */
[----:B-1----:R-:W-:Y:S05]  /*7a80*/  CALL.REL.NOINC `($__internal_13_$__cuda_sm70_shflsync_bfly_p) ;  /* 0x000001b000007944 */ /* 0x002fea0003c00000 */
[----:B01----:R-:W-:Y:S05]  /*7a90*/  BRA `(.L_x_2629) ;  /* 0xffffac8000007947 */ /* 0x003fea000383ffff */
.L_x_2579:
[----:B0-----:R-:W-:Y:S01]  /*7aa0*/  IMAD.MOV.U32 R4, RZ, RZ, R9 ;  /* 0x000000ffff047224 */ /* 0x001fe200078e0009 */
[----:B------:R-:W-:Y:S01]  /*7ab0*/  MOV R2, 0x7b00 ;  /* 0x00007b0000027802 */ /* 0x000fe20000000f00 */
[----:B------:R-:W-:Y:S02]  /*7ac0*/  IMAD.MOV.U32 R5, RZ, RZ, 0x8 ;  /* 0x00000008ff057424 */ /* 0x000fe400078e00ff */
[----:B------:R-:W-:Y:S02]  /*7ad0*/  IMAD.MOV.U32 R0, RZ, RZ, 0x1f ;  /* 0x0000001fff007424 */ /* 0x000fe400078e00ff */
[----:B------:R-:W-:-:S02]  /*7ae0*/  IMAD.MOV.U32 R7, RZ, RZ, -0x1 ;  /* 0xffffffffff077424 */ /* 0x000fc400078e00ff */
[----:B-1----:R-:W-:Y:S05]  /*7af0*/  CALL.REL.NOINC `($__internal_13_$__cuda_sm70_shflsync_bfly_p) ;  /* 0x0000014000007944 */ /* 0x002fea0003c00000 */
[----:B01----:R-:W-:Y:S01]  /*7b00*/  FADD.FTZ R4, R9, R0 ;  /* 0x0000000009047221 */ /* 0x003fe20000010000 */
[----:B------:R-:W-:Y:S01]  /*7b10*/  MOV R2, 0x7b60 ;  /* 0x00007b6000027802 */ /* 0x000fe20000000f00 */
[----:B------:R-:W-:-:S02]  /*7b20*/  IMAD.MOV.U32 R5, RZ, RZ, 0x4 ;  /* 0x00000004ff057424 */ /* 0x000fc400078e00ff */
[----:B------:R-:W-:Y:S02]  /*7b30*/  IMAD.MOV.U32 R0, RZ, RZ, 0x1f ;  /* 0x0000001fff007424 */ /* 0x000fe400078e00ff */
[----:B------:R-:W-:Y:S02]  /*7b40*/  IMAD.MOV.U32 R7, RZ, RZ, -0x1 ;  /* 0xffffffffff077424 */ /* 0x000fe400078e00ff */
[----:B------:R-:W-:Y:S05]  /*7b50*/  CALL.REL.NOINC `($__internal_13_$__cuda_sm70_shflsync_bfly_p) ;  /* 0x000000e000007944 */ /* 0x000fea0003c00000 */
[----:B01----:R-:W-:Y:S01]  /*7b60*/  FADD.FTZ R4, R4, R0 ;  /* 0x0000000004047221 */ /* 0x003fe20000010000 */
[----:B------:R-:W-:Y:S01]  /*7b70*/  MOV R2, 0x7bc0 ;  /* 0x00007bc000027802 */ /* 0x000fe20000000f00 */
[----:B------:R-:W-:Y:S02]  /*7b80*/  IMAD.MOV.U32 R5, RZ, RZ, 0x2 ;  /* 0x00000002ff057424 */ /* 0x000fe400078e00ff */
[----:B------:R-:W-:Y:S02]  /*7b90*/  IMAD.MOV.U32 R0, RZ, RZ, 0x1f ;  /* 0x0000001fff007424 */ /* 0x000fe400078e00ff */
[----:B------:R-:W-:Y:S02]  /*7ba0*/  IMAD.MOV.U32 R7, RZ, RZ, -0x1 ;  /* 0xffffffffff077424 */ /* 0x000fe400078e00ff */
[----:B------:R-:W-:Y:S05]  /*7bb0*/  CALL.REL.NOINC `($__internal_13_$__cuda_sm70_shflsync_bfly_p) ;  /* 0x0000008000007944 */ /* 0x000fea0003c00000 */
[----:B01----:R-:W-:Y:S01]  /*7bc0*/  FADD.FTZ R4, R4, R0 ;  /* 0x0000000004047221 */ /* 0x003fe20000010000 */
[----:B------:R-:W-:Y:S01]  /*7bd0*/  MOV R2, 0x7c20 ;  /* 0x00007c2000027802 */ /* 0x000fe20000000f00 */
[----:B------:R-:W-:-:S02]  /*7be0*/  IMAD.MOV.U32 R5, RZ, RZ, 0x1 ;  /* 0x00000001ff057424 */ /* 0x000fc400078e00ff */
[----:B------:R-:W-:Y:S02]  /*7bf0*/  IMAD.MOV.U32 R0, RZ, RZ, 0x1f ;  /* 0x0000001fff007424 */ /* 0x000fe400078e00ff */
[----:B------:R-:W-:Y:S02]  /*7c00*/  IMAD.MOV.U32 R7, RZ, RZ, -0x1 ;  /* 0xffffffffff077424 */ /* 0x000fe400078e00ff */
[----:B------:R-:W-:Y:S05]  /*7c10*/  CALL.REL.NOINC `($__internal_13_$__cuda_sm70_shflsync_bfly_p) ;  /* 0x0000002000007944 */ /* 0x000fea0003c00000 */
[----:B01----:R-:W-:Y:S01]  /*7c20*/  IMAD.MOV.U32 R5, RZ, RZ, R0 ;  /* 0x000000ffff057224 */ /* 0x003fe200078e0000 */
[----:B------:R-:W-:Y:S05]  /*7c30*/  BRA `(.L_x_2630) ;  /* 0xffffab7000007947 */ /* 0x000fea000383ffff */
        .weak           $__internal_13_$__cuda_sm70_shflsync_bfly_p
        .type           $__internal_13_$__cuda_sm70_shflsync_bfly_p,@function
        .size           $__internal_13_$__cuda_sm70_shflsync_bfly_p,(.L_x_3184 - $__internal_13_$__cuda_sm70_shflsync_bfly_p)
$__internal_13_$__cuda_sm70_shflsync_bfly_p:
[----:B------:R-:W-:Y:S01]  /*7c40*/  IMAD.MOV.U32 R3, RZ, RZ, 0x0 ;  /* 0x00000000ff037424 */ /* 0x000fe200078e00ff */
[----:B------:R-:W-:Y:S04]  /*7c50*/  WARPSYNC R7 ;  /* 0x0000000700007348 */ /* 0x000fe80003800000 */
[----:B------:R0:W1:Y:S01]  /*7c60*/  SHFL.BFLY PT, R0, R4, R5, R0 ;  /* 0x0c00000504007389 */ /* 0x00006200000e0000 */
[----:B------:R-:W-:Y:S05]  /*7c70*/  RET.REL.NODEC R2 `(_ZN4mmha33masked_multihead_attention_kernelItLi256ELi256ELi1ELi32ELi256ELb0ELb0EEEv26Multihead_attention_paramsIT_XT5_EE) ;  /* 0xffff838002007950 */ /* 0x000fea0003c3ffff */
.L_x_2631:
        /* <DEDUP_REMOVED lines=16> */
.L_x_3184:


//--------------------- .text._ZN4mmha33masked_multihead_attention_kernelItLi256ELi256ELi2ELi32ELi128ELb0ELb0EEEv26Multihead_attention_paramsIT_XT5_EE --------------------------
	.section	.text._ZN4mmha33masked_multihead_attention_kernelItLi256ELi256ELi2ELi32ELi128ELb0ELb0EEEv26Multihead_attention_paramsIT_XT5_EE,"ax",@progbits
	.sectioninfo	@"SHI_REGISTERS=166"
	.align	128
        .global         _ZN4mmha33masked_multihead_attention_kernelItLi256ELi256ELi2ELi32ELi128ELb0ELb0EEEv26Multihead_attention_paramsIT_XT5_EE
        .type           _ZN4mmha33masked_multihead_attention_kernelItLi256ELi256ELi2ELi32ELi128ELb0ELb0EEEv26Multihead_attention_paramsIT_XT5_EE,@function
        .size           _ZN4mmha33masked_multihead_attention_kernelItLi256ELi256ELi2ELi32ELi128ELb0ELb0EEEv26Multihead_attention_paramsIT_XT5_EE,(.L_x_3185 - _ZN4mmha33masked_multihead_attention_kernelItLi256ELi256ELi2ELi32ELi128ELb0ELb0EEEv26Multihead_attention_paramsIT_XT5_EE)
        .other          _ZN4mmha33masked_multihead_attention_kernelItLi256ELi256ELi2ELi32ELi128ELb0ELb0EEEv26Multihead_attention_paramsIT_XT5_EE,@"STO_CUDA_ENTRY STV_DEFAULT"
_ZN4mmha33masked_multihead_attention_kernelItLi256ELi256ELi2ELi32ELi128ELb0ELb0EEEv26Multihead_attention_paramsIT_XT5_EE:
.text._ZN4mmha33masked_multihead_attention_kernelItLi256ELi256ELi2ELi32ELi128ELb0ELb0EEEv26Multihead_attention_paramsIT_XT5_EE:
        /* <DEDUP_REMOVED lines=11> */
.L_x_2632:
        /* <DEDUP_REMOVED lines=57> */
[----:B------:R-:W-:-:S04]  /*0440*/  IMAD.HI.U32 R7, R7, R24, RZ ;  /* 0x0000001807077227 */ /* 0x000fc800078e00ff */
[----:B------:R-:W-:-:S04]  /*0450*/  IMAD.MOV R7, RZ, RZ, -R7 ;  /* 0x000000ffff077224 */ /* 0x000fc800078e0a07 */
        /* <DEDUP_REMOVED lines=60> */
.L_x_2634:
[----:B------:R-:W-:Y:S01]  /*0820*/  CS2R R34, SRZ ;  /* 0x0000000000227805 */ /* 0x000fe2000001ff00 */
[----:B------:R-:W-:Y:S02]  /*0830*/  CS2R R32, SRZ ;  /* 0x0000000000207805 */ /* 0x000fe4000001ff00 */
.L_x_2635:
[----:B------:R-:W-:Y:S05]  /*0840*/  BSYNC B0 ;  /* 0x0000000000007941 */ /* 0x000fea0003800000 */
.L_x_2633:
        /* <DEDUP_REMOVED lines=14> */
.L_x_2637:
        /* <DEDUP_REMOVED lines=33> */
.L_x_2638:
[----:B------:R-:W-:Y:S05]  /*0b40*/  BSYNC B0 ;  /* 0x0000000000007941 */ /* 0x000fea0003800000 */
.L_x_2636:
        /* <DEDUP_REMOVED lines=99> */
.L_x_2641:
        /* <DEDUP_REMOVED lines=145> */
.L_x_2645:
[----:B------:R-:W-:Y:S05]  /*1a90*/  BSYNC B1 ;  /* 0x0000000000017941 */ /* 0x000fea0003800000 */
.L_x_2644:
        /* <DEDUP_REMOVED lines=31> */
.L_x_2643:
[----:B------:R-:W-:Y:S05]  /*1c90*/  BSYNC B0 ;  /* 0x0000000000007941 */ /* 0x000fea0003800000 */
.L_x_2642:
[----:B------:R-:W-:Y:S06]  /*1ca0*/  BAR.SYNC.DEFER_BLOCKING 0x0 ;  /* 0x0000000000007b1d */ /* 0x000fec0000010000 */
[----:B0-----:R0:W1:Y:S04]  /*1cb0*/  @P6 LDS.128 R32, [R0] ;  /* 0x0000000000206984 */ /* 0x0010680000000c00 */
[----:B------:R0:W2:Y:S04]  /*1cc0*/  @P6 LDS.128 R36, [R3] ;  /* 0x0000000003246984 */ /* 0x0000a80000000c00 */
[----:B------:R-:W-:Y:S06]  /*1cd0*/  BAR.SYNC.DEFER_BLOCKING 0x0 ;  /* 0x0000000000007b1d */ /* 0x000fec0000010000 */
[----:B------:R-:W-:Y:S05]  /*1ce0*/  BRA `(.L_x_2640) ;  /* 0x0000063000007947 */ /* 0x000fea0003800000 */
.L_x_2639:
        /* <DEDUP_REMOVED lines=98> */
.L_x_2646:
[----:B------:R-:W-:Y:S05]  /*2310*/  BSYNC B0 ;  /* 0x0000000000007941 */ /* 0x000fea0003800000 */
.L_x_2640:
        /* <DEDUP_REMOVED lines=20> */
.L_x_2699:
        /* <DEDUP_REMOVED lines=9> */
.L_x_2700:
[----:B-1----:R-:W-:Y:S02]  /*24f0*/  FADD.FTZ R3, R5, R4 ;  /* 0x0000000405037221 */ /* 0x002fe40000010000 */
.L_x_2648:
[----:B------:R-:W-:Y:S05]  /*2500*/  BSYNC B0 ;  /* 0x0000000000007941 */ /* 0x000fea0003800000 */
.L_x_2647:
[----:B------:R-:W-:-:S13]  /*2510*/  ISETP.NE.AND P0, PT, R18, RZ, PT ;  /* 0x000000ff1200720c */ /* 0x000fda0003f05270 */
[----:B------:R-:W-:Y:S01]  /*2520*/  @P0 IMAD.MOV.U32 R0, RZ, RZ, -0x800001 ;  /* 0xff7fffffff000424 */ /* 0x000fe200078e00ff */
        /* <DEDUP_REMOVED lines=14> */
.L_x_2652:
[----:B------:R3:W-:Y:S02]  /*2610*/  STS [R7.X4+0x220], R0 ;  /* 0x0002200007007388 */ /* 0x0007e40000004800 */
.L_x_2651:
        /* <DEDUP_REMOVED lines=53> */
.L_x_2658:
[----:B------:R-:W-:Y:S01]  /*2970*/  IABS R150, c[0x0][0x1d4] ;  /* 0x0000750000967a13 */ /* 0x000fe20000000000 */
[----:B------:R-:W-:Y:S01]  /*2980*/  IMAD.MOV.U32 R148, RZ, RZ, RZ ;  /* 0x000000ffff947224 */ /* 0x000fe200078e00ff */
[----:B------:R-:W-:Y:S01]  /*2990*/  IABS R161, R156 ;  /* 0x0000009c00a17213 */ /* 0x000fe20000000000 */
[----:B------:R-:W-:Y:S01]  /*29a0*/  IMAD.MOV.U32 R158, RZ, RZ, c[0x0][0x1d4] ;  /* 0x00007500ff9e7624 */ /* 0x000fe200078e00ff */
[----:B------:R-:W2:Y:S01]  /*29b0*/  I2F.RP R151, R150 ;  /* 0x0000009600977306 */ /* 0x000ea20000209400 */
[----:B------:R-:W-:-:S02]  /*29c0*/  ISETP.GE.AND P2, PT, R156, RZ, PT ;  /* 0x000000ff9c00720c */ /* 0x000fc40003f46270 */
[----:B------:R-:W-:-:S05]  /*29d0*/  ISETP.GE.AND P1, PT, R156, R17, PT ;  /* 0x000000119c00720c */ /* 0x000fca0003f26270 */
        /* <DEDUP_REMOVED lines=12> */
[----:B------:R-:W-:Y:S01]  /*2aa0*/  @!P0 IMAD.IADD R161, R161, 0x1, -R150 ;  /* 0x00000001a1a18824 */ /* 0x000fe200078e0a96 */
[----:B------:R-:W-:-:S03]  /*2ab0*/  ISETP.NE.AND P0, PT, RZ, c[0x0][0x1d4], PT ;  /* 0x00007500ff007a0c */ /* 0x000fc60003f05270 */
[----:B------:R-:W-:-:S10]  /*2ac0*/  @!P2 IMAD.MOV R161, RZ, RZ, -R161 ;  /* 0x000000ffffa1a224 */ /* 0x000fd400078e0aa1 */
[----:B------:R-:W-:-:S04]  /*2ad0*/  @!P0 LOP3.LUT R161, RZ, c[0x0][0x1d4], RZ, 0x33, !PT ;  /* 0x00007500ffa18a12 */ /* 0x000fc800078e33ff */
[----:B------:R-:W-:Y:S01]  /*2ae0*/  IADD3 R151, R161, c[0x0][0x1d4], RZ ;  /* 0x00007500a1977a10 */ /* 0x000fe20007ffe0ff */
[----:B------:R-:W-:-:S04]  /*2af0*/  IMAD R154, R158, 0x8, R161 ;  /* 0x000000089e9a7824 */ /* 0x000fc800078e02a1 */
[----:B------:R-:W-:-:S05]  /*2b00*/  @!P1 IMAD.SHL.U32 R148, R151, 0x8, RZ ;  /* 0x0000000897949824 */ /* 0x000fca00078e00ff */
[----:B------:R-:W-:-:S04]  /*2b10*/  @!P1 IADD3 R149, P0, R5, R148, RZ ;  /* 0x0000009405959210 */ /* 0x000fc80007f1e0ff */
[----:B------:R-:W-:Y:S02]  /*2b20*/  @!P1 LEA.HI.X.SX32 R148, R148, R29, 0x1, P0 ;  /* 0x0000001d94949211 */ /* 0x000fe400000f0eff */
[----:B------:R-:W-:-:S04]  /*2b30*/  @!P1 LEA R152, P0, R149, c[0x0][0x198], 0x1 ;  /* 0x0000660095989a11 */ /* 0x000fc800078008ff */
[----:B------:R-:W-:Y:S01]  /*2b40*/  @!P1 LEA.HI.X R153, R149, c[0x0][0x19c], R148, 0x1, P0 ;  /* 0x0000670095999a11 */ /* 0x000fe200000f0c94 */
[C---:B------:R-:W-:Y:S01]  /*2b50*/  @!P1 IMAD.SHL.U32 R148, R154.reuse, 0x8, RZ ;  /* 0x000000089a949824 */ /* 0x040fe200078e00ff */
[----:B------:R-:W-:Y:S02]  /*2b60*/  IADD3 R157, R151, c[0x0][0x1d4], RZ ;  /* 0x00007500979d7a10 */ /* 0x000fe40007ffe0ff */
[----:B------:R-:W-:Y:S01]  /*2b70*/  IADD3 R159, R154, c[0x0][0x1d4], RZ ;  /* 0x000075009a9f7a10 */ /* 0x000fe20007ffe0ff */
[----:B01----:R0:W2:Y:S01]  /*2b80*/  @!P1 LDG.E.64 R84, [R152.64] ;  /* 0x0000002498549981 */ /* 0x0030a2000c1e1b00 */
[----:B------:R-:W-:-:S04]  /*2b90*/  @!P1 IADD3 R149, P0, R5, R148, RZ ;  /* 0x0000009405959210 */ /* 0x000fc80007f1e0ff */
[----:B------:R-:W-:Y:S02]  /*2ba0*/  @!P1 LEA.HI.X.SX32 R150, R148, R29, 0x1, P0 ;  /* 0x0000001d94969211 */ /* 0x000fe400000f0eff */
[----:B------:R-:W-:-:S04]  /*2bb0*/  @!P1 LEA R148, P0, R149, c[0x0][0x198], 0x1 ;  /* 0x0000660095949a11 */ /* 0x000fc800078008ff */
[----:B------:R-:W-:Y:S01]  /*2bc0*/  @!P1 LEA.HI.X R149, R149, c[0x0][0x19c], R150, 0x1, P0 ;  /* 0x0000670095959a11 */ /* 0x000fe200000f0c96 */
[----:B------:R-:W-:-:S04]  /*2bd0*/  @!P1 IMAD.SHL.U32 R150, R157, 0x8, RZ ;  /* 0x000000089d969824 */ /* 0x000fc800078e00ff */
[----:B------:R1:W3:Y:S01]  /*2be0*/  @!P1 LDG.E.64 R86, [R148.64] ;  /* 0x0000002494569981 */ /* 0x0002e2000c1e1b00 */
[----:B------:R-:W-:-:S04]  /*2bf0*/  @!P1 IADD3 R151, P0, R5, R150, RZ ;  /* 0x0000009605979210 */ /* 0x000fc80007f1e0ff */
[----:B------:R-:W-:Y:S02]  /*2c00*/  @!P1 LEA.HI.X.SX32 R154, R150, R29, 0x1, P0 ;  /* 0x0000001d969a9211 */ /* 0x000fe400000f0eff */
[----:B------:R-:W-:-:S04]  /*2c10*/  @!P1 LEA R150, P0, R151, c[0x0][0x198], 0x1 ;  /* 0x0000660097969a11 */ /* 0x000fc800078008ff */
[----:B------:R-:W-:Y:S01]  /*2c20*/  @!P1 LEA.HI.X R151, R151, c[0x0][0x19c], R154, 0x1, P0 ;  /* 0x0000670097979a11 */ /* 0x000fe200000f0c9a */
[----:B------:R-:W-:Y:S01]  /*2c30*/  @!P1 IMAD.SHL.U32 R154, R159, 0x8, RZ ;  /* 0x000000089f9a9824 */ /* 0x000fe200078e00ff */
[----:B------:R-:W-:-:S03]  /*2c40*/  IADD3 R157, R157, c[0x0][0x1d4], RZ ;  /* 0x000075009d9d7a10 */ /* 0x000fc60007ffe0ff */
[----:B------:R4:W2:Y:S01]  /*2c50*/  @!P1 LDG.E.64 R88, [R150.64] ;  /* 0x0000002496589981 */ /* 0x0008a2000c1e1b00 */
[----:B------:R-:W-:Y:S01]  /*2c60*/  @!P1 IADD3 R155, P0, R5, R154, RZ ;  /* 0x0000009a059b9210 */ /* 0x000fe20007f1e0ff */
[----:B0-----:R-:W-:-:S03]  /*2c70*/  @!P1 IMAD.SHL.U32 R152, R157, 0x8, RZ ;  /* 0x000000089d989824 */ /* 0x001fc600078e00ff */
[----:B------:R-:W-:Y:S02]  /*2c80*/  @!P1 LEA.HI.X.SX32 R154, R154, R29, 0x1, P0 ;  /* 0x0000001d9a9a9211 */ /* 0x000fe400000f0eff */
[----:B-1----:R-:W-:-:S04]  /*2c90*/  @!P1 LEA R148, P0, R155, c[0x0][0x198], 0x1 ;  /* 0x000066009b949a11 */ /* 0x002fc800078008ff */
[----:B------:R-:W-:Y:S02]  /*2ca0*/  @!P1 LEA.HI.X R149, R155, c[0x0][0x19c], R154, 0x1, P0 ;  /* 0x000067009b959a11 */ /* 0x000fe400000f0c9a */
[----:B------:R-:W-:Y:S02]  /*2cb0*/  @!P1 IADD3 R153, P0, R5, R152, RZ ;  /* 0x0000009805999210 */ /* 0x000fe40007f1e0ff */
[----:B------:R-:W-:Y:S01]  /*2cc0*/  IADD3 R159, R159, c[0x0][0x1d4], RZ ;  /* 0x000075009f9f7a10 */ /* 0x000fe20007ffe0ff */
[----:B------:R0:W2:Y:S01]  /*2cd0*/  @!P1 LDG.E.64 R90, [R148.64] ;  /* 0x00000024945a9981 */ /* 0x0000a2000c1e1b00 */
[----:B------:R-:W-:Y:S02]  /*2ce0*/  @!P1 LEA.HI.X.SX32 R154, R152, R29, 0x1, P0 ;  /* 0x0000001d989a9211 */ /* 0x000fe400000f0eff */
[----:B------:R-:W-:-:S04]  /*2cf0*/  @!P1 LEA R152, P0, R153, c[0x0][0x198], 0x1 ;  /* 0x0000660099989a11 */ /* 0x000fc800078008ff */
[----:B------:R-:W-:Y:S01]  /*2d00*/  @!P1 LEA.HI.X R153, R153, c[0x0][0x19c], R154, 0x1, P0 ;  /* 0x0000670099999a11 */ /* 0x000fe200000f0c9a */
[----:B------:R-:W-:Y:S01]  /*2d10*/  @!P1 IMAD.SHL.U32 R154, R159, 0x8, RZ ;  /* 0x000000089f9a9824 */ /* 0x000fe200078e00ff */
[----:B------:R-:W-:Y:S02]  /*2d20*/  IADD3 R157, R157, c[0x0][0x1d4], RZ ;  /* 0x000075009d9d7a10 */ /* 0x000fe40007ffe0ff */
[----:B------:R-:W-:Y:S01]  /*2d30*/  IADD3 R160, R159, c[0x0][0x1d4], RZ ;  /* 0x000075009fa07a10 */ /* 0x000fe20007ffe0ff */
[----:B------:R1:W2:Y:S01]  /*2d40*/  @!P1 LDG.E.64 R92, [R152.64] ;  /* 0x00000024985c9981 */ /* 0x0002a2000c1e1b00 */
[----:B------:R-:W-:Y:S01]  /*2d50*/  @!P1 IADD3 R155, P0, R5, R154, RZ ;  /* 0x0000009a059b9210 */ /* 0x000fe20007f1e0ff */
[----:B----4-:R-:W-:-:S03]  /*2d60*/  @!P1 IMAD.SHL.U32 R150, R157, 0x8, RZ ;  /* 0x000000089d969824 */ /* 0x010fc600078e00ff */
[----:B------:R-:W-:Y:S02]  /*2d70*/  @!P1 LEA.HI.X.SX32 R154, R154, R29, 0x1, P0 ;  /* 0x0000001d9a9a9211 */ /* 0x000fe400000f0eff */
[----:B0-----:R-:W-:-:S04]  /*2d80*/  @!P1 LEA R148, P0, R155, c[0x0][0x198], 0x1 ;  /* 0x000066009b949a11 */ /* 0x001fc800078008ff */
[----:B------:R-:W-:Y:S02]  /*2d90*/  @!P1 LEA.HI.X R149, R155, c[0x0][0x19c], R154, 0x1, P0 ;  /* 0x000067009b959a11 */ /* 0x000fe400000f0c9a */
[----:B------:R-:W-:Y:S02]  /*2da0*/  @!P1 IADD3 R151, P0, R5, R150, RZ ;  /* 0x0000009605979210 */ /* 0x000fe40007f1e0ff */
[----:B------:R-:W-:Y:S01]  /*2db0*/  IADD3 R159, R157, c[0x0][0x1d4], RZ ;  /* 0x000075009d9f7a10 */ /* 0x000fe20007ffe0ff */
[----:B------:R0:W4:Y:S01]  /*2dc0*/  @!P1 LDG.E.64 R94, [R148.64] ;  /* 0x00000024945e9981 */ /* 0x000122000c1e1b00 */
[----:B------:R-:W-:Y:S02]  /*2dd0*/  @!P1 LEA.HI.X.SX32 R154, R150, R29, 0x1, P0 ;  /* 0x0000001d969a9211 */ /* 0x000fe400000f0eff */
[----:B------:R-:W-:-:S04]  /*2de0*/  @!P1 LEA R150, P0, R151, c[0x0][0x198], 0x1 ;  /* 0x0000660097969a11 */ /* 0x000fc800078008ff */
[----:B------:R-:W-:Y:S01]  /*2df0*/  @!P1 LEA.HI.X R151, R151, c[0x0][0x19c], R154, 0x1, P0 ;  /* 0x0000670097979a11 */ /* 0x000fe200000f0c9a */
[----:B------:R-:W-:Y:S02]  /*2e00*/  @!P1 IMAD.SHL.U32 R154, R160, 0x8, RZ ;  /* 0x00000008a09a9824 */ /* 0x000fe400078e00ff */
[----:B-1----:R-:W-:Y:S02]  /*2e10*/  @!P1 IMAD.SHL.U32 R152, R159, 0x8, RZ ;  /* 0x000000089f989824 */ /* 0x002fe400078e00ff */
[----:B------:R1:W2:Y:S01]  /*2e20*/  @!P1 LDG.E.64 R96, [R150.64] ;  /* 0x0000002496609981 */ /* 0x0002a2000c1e1b00 */
[----:B------:R-:W-:-:S04]  /*2e30*/  @!P1 IADD3 R155, P0, R5, R154, RZ ;  /* 0x0000009a059b9210 */ /* 0x000fc80007f1e0ff */
[----:B------:R-:W-:Y:S02]  /*2e40*/  @!P1 LEA.HI.X.SX32 R154, R154, R29, 0x1, P0 ;  /* 0x0000001d9a9a9211 */ /* 0x000fe400000f0eff */
[----:B0-----:R-:W-:-:S04]  /*2e50*/  @!P1 LEA R148, P0, R155, c[0x0][0x198], 0x1 ;  /* 0x000066009b949a11 */ /* 0x001fc800078008ff */
[----:B------:R-:W-:Y:S02]  /*2e60*/  @!P1 LEA.HI.X R149, R155, c[0x0][0x19c], R154, 0x1, P0 ;  /* 0x000067009b959a11 */ /* 0x000fe400000f0c9a */
[----:B------:R-:W-:Y:S02]  /*2e70*/  @!P1 IADD3 R153, P0, R5, R152, RZ ;  /* 0x0000009805999210 */ /* 0x000fe40007f1e0ff */
[----:B------:R-:W-:Y:S01]  /*2e80*/  IADD3 R160, R160, c[0x0][0x1d4], RZ ;  /* 0x00007500a0a07a10 */ /* 0x000fe20007ffe0ff */
[----:B-1----:R-:W-:Y:S01]  /*2e90*/  IMAD R151, R158, 0xe, R161 ;  /* 0x0000000e9e977824 */ /* 0x002fe200078e02a1 */
[----:B------:R-:W-:Y:S01]  /*2ea0*/  @!P1 LEA.HI.X.SX32 R152, R152, R29, 0x1, P0 ;  /* 0x0000001d98989211 */ /* 0x000fe200000f0eff */
[----:B------:R0:W2:Y:S01]  /*2eb0*/  @!P1 LDG.E.64 R98, [R148.64] ;  /* 0x0000002494629981 */ /* 0x0000a2000c1e1b00 */
[----:B------:R-:W-:-:S04]  /*2ec0*/  @!P1 LEA R154, P0, R153, c[0x0][0x198], 0x1 ;  /* 0x00006600999a9a11 */ /* 0x000fc800078008ff */
[----:B------:R-:W-:Y:S01]  /*2ed0*/  @!P1 LEA.HI.X R155, R153, c[0x0][0x19c], R152, 0x1, P0 ;  /* 0x00006700999b9a11 */ /* 0x000fe200000f0c98 */
[----:B------:R-:W-:Y:S02]  /*2ee0*/  @!P1 IMAD.SHL.U32 R152, R160, 0x8, RZ ;  /* 0x00000008a0989824 */ /* 0x000fe400078e00ff */
[----:B0-----:R-:W-:-:S03]  /*2ef0*/  @!P1 IMAD.SHL.U32 R148, R151, 0x8, RZ ;  /* 0x0000000897949824 */ /* 0x001fc600078e00ff */
[----:B------:R-:W-:Y:S01]  /*2f00*/  @!P1 IADD3 R153, P0, R5, R152, RZ ;  /* 0x0000009805999210 */ /* 0x000fe20007f1e0ff */
[----:B------:R0:W2:Y:S03]  /*2f10*/  @!P1 LDG.E.64 R108, [R154.64] ;  /* 0x000000249a6c9981 */ /* 0x0000a6000c1e1b00 */
[----:B------:R-:W-:Y:S02]  /*2f20*/  @!P1 LEA.HI.X.SX32 R150, R152, R29, 0x1, P0 ;  /* 0x0000001d98969211 */ /* 0x000fe400000f0eff */
[----:B------:R-:W-:-:S04]  /*2f30*/  @!P1 LEA R152, P0, R153, c[0x0][0x198], 0x1 ;  /* 0x0000660099989a11 */ /* 0x000fc800078008ff */
[----:B------:R-:W-:Y:S02]  /*2f40*/  @!P1 LEA.HI.X R153, R153, c[0x0][0x19c], R150, 0x1, P0 ;  /* 0x0000670099999a11 */ /* 0x000fe400000f0c96 */
[----:B------:R-:W-:Y:S02]  /*2f50*/  @!P1 IADD3 R149, P0, R5, R148, RZ ;  /* 0x0000009405959210 */ /* 0x000fe40007f1e0ff */
[----:B------:R-:W-:Y:S01]  /*2f60*/  IADD3 R157, R151, c[0x0][0x1d4], RZ ;  /* 0x00007500979d7a10 */ /* 0x000fe20007ffe0ff */
[----:B------:R1:W2:Y:S01]  /*2f70*/  @!P1 LDG.E.64 R110, [R152.64] ;  /* 0x00000024986e9981 */ /* 0x0002a2000c1e1b00 */
[----:B------:R-:W-:Y:S02]  /*2f80*/  @!P1 LEA.HI.X.SX32 R150, R148, R29, 0x1, P0 ;  /* 0x0000001d94969211 */ /* 0x000fe400000f0eff */
[----:B------:R-:W-:-:S04]  /*2f90*/  @!P1 LEA R148, P0, R149, c[0x0][0x198], 0x1 ;  /* 0x0000660095949a11 */ /* 0x000fc800078008ff */
[----:B------:R-:W-:Y:S01]  /*2fa0*/  @!P1 LEA.HI.X R149, R149, c[0x0][0x19c], R150, 0x1, P0 ;  /* 0x0000670095959a11 */ /* 0x000fe200000f0c96 */
[C---:B------:R-:W-:Y:S01]  /*2fb0*/  @!P1 IMAD.SHL.U32 R150, R157.reuse, 0x8, RZ ;  /* 0x000000089d969824 */ /* 0x040fe200078e00ff */
[----:B------:R-:W-:-:S03]  /*2fc0*/  IADD3 R163, R157, c[0x0][0x1d4], RZ ;  /* 0x000075009da37a10 */ /* 0x000fc60007ffe0ff */
[----:B------:R0:W2:Y:S01]  /*2fd0*/  @!P1 LDG.E.64 R100, [R148.64] ;  /* 0x0000002494649981 */ /* 0x0000a2000c1e1b00 */
[----:B------:R-:W-:-:S04]  /*2fe0*/  @!P1 IADD3 R151, P0, R5, R150, RZ ;  /* 0x0000009605979210 */ /* 0x000fc80007f1e0ff */
[----:B------:R-:W-:Y:S02]  /*2ff0*/  @!P1 LEA.HI.X.SX32 R162, R150, R29, 0x1, P0 ;  /* 0x0000001d96a29211 */ /* 0x000fe400000f0eff */
[----:B------:R-:W-:-:S04]  /*3000*/  @!P1 LEA R150, P0, R151, c[0x0][0x198], 0x1 ;  /* 0x0000660097969a11 */ /* 0x000fc800078008ff */
[----:B------:R-:W-:Y:S01]  /*3010*/  @!P1 LEA.HI.X R151, R151, c[0x0][0x19c], R162, 0x1, P0 ;  /* 0x0000670097979a11 */ /* 0x000fe200000f0ca2 */
[----:B------:R-:W-:-:S04]  /*3020*/  @!P1 IMAD.SHL.U32 R162, R163, 0x8, RZ ;  /* 0x00000008a3a29824 */ /* 0x000fc800078e00ff */
[----:B------:R1:W2:Y:S01]  /*3030*/  @!P1 LDG.E.64 R102, [R150.64] ;  /* 0x0000002496669981 */ /* 0x0002a2000c1e1b00 */
[----:B------:R-:W-:Y:S02]  /*3040*/  @!P1 IADD3 R157, P0, R5, R162, RZ ;  /* 0x000000a2059d9210 */ /* 0x000fe40007f1e0ff */
[----:B------:R-:W-:Y:S02]  /*3050*/  IADD3 R163, R163, c[0x0][0x1d4], RZ ;  /* 0x00007500a3a37a10 */ /* 0x000fe40007ffe0ff */
[----:B------:R-:W-:Y:S02]  /*3060*/  @!P1 LEA.HI.X.SX32 R162, R162, R29, 0x1, P0 ;  /* 0x0000001da2a29211 */ /* 0x000fe400000f0eff */
[----:B0-----:R-:W-:-:S04]  /*3070*/  @!P1 LEA R148, P0, R157, c[0x0][0x198], 0x1 ;  /* 0x000066009d949a11 */ /* 0x001fc800078008ff */
[----:B------:R-:W-:Y:S01]  /*3080*/  @!P1 LEA.HI.X R149, R157, c[0x0][0x19c], R162, 0x1, P0 ;  /* 0x000067009d959a11 */ /* 0x000fe200000f0ca2 */
[----:B------:R-:W-:-:S04]  /*3090*/  @!P1 IMAD.SHL.U32 R162, R163, 0x8, RZ ;  /* 0x00000008a3a29824 */ /* 0x000fc800078e00ff */
[----:B------:R0:W2:Y:S01]  /*30a0*/  @!P1 LDG.E.64 R104, [R148.64] ;  /* 0x0000002494689981 */ /* 0x0000a2000c1e1b00 */
[----:B------:R-:W-:-:S04]  /*30b0*/  @!P1 IADD3 R157, P0, R5, R162, RZ ;  /* 0x000000a2059d9210 */ /* 0x000fc80007f1e0ff */
[----:B------:R-:W-:Y:S02]  /*30c0*/  @!P1 LEA.HI.X.SX32 R162, R162, R29, 0x1, P0 ;  /* 0x0000001da2a29211 */ /* 0x000fe400000f0eff */
[----:B-1----:R-:W-:-:S04]  /*30d0*/  @!P1 LEA R150, P0, R157, c[0x0][0x198], 0x1 ;  /* 0x000066009d969a11 */ /* 0x002fc800078008ff */
[----:B------:R-:W-:Y:S02]  /*30e0*/  @!P1 LEA.HI.X R151, R157, c[0x0][0x19c], R162, 0x1, P0 ;  /* 0x000067009d979a11 */ /* 0x000fe400000f0ca2 */
[----:B------:R-:W-:Y:S02]  /*30f0*/  IADD3 R157, R163, c[0x0][0x1d4], RZ ;  /* 0x00007500a39d7a10 */ /* 0x000fe40007ffe0ff */
[----:B------:R-:W-:Y:S01]  /*3100*/  IADD3 R159, R159, c[0x0][0x1d4], RZ ;  /* 0x000075009f9f7a10 */ /* 0x000fe20007ffe0ff */
[----:B------:R1:W2:Y:S02]  /*3110*/  @!P1 LDG.E.64 R106, [R150.64] ;  /* 0x00000024966a9981 */ /* 0x0002a4000c1e1b00 */
[----:B0-----:R-:W-:-:S05]  /*3120*/  @!P1 IMAD.SHL.U32 R148, R157, 0x8, RZ ;  /* 0x000000089d949824 */ /* 0x001fca00078e00ff */
[----:B------:R-:W-:-:S04]  /*3130*/  @!P1 IADD3 R149, P0, R5, R148, RZ ;  /* 0x0000009405959210 */ /* 0x000fc80007f1e0ff */
[----:B------:R-:W-:Y:S02]  /*3140*/  @!P1 LEA.HI.X.SX32 R162, R148, R29, 0x1, P0 ;  /* 0x0000001d94a29211 */ /* 0x000fe400000f0eff */
[----:B------:R-:W-:-:S04]  /*3150*/  @!P1 LEA R148, P0, R149, c[0x0][0x198], 0x1 ;  /* 0x0000660095949a11 */ /* 0x000fc800078008ff */
[----:B------:R-:W-:Y:S01]  /*3160*/  @!P1 LEA.HI.X R149, R149, c[0x0][0x19c], R162, 0x1, P0 ;  /* 0x0000670095959a11 */ /* 0x000fe200000f0ca2 */
[----:B------:R-:W-:Y:S02]  /*3170*/  @!P1 IMAD.SHL.U32 R162, R159, 0x8, RZ ;  /* 0x000000089fa29824 */ /* 0x000fe400078e00ff */
[----:B------:R-:W-:Y:S01]  /*3180*/  @!P1 IMAD.SHL.U32 R152, R161, 0x8, RZ ;  /* 0x00000008a1989824 */ /* 0x000fe200078e00ff */
[----:B------:R-:W-:Y:S01]  /*3190*/  IADD3 R160, R160, c[0x0][0x1d4], RZ ;  /* 0x00007500a0a07a10 */ /* 0x000fe20007ffe0ff */
[----:B------:R0:W2:Y:S01]  /*31a0*/  @!P1 LDG.E.64 R130, [R148.64] ;  /* 0x0000002494829981 */ /* 0x0000a2000c1e1b00 */
[----:B-1----:R-:W-:-:S04]  /*31b0*/  @!P1 IADD3 R151, P0, R5, R162, RZ ;  /* 0x000000a205979210 */ /* 0x002fc80007f1e0ff */
[----:B------:R-:W-:Y:S02]  /*31c0*/  @!P1 LEA.HI.X.SX32 R162, R162, R29, 0x1, P0 ;  /* 0x0000001da2a29211 */ /* 0x000fe400000f0eff */
[----:B------:R-:W-:-:S04]  /*31d0*/  @!P1 LEA R150, P0, R151, c[0x0][0x198], 0x1 ;  /* 0x0000660097969a11 */ /* 0x000fc800078008ff */
[----:B------:R-:W-:Y:S02]  /*31e0*/  @!P1 LEA.HI.X R151, R151, c[0x0][0x19c], R162, 0x1, P0 ;  /* 0x0000670097979a11 */ /* 0x000fe400000f0ca2 */
[----:B------:R-:W-:Y:S01]  /*31f0*/  @!P1 IADD3 R153, P0, R5, R152, RZ ;  /* 0x0000009805999210 */ /* 0x000fe20007f1e0ff */
[----:B------:R-:W-:Y:S02]  /*3200*/  IMAD R162, R158, 0x14, R161 ;  /* 0x000000149ea27824 */ /* 0x000fe400078e02a1 */
[----:B------:R1:W2:Y:S01]  /*3210*/  @!P1 LDG.E.64 R132, [R150.64] ;  /* 0x0000002496849981 */ /* 0x0002a2000c1e1b00 */
[----:B------:R-:W-:Y:S02]  /*3220*/  @!P1 LEA.HI.X.SX32 R152, R152, R29, 0x1, P0 ;  /* 0x0000001d98989211 */ /* 0x000fe400000f0eff */
[----:B------:R-:W-:-:S04]  /*3230*/  @!P1 LEA R154, P0, R153, c[0x0][0x198], 0x1 ;  /* 0x00006600999a9a11 */ /* 0x000fc800078008ff */
[----:B------:R-:W-:Y:S01]  /*3240*/  @!P1 LEA.HI.X R155, R153, c[0x0][0x19c], R152, 0x1, P0 ;  /* 0x00006700999b9a11 */ /* 0x000fe200000f0c98 */
[----:B------:R-:W-:Y:S02]  /*3250*/  @!P1 IMAD.SHL.U32 R152, R162, 0x8, RZ ;  /* 0x00000008a2989824 */ /* 0x000fe400078e00ff */
[----:B------:R-:W-:Y:S02]  /*3260*/  IMAD R161, R158, 0x1a, R161 ;  /* 0x0000001a9ea17824 */ /* 0x000fe400078e02a1 */
[----:B------:R0:W2:Y:S01]  /*3270*/  @!P1 LDG.E.64 R112, [R154.64] ;  /* 0x000000249a709981 */ /* 0x0000a2000c1e1b00 */
[----:B------:R-:W-:Y:S02]  /*3280*/  @!P1 IADD3 R153, P0, R5, R152, RZ ;  /* 0x0000009805999210 */ /* 0x000fe40007f1e0ff */
[----:B------:R-:W-:Y:S02]  /*3290*/  IADD3 R162, R162, c[0x0][0x1d4], RZ ;  /* 0x00007500a2a27a10 */ /* 0x000fe40007ffe0ff */
[----:B------:R-:W-:-:S02]  /*32a0*/  @!P1 LEA.HI.X.SX32 R158, R152, R29, 0x1, P0 ;  /* 0x0000001d989e9211 */ /* 0x000fc400000f0eff */
[----:B------:R-:W-:-:S04]  /*32b0*/  @!P1 LEA R152, P0, R153, c[0x0][0x198], 0x1 ;  /* 0x0000660099989a11 */ /* 0x000fc800078008ff */
[----:B------:R-:W-:Y:S01]  /*32c0*/  @!P1 LEA.HI.X R153, R153, c[0x0][0x19c], R158, 0x1, P0 ;  /* 0x0000670099999a11 */ /* 0x000fe200000f0c9e */
[C---:B------:R-:W-:Y:S01]  /*32d0*/  @!P1 IMAD.SHL.U32 R158, R162.reuse, 0x8, RZ ;  /* 0x00000008a29e9824 */ /* 0x040fe200078e00ff */
[----:B------:R-:W-:-:S03]  /*32e0*/  IADD3 R163, R162, c[0x0][0x1d4], RZ ;  /* 0x00007500a2a37a10 */ /* 0x000fc60007ffe0ff */
[----:B------:R1:W3:Y:S01]  /*32f0*/  @!P1 LDG.E.64 R114, [R152.64] ;  /* 0x0000002498729981 */ /* 0x0002e2000c1e1b00 */
[----:B0-----:R-:W-:-:S04]  /*3300*/  @!P1 IADD3 R155, P0, R5, R158, RZ ;  /* 0x0000009e059b9210 */ /* 0x001fc80007f1e0ff */
[----:B------:R-:W-:Y:S02]  /*3310*/  @!P1 LEA.HI.X.SX32 R158, R158, R29, 0x1, P0 ;  /* 0x0000001d9e9e9211 */ /* 0x000fe400000f0eff */
[----:B------:R-:W-:-:S04]  /*3320*/  @!P1 LEA R154, P0, R155, c[0x0][0x198], 0x1 ;  /* 0x000066009b9a9a11 */ /* 0x000fc800078008ff */
[----:B------:R-:W-:Y:S01]  /*3330*/  @!P1 LEA.HI.X R155, R155, c[0x0][0x19c], R158, 0x1, P0 ;  /* 0x000067009b9b9a11 */ /* 0x000fe200000f0c9e */
[----:B------:R-:W-:-:S04]  /*3340*/  @!P1 IMAD.SHL.U32 R158, R163, 0x8, RZ ;  /* 0x00000008a39e9824 */ /* 0x000fc800078e00ff */
[----:B------:R0:W3:Y:S01]  /*3350*/  @!P1 LDG.E.64 R116, [R154.64] ;  /* 0x000000249a749981 */ /* 0x0000e2000c1e1b00 */
[----:B------:R-:W-:-:S04]  /*3360*/  @!P1 IADD3 R162, P0, R5, R158, RZ ;  /* 0x0000009e05a29210 */ /* 0x000fc80007f1e0ff */
[----:B-1----:R-:W-:Y:S02]  /*3370*/  @!P1 LEA.HI.X.SX32 R153, R158, R29, 0x1, P0 ;  /* 0x0000001d9e999211 */ /* 0x002fe400000f0eff */
[C---:B------:R-:W-:Y:S02]  /*3380*/  @!P1 LEA R152, P0, R162.reuse, c[0x0][0x198], 0x1 ;  /* 0x00006600a2989a11 */ /* 0x040fe400078008ff */
[----:B------:R-:W-:Y:S02]  /*3390*/  IADD3 R158, R163, c[0x0][0x1d4], RZ ;  /* 0x00007500a39e7a10 */ /* 0x000fe40007ffe0ff */
[----:B------:R-:W-:-:S03]  /*33a0*/  @!P1 LEA.HI.X R153, R162, c[0x0][0x19c], R153, 0x1, P0 ;  /* 0x00006700a2999a11 */ /* 0x000fc600000f0c99 */
[----:B------:R-:W-:Y:S02]  /*33b0*/  @!P1 IMAD.SHL.U32 R162, R158, 0x8, RZ ;  /* 0x000000089ea29824 */ /* 0x000fe400078e00ff */
[----:B------:R1:W3:Y:S03]  /*33c0*/  @!P1 LDG.E.64 R118, [R152.64] ;  /* 0x0000002498769981 */ /* 0x0002e6000c1e1b00 */
[----:B------:R-:W-:-:S04]  /*33d0*/  @!P1 IADD3 R163, P0, R5, R162, RZ ;  /* 0x000000a205a39210 */ /* 0x000fc80007f1e0ff */
[----:B------:R-:W-:Y:S02]  /*33e0*/  @!P1 LEA.HI.X.SX32 R162, R162, R29, 0x1, P0 ;  /* 0x0000001da2a29211 */ /* 0x000fe400000f0eff */
[----:B0-----:R-:W-:-:S04]  /*33f0*/  @!P1 LEA R154, P0, R163, c[0x0][0x198], 0x1 ;  /* 0x00006600a39a9a11 */ /* 0x001fc800078008ff */
[----:B------:R-:W-:Y:S01]  /*3400*/  @!P1 LEA.HI.X R155, R163, c[0x0][0x19c], R162, 0x1, P0 ;  /* 0x00006700a39b9a11 */ /* 0x000fe200000f0ca2 */
[----:B------:R-:W-:-:S04]  /*3410*/  @!P1 IMAD.SHL.U32 R162, R161, 0x8, RZ ;  /* 0x00000008a1a29824 */ /* 0x000fc800078e00ff */
[----:B------:R0:W3:Y:S01]  /*3420*/  @!P1 LDG.E.64 R120, [R154.64] ;  /* 0x000000249a789981 */ /* 0x0000e2000c1e1b00 */
[----:B------:R-:W-:-:S04]  /*3430*/  @!P1 IADD3 R163, P0, R5, R162, RZ ;  /* 0x000000a205a39210 */ /* 0x000fc80007f1e0ff */
[----:B------:R-:W-:Y:S02]  /*3440*/  @!P1 LEA.HI.X.SX32 R162, R162, R29, 0x1, P0 ;  /* 0x0000001da2a29211 */ /* 0x000fe400000f0eff */
[----:B-1----:R-:W-:-:S04]  /*3450*/  @!P1 LEA R152, P0, R163, c[0x0][0x198], 0x1 ;  /* 0x00006600a3989a11 */ /* 0x002fc800078008ff */
[----:B------:R-:W-:Y:S02]  /*3460*/  @!P1 LEA.HI.X R153, R163, c[0x0][0x19c], R162, 0x1, P0 ;  /* 0x00006700a3999a11 */ /* 0x000fe400000f0ca2 */
[----:B------:R-:W-:-:S03]  /*3470*/  IADD3 R163, R161, c[0x0][0x1d4], RZ ;  /* 0x00007500a1a37a10 */ /* 0x000fc60007ffe0ff */
[----:B------:R1:W3:Y:S02]  /*3480*/  @!P1 LDG.E.64 R122, [R152.64] ;  /* 0x00000024987a9981 */ /* 0x0002e4000c1e1b00 */
[----:B------:R-:W-:-:S05]  /*3490*/  @!P1 IMAD.SHL.U32 R162, R163, 0x8, RZ ;  /* 0x00000008a3a29824 */ /* 0x000fca00078e00ff */
[----:B------:R-:W-:Y:S02]  /*34a0*/  @!P1 IADD3 R161, P0, R5, R162, RZ ;  /* 0x000000a205a19210 */ /* 0x000fe40007f1e0ff */
[----:B------:R-:W-:Y:S02]  /*34b0*/  IADD3 R163, R163, c[0x0][0x1d4], RZ ;  /* 0x00007500a3a37a10 */ /* 0x000fe40007ffe0ff */
        /* <DEDUP_REMOVED lines=12> */
[----:B------:R-:W-:Y:S01]  /*3580*/  @!P1 IADD3 R163, P0, R5, R162, RZ ;  /* 0x000000a205a39210 */ /* 0x000fe20007f1e0ff */
[----:B-1----:R-:W-:-:S03]  /*3590*/  @!P1 IMAD.SHL.U32 R152, R160, 0x8, RZ ;  /* 0x00000008a0989824 */ /* 0x002fc600078e00ff */
[-C--:B------:R-:W-:Y:S02]  /*35a0*/  @!P1 LEA.HI.X.SX32 R162, R162, R29.reuse, 0x1, P0 ;  /* 0x0000001da2a29211 */ /* 0x080fe400000f0eff */
[----:B0-----:R-:W-:Y:S02]  /*35b0*/  @!P1 LEA R154, P0, R163, c[0x0][0x198], 0x1 ;  /* 0x00006600a39a9a11 */ /* 0x001fe400078008ff */
[----:B------:R-:W-:Y:S02]  /*35c0*/  IADD3 R160, R159, c[0x0][0x1d4], RZ ;  /* 0x000075009fa07a10 */ /* 0x000fe40007ffe0ff */
[----:B------:R-:W-:Y:S02]  /*35d0*/  @!P1 LEA.HI.X R155, R163, c[0x0][0x19c], R162, 0x1, P0 ;  /* 0x00006700a39b9a11 */ /* 0x000fe400000f0ca2 */
[----:B------:R-:W-:Y:S01]  /*35e0*/  @!P1 IADD3 R153, P0, R5, R152, RZ ;  /* 0x0000009805999210 */ /* 0x000fe20007f1e0ff */
[----:B------:R-:W-:Y:S02]  /*35f0*/  @!P1 IMAD.SHL.U32 R160, R160, 0x8, RZ ;  /* 0x00000008a0a09824 */ /* 0x000fe400078e00ff */
[----:B------:R0:W3:Y:S01]  /*3600*/  @!P1 LDG.E.64 R128, [R154.64] ;  /* 0x000000249a809981 */ /* 0x0000e2000c1e1b00 */
[----:B------:R-:W-:-:S02]  /*3610*/  @!P1 LEA.HI.X.SX32 R162, R152, R29, 0x1, P0 ;  /* 0x0000001d98a29211 */ /* 0x000fc400000f0eff */
[----:B------:R-:W-:-:S04]  /*3620*/  @!P1 LEA R152, P0, R153, c[0x0][0x198], 0x1 ;  /* 0x0000660099989a11 */ /* 0x000fc800078008ff */
[----:B------:R-:W-:Y:S02]  /*3630*/  @!P1 LEA.HI.X R153, R153, c[0x0][0x19c], R162, 0x1, P0 ;  /* 0x0000670099999a11 */ /* 0x000fe400000f0ca2 */
[----:B0-----:R-:W-:-:S03]  /*3640*/  @!P1 IADD3 R154, P0, R5, R160, RZ ;  /* 0x000000a0059a9210 */ /* 0x001fc60007f1e0ff */
[----:B------:R0:W3:Y:S01]  /*3650*/  @!P1 LDG.E.64 R134, [R152.64] ;  /* 0x0000002498869981 */ /* 0x0000e2000c1e1b00 */
[----:B------:R-:W-:Y:S02]  /*3660*/  @!P1 LEA.HI.X.SX32 R149, R160, R29, 0x1, P0 ;  /* 0x0000001da0959211 */ /* 0x000fe400000f0eff */
[----:B------:R-:W-:-:S04]  /*3670*/  @!P1 LEA R148, P0, R154, c[0x0][0x198], 0x1 ;  /* 0x000066009a949a11 */ /* 0x000fc800078008ff */
[----:B------:R-:W-:-:S05]  /*3680*/  @!P1 LEA.HI.X R149, R154, c[0x0][0x19c], R149, 0x1, P0 ;  /* 0x000067009a959a11 */ /* 0x000fca00000f0c95 */
[----:B------:R1:W3:Y:S01]  /*3690*/  @!P1 LDG.E.64 R136, [R148.64] ;  /* 0x0000002494889981 */ /* 0x0002e2000c1e1b00 */
[----:B------:R-:W-:-:S05]  /*36a0*/  IADD3 R159, R158, c[0x0][0x1d4], RZ ;  /* 0x000075009e9f7a10 */ /* 0x000fca0007ffe0ff */
[----:B------:R-:W-:Y:S01]  /*36b0*/  @!P1 IMAD.SHL.U32 R150, R159, 0x8, RZ ;  /* 0x000000089f969824 */ /* 0x000fe200078e00ff */
[----:B------:R-:W-:-:S04]  /*36c0*/  IADD3 R154, R157, c[0x0][0x1d4], RZ ;  /* 0x000075009d9a7a10 */ /* 0x000fc80007ffe0ff */
[----:B------:R-:W-:Y:S01]  /*36d0*/  @!P1 IADD3 R151, P0, R5, R150, RZ ;  /* 0x0000009605979210 */ /* 0x000fe20007f1e0ff */
[----:B------:R-:W-:-:S03]  /*36e0*/  @!P1 IMAD.SHL.U32 R154, R154, 0x8, RZ ;  /* 0x000000089a9a9824 */ /* 0x000fc600078e00ff */
[----:B------:R-:W-:Y:S02]  /*36f0*/  @!P1 LEA.HI.X.SX32 R158, R150, R29, 0x1, P0 ;  /* 0x0000001d969e9211 */ /* 0x000fe400000f0eff */
[----:B------:R-:W-:-:S04]  /*3700*/  @!P1 LEA R150, P0, R151, c[0x0][0x198], 0x1 ;  /* 0x0000660097969a11 */ /* 0x000fc800078008ff */
[----:B------:R-:W-:Y:S02]  /*3710*/  @!P1 LEA.HI.X R151, R151, c[0x0][0x19c], R158, 0x1, P0 ;  /* 0x0000670097979a11 */ /* 0x000fe400000f0c9e */
[----:B------:R-:W-:Y:S02]  /*3720*/  @!P1 IADD3 R155, P0, R5, R154, RZ ;  /* 0x0000009a059b9210 */ /* 0x000fe40007f1e0ff */
[----:B------:R-:W-:Y:S01]  /*3730*/  IADD3 R161, R161, c[0x0][0x1d4], RZ ;  /* 0x00007500a1a17a10 */ /* 0x000fe20007ffe0ff */
[----:B------:R0:W4:Y:S01]  /*3740*/  @!P1 LDG.E.64 R138, [R150.64] ;  /* 0x00000024968a9981 */ /* 0x000122000c1e1b00 */
[----:B------:R-:W-:Y:S02]  /*3750*/  @!P1 LEA.HI.X.SX32 R154, R154, R29, 0x1, P0 ;  /* 0x0000001d9a9a9211 */ /* 0x000fe400000f0eff */
[----:B-1----:R-:W-:-:S04]  /*3760*/  @!P1 LEA R148, P0, R155, c[0x0][0x198], 0x1 ;  /* 0x000066009b949a11 */ /* 0x002fc800078008ff */
[----:B------:R-:W-:-:S05]  /*3770*/  @!P1 LEA.HI.X R149, R155, c[0x0][0x19c], R154, 0x1, P0 ;  /* 0x000067009b959a11 */ /* 0x000fca00000f0c9a */
[----:B------:R1:W4:Y:S01]  /*3780*/  @!P1 LDG.E.64 R140, [R148.64] ;  /* 0x00000024948c9981 */ /* 0x000322000c1e1b00 */
[----:B0-----:R-:W-:Y:S01]  /*3790*/  @!P1 IMAD.SHL.U32 R152, R161, 0x8, RZ ;  /* 0x00000008a1989824 */ /* 0x001fe200078e00ff */
        /* <DEDUP_REMOVED lines=13> */
[----:B------:R-:W-:Y:S01]  /*3870*/  @!P1 IMAD.SHL.U32 R150, R150, 0x8, RZ ;  /* 0x0000000896969824 */ /* 0x000fe200078e00ff */
[----:B------:R-:W-:-:S04]  /*3880*/  ISETP.NE.U32.AND P0, PT, RZ, c[0x0][0x200], PT ;  /* 0x00008000ff007a0c */ /* 0x000fc80003f05070 */
[----:B------:R-:W-:Y:S02]  /*3890*/  @!P1 IADD3 R151, P2, R5, R150, RZ ;  /* 0x0000009605979210 */ /* 0x000fe40007f5e0ff */
[----:B------:R-:W-:Y:S02]  /*38a0*/  ISETP.NE.AND.EX P0, PT, RZ, c[0x0][0x204], PT, P0 ;  /* 0x00008100ff007a0c */ /* 0x000fe40003f05300 */
[----:B------:R-:W-:Y:S02]  /*38b0*/  @!P1 LEA.HI.X.SX32 R154, R150, R29, 0x1, P2 ;  /* 0x0000001d969a9211 */ /* 0x000fe400010f0eff */
[----:B------:R-:W-:-:S04]  /*38c0*/  @!P1 LEA R150, P2, R151, c[0x0][0x198], 0x1 ;  /* 0x0000660097969a11 */ /* 0x000fc800078408ff */
[----:B------:R-:W-:-:S05]  /*38d0*/  @!P1 LEA.HI.X R151, R151, c[0x0][0x19c], R154, 0x1, P2 ;  /* 0x0000670097979a11 */ /* 0x000fca00010f0c9a */
[----:B------:R-:W-:Y:S01]  /*38e0*/  @P0 IMAD R155, R2, c[0x0][0x1d4], RZ ;  /* 0x00007500029b0a24 */ /* 0x000fe200078e02ff */
[----:B------:R2:W4:Y:S01]  /*38f0*/  @!P1 LDG.E.64 R146, [R150.64] ;  /* 0x0000002496929981 */ /* 0x000522000c1e1b00 */
[----:B-1----:R-:W-:-:S03]  /*3900*/  @P0 SHF.R.S32.HI R149, RZ, 0x1f, R156 ;  /* 0x0000001fff950819 */ /* 0x002fc6000001149c */
[--C-:B0-----:R-:W-:Y:S02]  /*3910*/  @P0 SHF.R.S32.HI R152, RZ, 0x1f, R155.reuse ;  /* 0x0000001fff980819 */ /* 0x101fe4000001149b */
[----:B------:R-:W-:-:S04]  /*3920*/  @P0 IADD3 R148, P2, P3, R156, c[0x0][0x200], R155 ;  /* 0x000080009c940a10 */ /* 0x000fc80007b5e09b */
[----:B------:R-:W-:-:S05]  /*3930*/  @P0 IADD3.X R149, R149, c[0x0][0x204], R152, P2, P3 ;  /* 0x0000810095950a10 */ /* 0x000fca00017e6498 */
[----:B------:R2:W4:Y:S02]  /*3940*/  @P0 LDG.E.U8 R148, [R148.64] ;  /* 0x0000002494940981 */ /* 0x000524000c1e1100 */
[----:B--2---:R-:W-:-:S06]  /*3950*/  HMUL2 R149, R6, R112 ;  /* 0x0000007006957232 */ /* 0x004fcc0000000000 */
[----:B------:R-:W-:-:S06]  /*3960*/  HFMA2.MMA R149, R8, R84, R149 ;  /* 0x0000005408957235 */ /* 0x000fcc0000000095 */
[----:B------:R-:W-:-:S06]  /*3970*/  HFMA2.MMA R149, R10, R88, R149 ;  /* 0x000000580a957235 */ /* 0x000fcc0000000095 */
[----:B------:R-:W-:-:S06]  /*3980*/  HFMA2.MMA R149, R12, R92, R149 ;  /* 0x0000005c0c957235 */ /* 0x000fcc0000000095 */
[----:B------:R-:W-:-:S06]  /*3990*/  HFMA2.MMA R149, R14, R96, R149 ;  /* 0x000000600e957235 */ /* 0x000fcc0000000095 */
[----:B------:R-:W-:-:S06]  /*39a0*/  HFMA2.MMA R149, R20, R108, R149 ;  /* 0x0000006c14957235 */ /* 0x000fcc0000000095 */
[----:B------:R-:W-:Y:S02]  /*39b0*/  HFMA2.MMA R149, R32, R132, R149 ;  /* 0x0000008420957235 */ /* 0x000fe40000000095 */
[----:B------:R-:W-:-:S10]  /*39c0*/  HFMA2.MMA R151, R7, R113, -RZ ;  /* 0x0000007107977235 */ /* 0x000fd400001000ff */
[----:B------:R-:W-:-:S04]  /*39d0*/  HFMA2 R151, R9, R85, R151 ;  /* 0x0000005509977231 */ /* 0x000fc80000000097 */
[----:B------:R-:W-:-:S04]  /*39e0*/  HFMA2 R151, R11, R89, R151 ;  /* 0x000000590b977231 */ /* 0x000fc80000000097 */
[----:B------:R-:W-:-:S04]  /*39f0*/  HFMA2 R151, R13, R93, R151 ;  /* 0x0000005d0d977231 */ /* 0x000fc80000000097 */
[----:B------:R-:W-:-:S04]  /*3a00*/  HFMA2 R151, R15, R97, R151 ;  /* 0x000000610f977231 */ /* 0x000fc80000000097 */
[----:B------:R-:W-:-:S04]  /*3a10*/  HFMA2 R151, R21, R109, R151 ;  /* 0x0000006d15977231 */ /* 0x000fc80000000097 */
[----:B------:R-:W-:Y:S01]  /*3a20*/  HFMA2 R151, R33, R133, R151 ;  /* 0x0000008521977231 */ /* 0x000fe20000000097 */
[----:B---3--:R-:W-:-:S06]  /*3a30*/  HFMA2.MMA R149, R34, R136, R149 ;  /* 0x0000008822957235 */ /* 0x008fcc0000000095 */
[----:B------:R-:W-:-:S06]  /*3a40*/  HFMA2.MMA R149, R36, R86, R149 ;  /* 0x0000005624957235 */ /* 0x000fcc0000000095 */
[----:B------:R-:W-:-:S06]  /*3a50*/  HFMA2.MMA R149, R38, R90, R149 ;  /* 0x0000005a26957235 */ /* 0x000fcc0000000095 */
[----:B----4-:R-:W-:-:S06]  /*3a60*/  HFMA2.MMA R149, R40, R94, R149 ;  /* 0x0000005e28957235 */ /* 0x010fcc0000000095 */
        /* <DEDUP_REMOVED lines=46> */
[----:B------:R-:W-:-:S04]  /*3d50*/  ISETP.NE.AND P0, PT, R148, RZ, P0 ;  /* 0x000000ff9400720c */ /* 0x000fc80000705270 */
[----:B------:R-:W-:-:S05]  /*3d60*/  HADD2 R149, R149, R151 ;  /* 0x0000009795957230 */ /* 0x000fca0000000000 */
[--C-:B------:R-:W-:Y:S02]  /*3d70*/  HADD2.F32 R148, -RZ, R149.reuse.H0_H0 ;  /* 0x20000095ff947230 */ /* 0x100fe40000004100 */
[----:B------:R-:W-:Y:S01]  /*3d80*/  HADD2.F32 R149, -RZ, R149.H1_H1 ;  /* 0x30000095ff957230 */ /* 0x000fe20000004100 */
[----:B------:R-:W-:-:S04]  /*3d90*/  LOP3.LUT R154, R18, 0x1, RZ, 0xc0, !PT ;  /* 0x00000001129a7812 */ /* 0x000fc800078ec0ff */
[----:B------:R-:W-:Y:S01]  /*3da0*/  FADD.FTZ R155, R148, R149 ;  /* 0x00000095949b7221 */ /* 0x000fe20000010000 */
[----:B------:R-:W-:Y:S05]  /*3db0*/  BRA.DIV ~URZ, `(.L_x_2655) ;  /* 0x000030427f007947 */ /* 0x000fea000b800000 */
[----:B------:R0:W1:Y:S02]  /*3dc0*/  SHFL.BFLY PT, R148, R155, 0x1, 0x1f ;  /* 0x0c201f009b947f89 */ /* 0x00006400000e0000 */
.L_x_2701:
        /* <DEDUP_REMOVED lines=28> */
.L_x_2657:
[----:B------:R-:W-:Y:S05]  /*3f90*/  BSYNC B1 ;  /* 0x0000000000017941 */ /* 0x000fea0003800000 */
.L_x_2656:
[----:B------:R-:W-:-:S04]  /*3fa0*/  IADD3 R156, R156, 0x40, RZ ;  /* 0x000000409c9c7810 */ /* 0x000fc80007ffe0ff */
[----:B------:R-:W-:-:S13]  /*3fb0*/  ISETP.GE.AND P0, PT, R156, R3, PT ;  /* 0x000000039c00720c */ /* 0x000fda0003f06270 */
[----:B0----5:R-:W-:Y:S01]  /*3fc0*/  @P0 CALL.REL.NOINC `(.L_x_2654) ;  /* 0x0000001000000944 */ /* 0x021fe20003c00000 */
[----:B------:R-:W-:Y:S05]  /*3fd0*/  BRA `(.L_x_2658) ;  /* 0xffffe99000007947 */ /* 0x000fea000383ffff */
.L_x_2654:
[----:B------:R-:W-:Y:S05]  /*3fe0*/  BSYNC B0 ;  /* 0x0000000000007941 */ /* 0x000fea0003800000 */
.L_x_2653:
[----:B------:R-:W-:Y:S05]  /*3ff0*/  BRA.DIV ~URZ, `(.L_x_2659) ;  /* 0x00002e827f007947 */ /* 0x000fea000b800000 */
[----:B------:R0:W4:Y:S02]  /*4000*/  SHFL.BFLY PT, R3, R0, 0x10, 0x1f ;  /* 0x0e001f0000037f89 */ /* 0x00012400000e0000 */
.L_x_2702:
[----:B----4-:R-:W-:Y:S01]  /*4010*/  FMNMX.FTZ R5, R3, R0, !PT ;  /* 0x0000000003057209 */ /* 0x010fe20007810000 */
[----:B------:R-:W-:Y:S05]  /*4020*/  BRA.DIV ~URZ, `(.L_x_2660) ;  /* 0x00002ed27f007947 */ /* 0x000fea000b800000 */
[----:B0--3--:R-:W0:Y:S02]  /*4030*/  SHFL.BFLY PT, R0, R5, 0x8, 0x1f ;  /* 0x0d001f0005007f89 */ /* 0x009e2400000e0000 */
[----:B0-----:R-:W-:-:S05]  /*4040*/  FMNMX.FTZ R0, R5, R0, !PT ;  /* 0x0000000005007209 */ /* 0x001fca0007810000 */
[----:B------:R-:W0:Y:S02]  /*4050*/  SHFL.BFLY PT, R3, R0, 0x4, 0x1f ;  /* 0x0c801f0000037f89 */ /* 0x000e2400000e0000 */
[----:B0-----:R-:W-:-:S05]  /*4060*/  FMNMX.FTZ R3, R0, R3, !PT ;  /* 0x0000000300037209 */ /* 0x001fca0007810000 */
[----:B------:R0:W3:Y:S02]  /*4070*/  SHFL.BFLY PT, R6, R3, 0x2, 0x1f ;  /* 0x0c401f0003067f89 */ /* 0x0000e400000e0000 */
.L_x_2703:
        /* <DEDUP_REMOVED lines=27> */
.L_x_2666:
        /* <DEDUP_REMOVED lines=11> */
[----:B------:R-:W-:Y:S01]  /*42e0*/  @P2 IMAD.MOV.U32 R9, RZ, RZ, RZ ;  /* 0x000000ffff092224 */ /* 0x000fe200078e00ff */
[----:B------:R-:W-:Y:S05]  /*42f0*/  @P2 BRA `(.L_x_2665) ;  /* 0x0000004000002947 */ /* 0x000fea0003800000 */
.L_x_2664:
[----:B------:R-:W4:Y:S02]  /*4300*/  LDS R6, [R10] ;  /* 0x000000000a067984 */ /* 0x000f240000000800 */
[----:B---34-:R-:W-:-:S04]  /*4310*/  FADD.FTZ R6, -R11, R6 ;  /* 0x000000060b067221 */ /* 0x018fc80000010100 */
[----:B------:R-:W-:-:S04]  /*4320*/  FMUL.FTZ R6, R6, 1.4426950216293334961 ;  /* 0x3fb8aa3b06067820 */ /* 0x000fc80000410000 */
[----:B------:R3:W4:Y:S03]  /*4330*/  MUFU.EX2 R9, R6 ;  /* 0x0000000600097308 */ /* 0x0007260000000800 */
.L_x_2665:
[----:B------:R-:W-:Y:S05]  /*4340*/  BSYNC B1 ;  /* 0x0000000000017941 */ /* 0x000fea0003800000 */
.L_x_2663:
[----:B----4-:R4:W-:Y:S01]  /*4350*/  STS [R10], R9 ;  /* 0x000000090a007388 */ /* 0x0109e20000000800 */
[----:B------:R-:W-:Y:S01]  /*4360*/  IADD3 R3, R3, 0x80, RZ ;  /* 0x0000008003037810 */ /* 0x000fe20007ffe0ff */
[----:B------:R-:W-:-:S03]  /*4370*/  FADD.FTZ R8, R9, R8 ;  /* 0x0000000809087221 */ /* 0x000fc60000010000 */
[----:B------:R-:W-:-:S13]  /*4380*/  ISETP.GT.AND P2, PT, R3, R17, PT ;  /* 0x000000110300720c */ /* 0x000fda0003f44270 */
[----:B----4-:R-:W-:Y:S05]  /*4390*/  @!P2 BRA `(.L_x_2666) ;  /* 0xfffffe900000a947 */ /* 0x010fea000383ffff */
.L_x_2662:
[----:B------:R-:W-:Y:S05]  /*43a0*/  BSYNC B0 ;  /* 0x0000000000007941 */ /* 0x000fea0003800000 */
.L_x_2661:
[----:B------:R-:W4:Y:S01]  /*43b0*/  SHFL.BFLY PT, R3, R8, 0x10, 0x1f ;  /* 0x0e001f0008037f89 */ /* 0x000f2200000e0000 */
[----:B------:R-:W-:Y:S01]  /*43c0*/  LOP3.LUT P0, R10, R18, 0x1f, RZ, 0xc0, !PT ;  /* 0x0000001f120a7812 */ /* 0x000fe2000780c0ff */
[----:B------:R-:W-:Y:S01]  /*43d0*/  IMAD.MOV.U32 R15, RZ, RZ, c[0x0][0x1ec] ;  /* 0x00007b00ff0f7624 */ /* 0x000fe200078e00ff */
[----:B---3--:R-:W3:Y:S01]  /*43e0*/  LDC.U8 R11, c[0x0][0x26c] ;  /* 0x00009b00ff0b7b82 */ /* 0x008ee20000000000 */
[----:B------:R-:W-:Y:S01]  /*43f0*/  IMAD.SHL.U32 R0, R0, 0x8, RZ ;  /* 0x0000000800007824 */ /* 0x000fe200078e00ff */
[----:B------:R-:W-:Y:S01]  /*4400*/  ISETP.GT.U32.AND P2, PT, R10, 0x3, PT ;  /* 0x000000030a00780c */ /* 0x000fe20003f44070 */
[----:B------:R-:W-:Y:S01]  /*4410*/  BSSY B0, `(.L_x_2667) ;  /* 0x000003f000007945 */ /* 0x000fe20003800000 */
[----:B----4-:R-:W-:-:S07]  /*4420*/  FADD.FTZ R3, R3, R8 ;  /* 0x0000000803037221 */ /* 0x010fce0000010000 */
[----:B------:R-:W-:Y:S01]  /*4430*/  @!P0 SHF.R.U32.HI R8, RZ, 0x3, R18 ;  /* 0x00000003ff088819 */ /* 0x000fe20000011612 */
[----:B------:R-:W4:Y:S03]  /*4440*/  SHFL.BFLY PT, R2, R3, 0x8, 0x1f ;  /* 0x0d001f0003027f89 */ /* 0x000f2600000e0000 */
[----:B------:R-:W-:Y:S01]  /*4450*/  @!P0 LOP3.LUT R8, R8, 0x1ffffffc, RZ, 0xc0, !PT ;  /* 0x1ffffffc08088812 */ /* 0x000fe200078ec0ff */
[----:B----4-:R-:W-:Y:S01]  /*4460*/  FADD.FTZ R2, R3, R2 ;  /* 0x0000000203027221 */ /* 0x010fe20000010000 */
[----:B------:R-:W-:Y:S02]  /*4470*/  SHF.R.S32.HI R3, RZ, 0x5, R5 ;  /* 0x00000005ff037819 */ /* 0x000fe40000011405 */
[----:B------:R-:W-:Y:S02]  /*4480*/  IMNMX R5, R15, c[0x0][0x1d4], PT ;  /* 0x000075000f057a17 */ /* 0x000fe40003800200 */
[----:B0-----:R-:W0:Y:S02]  /*4490*/  SHFL.BFLY PT, R7, R2, 0x4, 0x1f ;  /* 0x0c801f0002077f89 */ /* 0x001e2400000e0000 */
[----:B------:R-:W-:Y:S01]  /*44a0*/  IADD3 R5, R5, 0x4, RZ ;  /* 0x0000000405057810 */ /* 0x000fe20007ffe0ff */
[----:B0-----:R-:W-:-:S05]  /*44b0*/  FADD.FTZ R7, R2, R7 ;  /* 0x0000000702077221 */ /* 0x001fca0000010000 */
[----:B------:R-:W0:Y:S02]  /*44c0*/  SHFL.BFLY PT, R6, R7, 0x2, 0x1f ;  /* 0x0c401f0007067f89 */ /* 0x000e2400000e0000 */
[----:B0-----:R-:W-:-:S05]  /*44d0*/  FADD.FTZ R6, R7, R6 ;  /* 0x0000000607067221 */ /* 0x001fca0000010000 */
[----:B------:R-:W0:Y:S02]  /*44e0*/  SHFL.BFLY PT, R9, R6, 0x1, 0x1f ;  /* 0x0c201f0006097f89 */ /* 0x000e2400000e0000 */
[----:B0-----:R-:W-:Y:S01]  /*44f0*/  FADD.FTZ R9, R6, R9 ;  /* 0x0000000906097221 */ /* 0x001fe20000010000 */
[----:B------:R-:W-:-:S04]  /*4500*/  SHF.R.S32.HI R6, RZ, 0x1f, R17 ;  /* 0x0000001fff067819 */ /* 0x000fc80000011411 */
[----:B------:R0:W-:Y:S01]  /*4510*/  @!P0 STS [R8+0x10], R9 ;  /* 0x0000100908008388 */ /* 0x0001e20000000800 */
[----:B------:R-:W-:-:S03]  /*4520*/  LEA.HI R6, R6, R17, RZ, 0x2 ;  /* 0x0000001106067211 */ /* 0x000fc600078f10ff */
[----:B------:R-:W-:Y:S01]  /*4530*/  BAR.SYNC.DEFER_BLOCKING 0x0 ;  /* 0x0000000000007b1d */ /* 0x000fe20000010000 */
[----:B------:R-:W-:Y:S02]  /*4540*/  LOP3.LUT R6, R6, 0xfffffffc, RZ, 0xc0, !PT ;  /* 0xfffffffc06067812 */ /* 0x000fe400078ec0ff */
[----:B------:R-:W-:-:S03]  /*4550*/  ISETP.NE.U32.AND P0, PT, RZ, c[0x0][0x190], PT ;  /* 0x00006400ff007a0c */ /* 0x000fc60003f05070 */
[----:B-----5:R-:W-:Y:S01]  /*4560*/  IMAD.IADD R28, R17, 0x1, -R6 ;  /* 0x00000001111c7824 */ /* 0x020fe200078e0a06 */
[----:B------:R-:W-:Y:S02]  /*4570*/  ISETP.NE.AND.EX P0, PT, RZ, c[0x0][0x194], PT, P0 ;  /* 0x00006500ff007a0c */ /* 0x000fe40003f05300 */
[----:B------:R-:W-:Y:S02]  /*4580*/  SHF.R.S32.HI R6, RZ, 0x1f, R5 ;  /* 0x0000001fff067819 */ /* 0x000fe40000011405 */
[----:B------:R-:W-:Y:S02]  /*4590*/  ISETP.NE.OR P0, PT, R3, R28, !P0 ;  /* 0x0000001c0300720c */ /* 0x000fe40004705670 */
[----:B0-----:R-:W-:Y:S01]  /*45a0*/  LEA.HI R8, R6, R5, RZ, 0x2 ;  /* 0x0000000506087211 */ /* 0x001fe200078f10ff */
[----:B------:R0:W4:Y:S10]  /*45b0*/  @!P2 LDS R9, [R10.X4+0x10] ;  /* 0x000010000a09a984 */ /* 0x0001340000004800 */
[----:B------:R-:W-:Y:S01]  /*45c0*/  @!P0 IMAD R12, R19, 0x100, R0 ;  /* 0x00000100130c8824 */ /* 0x000fe200078e0200 */
[----:B---3--:R-:W-:Y:S01]  /*45d0*/  ISETP.NE.AND P2, PT, R11, RZ, PT ;  /* 0x000000ff0b00720c */ /* 0x008fe20003f45270 */
[----:B------:R-:W-:-:S04]  /*45e0*/  @!P0 IMAD.MOV.U32 R13, RZ, RZ, 0x2 ;  /* 0x00000002ff0d8424 */ /* 0x000fc800078e00ff */
[----:B------:R-:W-:Y:S01]  /*45f0*/  @!P0 IMAD.WIDE R12, R12, R13, c[0x0][0x190] ;  /* 0x000064000c0c8625 */ /* 0x000fe200078e020d */
[----:B0-----:R-:W-:Y:S01]  /*4600*/  CS2R R10, SRZ ;  /* 0x00000000000a7805 */ /* 0x001fe2000001ff00 */
[----:B----4-:R-:W0:Y:S02]  /*4610*/  SHFL.BFLY PT, R2, R9, 0x2, 0x1f ;  /* 0x0c401f0009027f89 */ /* 0x010e2400000e0000 */
[----:B0-----:R-:W-:-:S05]  /*4620*/  FADD.FTZ R2, R2, R9 ;  /* 0x0000000902027221 */ /* 0x001fca0000010000 */
[----:B------:R-:W0:Y:S02]  /*4630*/  SHFL.BFLY PT, R7, R2, 0x1, 0x1f ;  /* 0x0c201f0002077f89 */ /* 0x000e2400000e0000 */
[----:B0-----:R-:W-:Y:S02]  /*4640*/  FADD.FTZ R5, R2, R7 ;  /* 0x0000000702057221 */ /* 0x001fe40000010000 */
[----:B------:R-:W-:Y:S01]  /*4650*/  IMAD.SHL.U32 R2, R8, 0x4, RZ ;  /* 0x0000000408027824 */ /* 0x000fe200078e00ff */
[----:B------:R-:W-:Y:S01]  /*4660*/  CS2R R6, SRZ ;  /* 0x0000000000067805 */ /* 0x000fe2000001ff00 */
[----:B------:R-:W-:Y:S02]  /*4670*/  CS2R R8, SRZ ;  /* 0x0000000000087805 */ /* 0x000fe4000001ff00 */
[----:B------:R-:W0:Y:S01]  /*4680*/  SHFL.IDX PT, R5, R5, RZ, 0x1f ;  /* 0x00001fff05057589 */ /* 0x000e2200000e0000 */
[----:B------:R-:W-:Y:S01]  /*4690*/  LOP3.LUT R2, R2, 0xfffffff0, RZ, 0xc0, !PT ;  /* 0xfffffff002027812 */ /* 0x000fe200078ec0ff */
[----:B------:R-:W-:Y:S05]  /*46a0*/  @P1 BRA `(.L_x_2668) ;  /* 0x0000015000001947 */ /* 0x000fea0003800000 */
[----:B0-----:R-:W-:Y:S01]  /*46b0*/  FADD.FTZ R14, R5, 9.9999999747524270788e-07 ;  /* 0x358637bd050e7421 */ /* 0x001fe20000010000 */
[----:B------:R-:W-:Y:S01]  /*46c0*/  IADD3 R20, R2, 0x220, RZ ;  /* 0x0000022002147810 */ /* 0x000fe20007ffe0ff */
[----:B------:R-:W-:-:S02]  /*46d0*/  @P2 IMAD R5, R22, c[0x0][0x268], R15 ;  /* 0x00009a0016052a24 */ /* 0x000fc400078e020f */
[----:B-1----:R0:W1:Y:S02]  /*46e0*/  MUFU.RCP R34, R14 ;  /* 0x0000000e00227308 */ /* 0x0020640000001000 */
[----:B------:R-:W-:-:S04]  /*46f0*/  @P2 IMAD R5, R5, c[0x0][0x1d4], RZ ;  /* 0x0000750005052a24 */ /* 0x000fc800078e02ff */
[--C-:B------:R-:W-:Y:S01]  /*4700*/  @P2 IMAD.MOV.U32 R6, RZ, RZ, R5.reuse ;  /* 0x000000ffff062224 */ /* 0x100fe200078e0005 */
[----:B------:R-:W-:-:S03]  /*4710*/  @P2 SHF.R.S32.HI R7, RZ, 0x1f, R5 ;  /* 0x0000001fff072819 */ /* 0x000fc60000011405 */
.L_x_2669:
[C---:B------:R-:W-:Y:S01]  /*4720*/  IMAD.IADD R29, R21.reuse, 0x1, -R26 ;  /* 0x00000001151d7824 */ /* 0x040fe200078e0a1a */
[----:B0-----:R-:W-:-:S04]  /*4730*/  @P2 IADD3 R15, P1, R21, R6, RZ ;  /* 0x00000006150f2210 */ /* 0x001fc80007f3e0ff */
[----:B------:R-:W3:Y:S01]  /*4740*/  LDS R5, [R29.X4+0x220] ;  /* 0x000220001d057984 */ /* 0x000ee20000004800 */
[----:B------:R-:W-:Y:S02]  /*4750*/  @P2 LEA.HI.X.SX32 R32, R21, R7, 0x1, P1 ;  /* 0x0000000715202211 */ /* 0x000fe400008f0eff */
[----:B0-----:R-:W-:Y:S02]  /*4760*/  @P2 LEA R14, P1, R15, c[0x0][0x260], 0x2 ;  /* 0x000098000f0e2a11 */ /* 0x001fe400078210ff */
[----:B------:R-:W-:Y:S02]  /*4770*/  IADD3 R21, R21, 0x80, RZ ;  /* 0x0000008015157810 */ /* 0x000fe40007ffe0ff */
[----:B------:R-:W-:Y:S02]  /*4780*/  @P2 LEA.HI.X R15, R15, c[0x0][0x264], R32, 0x2, P1 ;  /* 0x000099000f0f2a11 */ /* 0x000fe400008f1420 */
[----:B------:R-:W-:Y:S01]  /*4790*/  ISETP.GT.AND P1, PT, R21, R17, PT ;  /* 0x000000111500720c */ /* 0x000fe20003f24270 */
[----:B-1-3--:R-:W-:-:S02]  /*47a0*/  FMUL.FTZ R33, R5, R34 ;  /* 0x0000002205217220 */ /* 0x00afc40000410000 */
[----:B------:R-:W-:-:S03]  /*47b0*/  IMAD R5, R29, 0x2, R20 ;  /* 0x000000021d057824 */ /* 0x000fc600078e0214 */
[----:B------:R-:W-:Y:S01]  /*47c0*/  F2FP.PACK_AB R27, RZ, R33 ;  /* 0x00000021ff1b723e */ /* 0x000fe200000000ff */
[----:B------:R0:W-:Y:S04]  /*47d0*/  @P2 STG.E [R14.64], R33 ;  /* 0x000000210e002986 */ /* 0x0001e8000c101924 */
[----:B------:R0:W-:Y:S02]  /*47e0*/  STS.U16 [R5], R27 ;  /* 0x0000001b05007388 */ /* 0x0001e40000000400 */
[----:B------:R-:W-:Y:S05]  /*47f0*/  @!P1 BRA `(.L_x_2669) ;  /* 0xffffff2000009947 */ /* 0x000fea000383ffff */
.L_x_2668:
[----:B------:R-:W-:Y:S05]  /*4800*/  BSYNC B0 ;  /* 0x0000000000007941 */ /* 0x000fea0003800000 */
.L_x_2667:
[----:B------:R-:W-:Y:S01]  /*4810*/  IMAD.IADD R20, R26, 0x1, R3 ;  /* 0x000000011a147824 */ /* 0x000fe200078e0203 */
[----:B------:R-:W-:Y:S01]  /*4820*/  IMNMX R60, R17, c[0x0][0x1d4], PT ;  /* 0x00007500113c7a17 */ /* 0x000fe20003800200 */
[----:B------:R3:W5:Y:S01]  /*4830*/  @!P0 LDG.E.128 R8, [R12.64] ;  /* 0x000000240c088981 */ /* 0x000762000c1e1d00 */
[----:B------:R-:W-:Y:S01]  /*4840*/  IMAD R21, R22, c[0x0][0x1d4], RZ ;  /* 0x0000750016157a24 */ /* 0x000fe200078e02ff */
[----:B------:R-:W-:Y:S02]  /*4850*/  BSSY B0, `(.L_x_2670) ;  /* 0x00000a4000007945 */ /* 0x000fe40003800000 */
[----:B------:R-:W-:Y:S01]  /*4860*/  BAR.SYNC.DEFER_BLOCKING 0x0 ;  /* 0x0000000000007b1d */ /* 0x000fe20000010000 */
[----:B------:R-:W-:Y:S01]  /*4870*/  ISETP.GE.AND P1, PT, R20, R60, PT ;  /* 0x0000003c1400720c */ /* 0x000fe20003f26270 */
[----:B------:R-:W-:Y:S01]  /*4880*/  IMAD R22, R4, c[0x0][0x1d4], R0 ;  /* 0x0000750004167a24 */ /* 0x000fe200078e0200 */
[----:B------:R-:W-:Y:S01]  /*4890*/  ISETP.NE.AND P0, PT, R3, R28, PT ;  /* 0x0000001c0300720c */ /* 0x000fe20003f05270 */
[----:B------:R-:W-:Y:S01]  /*48a0*/  CS2R R44, SRZ ;  /* 0x00000000002c7805 */ /* 0x000fe2000001ff00 */
[----:B------:R-:W-:Y:S01]  /*48b0*/  CS2R R42, SRZ ;  /* 0x00000000002a7805 */ /* 0x000fe2000001ff00 */
[----:B------:R-:W-:Y:S01]  /*48c0*/  CS2R R40, SRZ ;  /* 0x0000000000287805 */ /* 0x000fe2000001ff00 */
[----:B------:R-:W-:Y:S01]  /*48d0*/  CS2R R28, SRZ ;  /* 0x00000000001c7805 */ /* 0x000fe2000001ff00 */
[----:B0-----:R-:W-:-:S06]  /*48e0*/  SHF.R.S32.HI R27, RZ, 0x1f, R22 ;  /* 0x0000001fff1b7819 */ /* 0x001fcc0000011416 */
[----:B------:R-:W-:Y:S05]  /*48f0*/  @P1 BRA `(.L_x_2671) ;  /* 0x0000099000001947 */ /* 0x000fea0003800000 */
[----:B---3--:R-:W-:Y:S01]  /*4900*/  IADD3 R4, -R26, -0x2, -R3 ;  /* 0xfffffffe1a047810 */ /* 0x008fe20007ffe903 */
[----:B------:R-:W-:Y:S01]  /*4910*/  BSSY B1, `(.L_x_2672) ;  /* 0x0000032000017945 */ /* 0x000fe20003800000 */
[----:B------:R-:W-:Y:S01]  /*4920*/  LOP3.LUT R5, RZ, R60, RZ, 0x33, !PT ;  /* 0x0000003cff057212 */ /* 0x000fe200078e33ff */
[----:B------:R-:W-:Y:S01]  /*4930*/  CS2R R28, SRZ ;  /* 0x00000000001c7805 */ /* 0x000fe2000001ff00 */
[----:B------:R-:W-:Y:S01]  /*4940*/  IMAD.MOV.U32 R49, RZ, RZ, R20 ;  /* 0x000000ffff317224 */ /* 0x000fe200078e0014 */
[----:B------:R-:W-:Y:S01]  /*4950*/  CS2R R42, SRZ ;  /* 0x00000000002a7805 */ /* 0x000fe2000001ff00 */
[----:B------:R-:W-:Y:S01]  /*4960*/  CS2R R40, SRZ ;  /* 0x0000000000287805 */ /* 0x000fe2000001ff00 */
[----:B------:R-:W-:Y:S01]  /*4970*/  IMAD.IADD R5, R4, 0x1, -R5 ;  /* 0x0000000104057824 */ /* 0x000fe200078e0a05 */
[----:B------:R-:W-:-:S04]  /*4980*/  CS2R R44, SRZ ;  /* 0x00000000002c7805 */ /* 0x000fc8000001ff00 */
[C---:B------:R-:W-:Y:S02]  /*4990*/  LEA.HI R4, R5.reuse, 0x1, RZ, 0x1e ;  /* 0x0000000105047811 */ /* 0x040fe400078ff0ff */
[----:B------:R-:W-:Y:S02]  /*49a0*/  ISETP.GE.U32.AND P1, PT, R5, 0xc, PT ;  /* 0x0000000c0500780c */ /* 0x000fe40003f26070 */
[----:B------:R-:W-:-:S13]  /*49b0*/  LOP3.LUT P2, R4, R4, 0x3, RZ, 0xc0, !PT ;  /* 0x0000000304047812 */ /* 0x000fda000784c0ff */
[----:B------:R-:W-:Y:S05]  /*49c0*/  @!P2 BRA `(.L_x_2673) ;  /* 0x000002600000a947 */ /* 0x000fea0003800000 */
[----:B------:R-:W-:Y:S02]  /*49d0*/  IMAD.SHL.U32 R5, R20, 0x100, RZ ;  /* 0x0000010014057824 */ /* 0x000fe400078e00ff */
[----:B------:R-:W-:Y:S02]  /*49e0*/  IMAD.MOV.U32 R12, RZ, RZ, R4 ;  /* 0x000000ffff0c7224 */ /* 0x000fe400078e0004 */
[----:B------:R-:W-:Y:S01]  /*49f0*/  IMAD R4, R3, 0x2, R2 ;  /* 0x0000000203047824 */ /* 0x000fe200078e0202 */
[----:B------:R-:W-:Y:S01]  /*4a00*/  IADD3 R47, P2, R22, R5, RZ ;  /* 0x00000005162f7210 */ /* 0x000fe20007f5e0ff */
[----:B------:R-:W-:Y:S02]  /*4a10*/  IMAD.MOV.U32 R29, RZ, RZ, RZ ;  /* 0x000000ffff1d7224 */ /* 0x000fe400078e00ff */
[----:B------:R-:W-:Y:S01]  /*4a20*/  IMAD.MOV.U32 R49, RZ, RZ, R20 ;  /* 0x000000ffff317224 */ /* 0x000fe200078e0014 */
[----:B------:R-:W-:Y:S02]  /*4a30*/  LEA.HI.X.SX32 R6, R5, R27, 0x1, P2 ;  /* 0x0000001b05067211 */ /* 0x000fe400010f0eff */
[----:B-1----:R-:W-:-:S02]  /*4a40*/  LEA R34, P2, R47, c[0x0][0x1a0], 0x1 ;  /* 0x000068002f227a11 */ /* 0x002fc400078408ff */
[----:B------:R-:W-:Y:S02]  /*4a50*/  IADD3 R13, R4, 0x220, RZ ;  /* 0x00000220040d7810 */ /* 0x000fe40007ffe0ff */
[----:B------:R-:W-:-:S03]  /*4a60*/  LEA.HI.X R47, R47, c[0x0][0x1a4], R6, 0x1, P2 ;  /* 0x000069002f2f7a11 */ /* 0x000fc600010f0c06 */
.L_x_2674:
[----:B------:R-:W-:Y:S01]  /*4a70*/  IMAD.MOV.U32 R4, RZ, RZ, R34 ;  /* 0x000000ffff047224 */ /* 0x000fe200078e0022 */
[----:B------:R0:W1:Y:S01]  /*4a80*/  LDS.U16 R14, [R13] ;  /* 0x000000000d0e7984 */ /* 0x0000620000000400 */
[----:B------:R-:W-:-:S06]  /*4a90*/  IMAD.MOV.U32 R5, RZ, RZ, R47 ;  /* 0x000000ffff057224 */ /* 0x000fcc00078e002f */
[----:B------:R-:W3:Y:S01]  /*4aa0*/  LDG.E.128 R4, [R4.64] ;  /* 0x0000002404047981 */ /* 0x000ee2000c1e1d00 */
[----:B------:R-:W-:Y:S02]  /*4ab0*/  IADD3 R12, R12, -0x1, RZ ;  /* 0xffffffff0c0c7810 */ /* 0x000fe40007ffe0ff */
[----:B------:R-:W-:Y:S02]  /*4ac0*/  IADD3 R34, P3, R34, 0x800, RZ ;  /* 0x0000080022227810 */ /* 0x000fe40007f7e0ff */
[----:B------:R-:W-:Y:S02]  /*4ad0*/  ISETP.NE.AND P2, PT, R12, RZ, PT ;  /* 0x000000ff0c00720c */ /* 0x000fe40003f45270 */
[----:B------:R-:W-:Y:S01]  /*4ae0*/  IADD3 R49, R49, 0x4, RZ ;  /* 0x0000000431317810 */ /* 0x000fe20007ffe0ff */
[----:B------:R-:W-:Y:S01]  /*4af0*/  IMAD.X R47, RZ, RZ, R47, P3 ;  /* 0x000000ffff2f7224 */ /* 0x000fe200018e062f */
[----:B0-----:R-:W-:Y:S01]  /*4b00*/  IADD3 R13, R13, 0x8, RZ ;  /* 0x000000080d0d7810 */ /* 0x001fe20007ffe0ff */
[----:B-1----:R-:W-:-:S02]  /*4b10*/  HADD2.F32 R14, -RZ, R14.H0_H0 ;  /* 0x2000000eff0e7230 */ /* 0x002fc40000004100 */
[----:B--23--:R-:W-:Y:S02]  /*4b20*/  HADD2.F32 R37, -RZ, R6.H0_H0 ;  /* 0x20000006ff257230 */ /* 0x00cfe40000004100 */
        /* <DEDUP_REMOVED lines=16> */
.L_x_2673:
[----:B------:R-:W-:Y:S05]  /*4c30*/  BSYNC B1 ;  /* 0x0000000000017941 */ /* 0x000fea0003800000 */
.L_x_2672:
[----:B------:R-:W-:Y:S05]  /*4c40*/  @!P1 BRA `(.L_x_2671) ;  /* 0x0000064000009947 */ /* 0x000fea0003800000 */
[C---:B------:R-:W-:Y:S02]  /*4c50*/  IMAD R5, R49.reuse, 0x2, R2 ;  /* 0x0000000231057824 */ /* 0x040fe400078e0202 */
[----:B------:R-:W-:-:S03]  /*4c60*/  IMAD.SHL.U32 R4, R49, 0x100, RZ ;  /* 0x0000010031047824 */ /* 0x000fc600078e00ff */
[----:B------:R-:W-:Y:S02]  /*4c70*/  IADD3 R5, R5, 0x10, RZ ;  /* 0x0000001005057810 */ /* 0x000fe40007ffe0ff */
[----:B------:R-:W-:Y:S02]  /*4c80*/  IADD3 R59, P1, R22, R4, RZ ;  /* 0x00000004163b7210 */ /* 0x000fe40007f3e0ff */
[----:B------:R-:W-:Y:S01]  /*4c90*/  IADD3 R48, R4, 0xc00, RZ ;  /* 0x00000c0004307810 */ /* 0x000fe20007ffe0ff */
[----:B------:R-:W-:Y:S01]  /*4ca0*/  IMAD R5, R26, -0x2, R5 ;  /* 0xfffffffe1a057824 */ /* 0x000fe200078e0205 */
[----:B------:R-:W-:Y:S02]  /*4cb0*/  LEA R58, P2, R59, c[0x0][0x1a0], 0x1 ;  /* 0x000068003b3a7a11 */ /* 0x000fe400078408ff */
[----:B------:R-:W-:Y:S02]  /*4cc0*/  LEA.HI.X.SX32 R6, R4, R27, 0x1, P1 ;  /* 0x0000001b04067211 */ /* 0x000fe400008f0eff */
[----:B------:R-:W-:-:S02]  /*4cd0*/  IADD3 R50, R5, 0x220, RZ ;  /* 0x0000022005327810 */ /* 0x000fc40007ffe0ff */
[----:B------:R-:W-:-:S03]  /*4ce0*/  LEA.HI.X R59, R59, c[0x0][0x1a4], R6, 0x1, P2 ;  /* 0x000069003b3b7a11 */ /* 0x000fc600010f0c06 */
.L_x_2675:
[----:B--2---:R-:W-:Y:S01]  /*4cf0*/  IMAD.MOV.U32 R36, RZ, RZ, R58 ;  /* 0x000000ffff247224 */ /* 0x004fe200078e003a */
[----:B------:R-:W-:Y:S01]  /*4d00*/  IADD3 R4, R48, -0x800, RZ ;  /* 0xfffff80030047810 */ /* 0x000fe20007ffe0ff */
[----:B------:R-:W-:Y:S01]  /*4d10*/  IMAD.MOV.U32 R37, RZ, RZ, R59 ;  /* 0x000000ffff257224 */ /* 0x000fe200078e003b */
[----:B------:R-:W0:Y:S04]  /*4d20*/  LDS.U16 R51, [R50+-0x10] ;  /* 0xfffff00032337984 */ /* 0x000e280000000400 */
[----:B------:R-:W2:Y:S04]  /*4d30*/  LDS.U16 R55, [R50+-0x8] ;  /* 0xfffff80032377984 */ /* 0x000ea80000000400 */
[----:B------:R-:W3:Y:S01]  /*4d40*/  LDG.E.128 R36, [R36.64] ;  /* 0x0000002424247981 */ /* 0x000ee2000c1e1d00 */
[----:B------:R-:W-:-:S03]  /*4d50*/  IADD3 R5, P1, R22, R4, RZ ;  /* 0x0000000416057210 */ /* 0x000fc60007f3e0ff */
[----:B------:R-:W4:Y:S01]  /*4d60*/  LDS.U16 R57, [R50] ;  /* 0x0000000032397984 */ /* 0x000f220000000400 */
[----:B------:R-:W-:Y:S02]  /*4d70*/  LEA.HI.X.SX32 R4, R4, R27, 0x1, P1 ;  /* 0x0000001b04047211 */ /* 0x000fe400008f0eff */
[----:B------:R-:W-:-:S04]  /*4d80*/  LEA R46, P1, R5, c[0x0][0x1a0], 0x1 ;  /* 0x00006800052e7a11 */ /* 0x000fc800078208ff */
[----:B------:R-:W-:-:S05]  /*4d90*/  LEA.HI.X R47, R5, c[0x0][0x1a4], R4, 0x1, P1 ;  /* 0x00006900052f7a11 */ /* 0x000fca00008f0c04 */
[----:B------:R3:W3:Y:S04]  /*4da0*/  LDG.E.128 R12, [R46.64] ;  /* 0x000000242e0c7981 */ /* 0x0006e8000c1e1d00 */
[----:B------:R3:W3:Y:S04]  /*4db0*/  LDG.E.128 R4, [R46.64+0x800] ;  /* 0x000800242e047981 */ /* 0x0006e8000c1e1d00 */
[----:B-1----:R3:W3:Y:S01]  /*4dc0*/  LDG.E.128 R32, [R46.64+0x1000] ;  /* 0x001000242e207981 */ /* 0x0026e2000c1e1d00 */
[----:B------:R-:W-:Y:S02]  /*4dd0*/  IADD3 R49, R49, 0x10, RZ ;  /* 0x0000001031317810 */ /* 0x000fe40007ffe0ff */
[----:B------:R-:W-:-:S02]  /*4de0*/  IADD3 R58, P2, R58, 0x2000, RZ ;  /* 0x000020003a3a7810 */ /* 0x000fc40007f5e0ff */
[----:B------:R-:W-:Y:S02]  /*4df0*/  ISETP.GE.AND P1, PT, R49, R60, PT ;  /* 0x0000003c3100720c */ /* 0x000fe40003f26270 */
[----:B------:R-:W-:Y:S01]  /*4e00*/  IADD3 R48, R48, 0x1000, RZ ;  /* 0x0000100030307810 */ /* 0x000fe20007ffe0ff */
[----:B0-----:R-:W-:Y:S01]  /*4e10*/  HADD2.F32 R51, -RZ, R51.H0_H0 ;  /* 0x20000033ff337230 */ /* 0x001fe20000004100 */
[----:B------:R-:W-:Y:S01]  /*4e20*/  IMAD.X R59, RZ, RZ, R59, P2 ;  /* 0x000000ffff3b7224 */ /* 0x000fe200010e063b */
[----:B--2---:R-:W-:Y:S02]  /*4e30*/  HADD2.F32 R55, -RZ, R55.H0_H0 ;  /* 0x20000037ff377230 */ /* 0x004fe40000004100 */
[----:B----4-:R-:W-:Y:S02]  /*4e40*/  HADD2.F32 R57, -RZ, R57.H0_H0 ;  /* 0x20000039ff397230 */ /* 0x010fe40000004100 */
[--C-:B---3--:R-:W-:Y:S02]  /*4e50*/  HADD2.F32 R46, -RZ, R39.reuse.H0_H0 ;  /* 0x20000027ff2e7230 */ /* 0x108fe40000004100 */
[----:B------:R-:W-:-:S02]  /*4e60*/  HADD2.F32 R56, -RZ, R39.H1_H1 ;  /* 0x30000027ff387230 */ /* 0x000fc40000004100 */
[----:B------:R-:W0:Y:S01]  /*4e70*/  LDS.U16 R39, [R50+0x8] ;  /* 0x0000080032277984 */ /* 0x000e220000000400 */
        /* <DEDUP_REMOVED lines=43> */
[C---:B------:R-:W-:Y:S01]  /*5130*/  FFMA.FTZ R6, R57.reuse, R6, R14 ;  /* 0x0000000639067223 */ /* 0x040fe2000001000e */
[----:B0-----:R-:W-:Y:S01]  /*5140*/  HADD2.F32 R39, -RZ, R39.H0_H0 ;  /* 0x20000027ff277230 */ /* 0x001fe20000004100 */
[C---:B------:R-:W-:Y:S01]  /*5150*/  FFMA.FTZ R13, R57.reuse, R42, R13 ;  /* 0x0000002a390d7223 */ /* 0x040fe2000001000d */
[----:B------:R-:W-:Y:S01]  /*5160*/  HADD2.F32 R29, -RZ, R32.H0_H0 ;  /* 0x20000020ff1d7230 */ /* 0x000fe20000004100 */
[----:B------:R-:W-:Y:S01]  /*5170*/  FFMA.FTZ R15, R57, R52, R15 ;  /* 0x00000034390f7223 */ /* 0x000fe2000001000f */
[----:B------:R-:W-:Y:S01]  /*5180*/  HADD2.F32 R40, -RZ, R34.H0_H0 ;  /* 0x20000022ff287230 */ /* 0x000fe20000004100 */
[----:B------:R-:W-:Y:S01]  /*5190*/  IADD3 R50, R50, 0x20, RZ ;  /* 0x0000002032327810 */ /* 0x000fe20007ffe0ff */
        /* <DEDUP_REMOVED lines=15> */
.L_x_2671:
[----:B---3--:R-:W-:Y:S05]  /*5290*/  BSYNC B0 ;  /* 0x0000000000007941 */ /* 0x008fea0003800000 */
.L_x_2670:
[----:B------:R-:W-:Y:S01]  /*52a0*/  ISETP.GE.AND P1, PT, R20, R17, PT ;  /* 0x000000111400720c */ /* 0x000fe20003f26270 */
[----:B------:R-:W-:-:S12]  /*52b0*/  BSSY B0, `(.L_x_2676) ;  /* 0x00000ab000007945 */ /* 0x000fd80003800000 */
[----:B------:R-:W-:Y:S05]  /*52c0*/  @P1 BRA `(.L_x_2677) ;  /* 0x00000a9000001947 */ /* 0x000fea0003800000 */
[----:B------:R-:W-:Y:S01]  /*52d0*/  LOP3.LUT R4, RZ, R3, RZ, 0x33, !PT ;  /* 0x00000003ff047212 */ /* 0x000fe200078e33ff */
[----:B------:R-:W-:Y:S03]  /*52e0*/  BSSY B1, `(.L_x_2678) ;  /* 0x0000038000017945 */ /* 0x000fe60003800000 */
[----:B-1----:R-:W-:-:S04]  /*52f0*/  IADD3 R32, -R26, R17, R4 ;  /* 0x000000111a207210 */ /* 0x002fc80007ffe104 */
        /* <DEDUP_REMOVED lines=32> */
[----:B------:R-:W3:Y:S01]  /*5500*/  LDG.E.128 R4, [R4.64] ;  /* 0x0000002404047981 */ /* 0x000ee2000c1e1d00 */
[----:B------:R-:W-:-:S05]  /*5510*/  IMAD R34, R3, 0x2, R2 ;  /* 0x0000000203227824 */ /* 0x000fca00078e0202 */
[----:B------:R-:W0:Y:S02]  /*5520*/  LDS.U16 R12, [R34+0x220] ;  /* 0x00022000220c7984 */ /* 0x000e240000000400 */
[----:B0-----:R-:W-:Y:S02]  /*5530*/  HADD2.F32 R12, -RZ, R12.H0_H0 ;  /* 0x2000000cff0c7230 */ /* 0x001fe40000004100 */
[----:B---3--:R-:W-:Y:S02]  /*5540*/  HADD2.F32 R35, -RZ, R6.H0_H0 ;  /* 0x20000006ff237230 */ /* 0x008fe40000004100 */
[----:B--2---:R-:W-:Y:S02]  /*5550*/  HADD2.F32 R37, -RZ, R7.H0_H0 ;  /* 0x20000007ff257230 */ /* 0x004fe40000004100 */
        /* <DEDUP_REMOVED lines=14> */
.L_x_2681:
[----:B------:R-:W-:Y:S05]  /*5640*/  BSYNC B2 ;  /* 0x0000000000027941 */ /* 0x000fea0003800000 */
.L_x_2680:
[----:B------:R-:W-:Y:S02]  /*5650*/  IADD3 R20, R20, 0x4, RZ ;  /* 0x0000000414147810 */ /* 0x000fe40007ffe0ff */
.L_x_2679:
[----:B------:R-:W-:Y:S05]  /*5660*/  BSYNC B1 ;  /* 0x0000000000017941 */ /* 0x000fea0003800000 */
.L_x_2678:
[----:B------:R-:W-:-:S13]  /*5670*/  LOP3.LUT P1, RZ, R32, 0xfffffffc, RZ, 0xc0, !PT ;  /* 0xfffffffc20ff7812 */ /* 0x000fda000782c0ff */
[----:B------:R-:W-:Y:S05]  /*5680*/  @!P1 BRA `(.L_x_2677) ;  /* 0x000006d000009947 */ /* 0x000fea0003800000 */
[----:B------:R-:W-:Y:S02]  /*5690*/  IMAD R5, R20, 0x2, R2 ;  /* 0x0000000214057824 */ /* 0x000fe400078e0202 */
[----:B------:R-:W-:Y:S02]  /*56a0*/  IMAD.MOV.U32 R6, RZ, RZ, RZ ;  /* 0x000000ffff067224 */ /* 0x000fe400078e00ff */
[----:B--2---:R-:W-:Y:S02]  /*56b0*/  IMAD R37, R26, -0x2, R5 ;  /* 0xfffffffe1a257824 */ /* 0x004fe400078e0205 */
.L_x_2686:
        /* <DEDUP_REMOVED lines=52> */
.L_x_2683:
[----:B------:R-:W-:Y:S05]  /*5a00*/  BSYNC B1 ;  /* 0x0000000000017941 */ /* 0x000fea0003800000 */
.L_x_2682:
        /* <DEDUP_REMOVED lines=48> */
.L_x_2685:
[----:B------:R-:W-:Y:S05]  /*5d10*/  BSYNC B1 ;  /* 0x0000000000017941 */ /* 0x000fea0003800000 */
.L_x_2684:
[----:B------:R-:W-:Y:S02]  /*5d20*/  IADD3 R20, R20, 0x8, RZ ;  /* 0x0000000814147810 */ /* 0x000fe40007ffe0ff */
[----:B------:R-:W-:Y:S02]  /*5d30*/  IADD3 R6, R6, 0x10, RZ ;  /* 0x0000001006067810 */ /* 0x000fe40007ffe0ff */
[----:B------:R-:W-:-:S13]  /*5d40*/  ISETP.GE.AND P1, PT, R20, R17, PT ;  /* 0x000000111400720c */ /* 0x000fda0003f26270 */
[----:B------:R-:W-:Y:S05]  /*5d50*/  @!P1 BRA `(.L_x_2686) ;  /* 0xfffff96000009947 */ /* 0x000fea000383ffff */
.L_x_2677:
[----:B------:R-:W-:Y:S05]  /*5d60*/  BSYNC B0 ;  /* 0x0000000000007941 */ /* 0x000fea0003800000 */
.L_x_2676:
[----:B------:R-:W-:Y:S01]  /*5d70*/  BSSY B0, `(.L_x_2687) ;  /* 0x0000053000007945 */ /* 0x000fe20003800000 */
[----:B------:R-:W-:Y:S05]  /*5d80*/  @P0 BRA `(.L_x_2688) ;  /* 0x0000051000000947 */ /* 0x000fea0003800000 */
[----:B------:R-:W-:Y:S01]  /*5d90*/  ISETP.NE.U32.AND P0, PT, RZ, c[0x0][0x240], PT ;  /* 0x00009000ff007a0c */ /* 0x000fe20003f05070 */
[----:B------:R-:W-:-:S03]  /*5da0*/  IMAD.MOV.U32 R12, RZ, RZ, 0x2 ;  /* 0x00000002ff0c7424 */ /* 0x000fc600078e00ff */
[----:B------:R-:W-:Y:S02]  /*5db0*/  ISETP.NE.AND.EX P0, PT, RZ, c[0x0][0x244], PT, P0 ;  /* 0x00009100ff007a0c */ /* 0x000fe40003f05300 */
[----:B------:R-:W-:Y:S01]  /*5dc0*/  ISETP.NE.AND P2, PT, R12, c[0x0][0x258], PT ;  /* 0x000096000c007a0c */ /* 0x000fe20003f45270 */
[----:B------:R-:W-:-:S10]  /*5dd0*/  IMAD.IADD R25, R25, 0x1, R0 ;  /* 0x0000000119197824 */ /* 0x000fd400078e0200 */
[----:B------:R-:W-:-:S04]  /*5de0*/  @P0 IMAD R19, R16, c[0x0][0x1d8], R19 ;  /* 0x0000760010130a24 */ /* 0x000fc800078e0213 */
[----:B------:R-:W-:-:S04]  /*5df0*/  @P0 IMAD R4, R19, 0x100, R0 ;  /* 0x0000010013040824 */ /* 0x000fc800078e0200 */
[----:B------:R-:W-:-:S04]  /*5e00*/  @P0 IMAD.WIDE R4, R4, R12, c[0x0][0x238] ;  /* 0x00008e0004040625 */ /* 0x000fc800078e020c */
[----:B------:R-:W-:Y:S02]  /*5e10*/  @P2 IMAD.WIDE R12, R25, R12, c[0x0][0x188] ;  /* 0x00006200190c2625 */ /* 0x000fe400078e020c */
[----:B------:R-:W5:Y:S04]  /*5e20*/  @P0 LDG.E.128 R4, [R4.64] ;  /* 0x0000002404040981 */ /* 0x000f68000c1e1d00 */
[----:B-1----:R0:W5:Y:S01]  /*5e30*/  @P2 LDG.E.128 R32, [R12.64] ;  /* 0x000000240c202981 */ /* 0x002162000c1e1d00 */
        /* <DEDUP_REMOVED lines=12> */
[----:B------:R-:W3:Y:S03]  /*5f00*/  LDG.E R30, [R30.64+0x4] ;  /* 0x000004241e1e7981 */ /* 0x000ee6000c1e1900 */
[----:B------:R-:W-:-:S05]  /*5f10*/  LEA.HI.X.SX32 R13, R25, c[0x0][0x18c], 0x1, P1 ;  /* 0x00006300190d7a11 */ /* 0x000fca00008f0eff */
[----:B------:R-:W4:Y:S02]  /*5f20*/  LDG.E.64 R24, [R12.64] ;  /* 0x000000240c187981 */ /* 0x000f24000c1e1b00 */
[C-C-:B----4-:R-:W-:Y:S02]  /*5f30*/  SHF.R.U64 R22, R24.reuse, 0x10, R25.reuse ;  /* 0x0000001018167819 */ /* 0x150fe40000001219 */
        /* <DEDUP_REMOVED lines=8> */
[----:B------:R-:W3:Y:S08]  /*5fc0*/  I2F.S8 R19, R25 ;  /* 0x0000001900137306 */ /* 0x000ef00000001400 */
[----:B------:R-:W-:Y:S08]  /*5fd0*/  I2F.S16 R21, R21 ;  /* 0x0000001500157306 */ /* 0x000ff00000101400 */
[----:B------:R3:W0:Y:S08]  /*5fe0*/  I2F.S8 R13, R22 ;  /* 0x00000016000d7306 */ /* 0x0006300000001400 */
[----:B------:R-:W4:Y:S08]  /*5ff0*/  I2F.S8 R16, R24 ;  /* 0x0000001800107306 */ /* 0x000f300000001400 */
[----:B------:R-:W2:Y:S08]  /*6000*/  I2F.S8 R20, R20 ;  /* 0x0000001400147306 */ /* 0x000eb00000001400 */
[----:B------:R-:W1:Y:S08]  /*6010*/  I2F.S16 R2, R2 ;  /* 0x0000000200027306 */ /* 0x000e700000101400 */
[----:B------:R-:W1:Y:S08]  /*6020*/  I2F.S16 R17, R17 ;  /* 0x0000001100117306 */ /* 0x000e700000101400 */
[----:B------:R-:W1:Y:S01]  /*6030*/  I2F.S16 R12, R12 ;  /* 0x0000000c000c7306 */ /* 0x000e620000101400 */
[----:B---3--:R-:W-:-:S02]  /*6040*/  FMUL.FTZ R22, R19, R30 ;  /* 0x0000001e13167220 */ /* 0x008fc40000410000 */
[-C--:B0-----:R-:W-:Y:S02]  /*6050*/  FMUL.FTZ R19, R13, R30.reuse ;  /* 0x0000001e0d137220 */ /* 0x081fe40000410000 */
[-C--:B------:R-:W-:Y:S02]  /*6060*/  FMUL.FTZ R25, R21, R30.reuse ;  /* 0x0000001e15197220 */ /* 0x080fe40000410000 */
[-C--:B----4-:R-:W-:Y:S02]  /*6070*/  FMUL.FTZ R16, R16, R30.reuse ;  /* 0x0000001e10107220 */ /* 0x090fe40000410000 */
[-C--:B--2---:R-:W-:Y:S02]  /*6080*/  FMUL.FTZ R20, R20, R30.reuse ;  /* 0x0000001e14147220 */ /* 0x084fe40000410000 */
[-C--:B-1----:R-:W-:Y:S02]  /*6090*/  FMUL.FTZ R13, R2, R30.reuse ;  /* 0x0000001e020d7220 */ /* 0x082fe40000410000 */
[----:B------:R-:W-:-:S02]  /*60a0*/  FMUL.FTZ R21, R17, R30 ;  /* 0x0000001e11157220 */ /* 0x000fc40000410000 */
[----:B------:R-:W-:Y:S01]  /*60b0*/  FMUL.FTZ R30, R12, R30 ;  /* 0x0000001e0c1e7220 */ /* 0x000fe20000410000 */
[----:B-----5:R-:W-:Y:S02]  /*60c0*/  F2FP.PACK_AB R35, R25, R20 ;  /* 0x000000141923723e */ /* 0x020fe400000000ff */
[----:B------:R-:W-:Y:S02]  /*60d0*/  F2FP.PACK_AB R32, R13, R16 ;  /* 0x000000100d20723e */ /* 0x000fe400000000ff */
[----:B------:R-:W-:Y:S02]  /*60e0*/  F2FP.PACK_AB R34, R21, R22 ;  /* 0x000000161522723e */ /* 0x000fe400000000ff */
[----:B------:R-:W-:-:S04]  /*60f0*/  F2FP.PACK_AB R33, R30, R19 ;  /* 0x000000131e21723e */ /* 0x000fc800000000ff */
.L_x_2689:
        /* <DEDUP_REMOVED lines=26> */
.L_x_2688:
[----:B0-----:R-:W-:Y:S05]  /*62a0*/  BSYNC B0 ;  /* 0x0000000000007941 */ /* 0x001fea0003800000 */
.L_x_2687:
        /* <DEDUP_REMOVED lines=18> */
.L_x_2691:
[----:B------:R-:W-:Y:S05]  /*63d0*/  BSYNC B0 ;  /* 0x0000000000007941 */ /* 0x000fea0003800000 */
.L_x_2690:
        /* <DEDUP_REMOVED lines=20> */
.L_x_2693:
[----:B------:R-:W-:Y:S05]  /*6520*/  BSYNC B0 ;  /* 0x0000000000007941 */ /* 0x000fea0003800000 */
.L_x_2692:
        /* <DEDUP_REMOVED lines=8> */
.L_x_2695:
[----:B------:R-:W-:Y:S05]  /*65b0*/  BSYNC B0 ;  /* 0x0000000000007941 */ /* 0x000fea0003800000 */
.L_x_2694:
        /* <DEDUP_REMOVED lines=20> */
.L_x_2697:
[----:B------:R-:W-:Y:S05]  /*6700*/  BSYNC B0 ;  /* 0x0000000000007941 */ /* 0x000fea0003800000 */
.L_x_2696:
        /* <DEDUP_REMOVED lines=16> */
.L_x_2698:
[----:B------:R-:W-:Y:S02]  /*6810*/  IMAD.MOV.U32 R2, RZ, RZ, c[0x0][0x250] ;  /* 0x00009400ff027624 */ /* 0x000fe400078e00ff */
[----:B------:R-:W-:-:S05]  /*6820*/  IMAD.MOV.U32 R3, RZ, RZ, c[0x0][0x254] ;  /* 0x00009500ff037624 */ /* 0x000fca00078e00ff */
[----:B------:R-:W3:Y:S01]  /*6830*/  LDG.E R2, [R2.64] ;  /* 0x0000002402027981 */ /* 0x000ee2000c1e1900 */
[----:B------:R-:W-:Y:S02]  /*6840*/  IMAD.IADD R23, R23, 0x1, R0 ;  /* 0x0000000117177824 */ /* 0x000fe400078e0200 */
[C---:B---3--:R-:W-:Y:S02]  /*6850*/  FMUL.FTZ R42, R2.reuse, R42 ;  /* 0x0000002a022a7220 */ /* 0x048fe40000410000 */
[C---:B------:R-:W-:Y:S02]  /*6860*/  FMUL.FTZ R28, R2.reuse, R28 ;  /* 0x0000001c021c7220 */ /* 0x040fe40000410000 */
[C---:B------:R-:W-:Y:S02]  /*6870*/  FMUL.FTZ R41, R2.reuse, R41 ;  /* 0x0000002902297220 */ /* 0x040fe40000410000 */
[----:B------:R-:W0:Y:S01]  /*6880*/  F2I.S8.NTZ R42, R42 ;  /* 0x0000002a002a7305 */ /* 0x000e220000202100 */
[----:B------:R-:W-:-:S02]  /*6890*/  FMUL.FTZ R40, R2, R40 ;  /* 0x0000002802287220 */ /* 0x000fc40000410000 */
[C---:B------:R-:W-:Y:S02]  /*68a0*/  FMUL.FTZ R43, R2.reuse, R43 ;  /* 0x0000002b022b7220 */ /* 0x040fe40000410000 */
[C---:B------:R-:W-:Y:S02]  /*68b0*/  FMUL.FTZ R29, R2.reuse, R29 ;  /* 0x0000001d021d7220 */ /* 0x040fe40000410000 */
[C---:B------:R-:W-:Y:S01]  /*68c0*/  FMUL.FTZ R44, R2.reuse, R44 ;  /* 0x0000002c022c7220 */ /* 0x040fe20000410000 */
[----:B------:R-:W3:Y:S01]  /*68d0*/  F2I.S8.NTZ R28, R28 ;  /* 0x0000001c001c7305 */ /* 0x000ee20000202100 */
[----:B------:R-:W-:-:S07]  /*68e0*/  FMUL.FTZ R2, R2, R45 ;  /* 0x0000002d02027220 */ /* 0x000fce0000410000 */
[----:B------:R-:W4:Y:S01]  /*68f0*/  F2I.S8.NTZ R41, R41 ;  /* 0x0000002900297305 */ /* 0x000f220000202100 */
[----:B0-----:R-:W-:-:S04]  /*6900*/  PRMT R3, R42, 0x8880, RZ ;  /* 0x000088802a037816 */ /* 0x001fc800000000ff */
[----:B------:R-:W-:-:S03]  /*6910*/  PRMT R3, R3, 0x7710, RZ ;  /* 0x0000771003037816 */ /* 0x000fc600000000ff */
[----:B------:R-:W0:Y:S01]  /*6920*/  F2I.S8.NTZ R40, R40 ;  /* 0x0000002800287305 */ /* 0x000e220000202100 */
[----:B---3--:R-:W-:Y:S02]  /*6930*/  PRMT R4, R28, 0x8880, RZ ;  /* 0x000088801c047816 */ /* 0x008fe400000000ff */
[----:B-----5:R-:W-:Y:S02]  /*6940*/  LOP3.LUT R10, R3, 0xff, RZ, 0xc0, !PT ;  /* 0x000000ff030a7812 */ /* 0x020fe400078ec0ff */
[----:B------:R-:W-:Y:S02]  /*6950*/  PRMT R4, R4, 0x7710, RZ ;  /* 0x0000771004047816 */ /* 0x000fe400000000ff */
[----:B----4-:R-:W-:Y:S01]  /*6960*/  PRMT R5, R41, 0x8880, RZ ;  /* 0x0000888029057816 */ /* 0x010fe200000000ff */
[----:B------:R-:W3:Y:S01]  /*6970*/  F2I.S8.NTZ R43, R43 ;  /* 0x0000002b002b7305 */ /* 0x000ee20000202100 */
[----:B------:R-:W-:Y:S02]  /*6980*/  LOP3.LUT R8, R4, 0xff, RZ, 0xc0, !PT ;  /* 0x000000ff04087812 */ /* 0x000fe400078ec0ff */
[----:B------:R-:W-:-:S02]  /*6990*/  PRMT R5, R5, 0x7710, RZ ;  /* 0x0000771005057816 */ /* 0x000fc400000000ff */
[----:B------:R-:W-:Y:S02]  /*69a0*/  SHF.L.U64.HI R4, R10, 0x8, RZ ;  /* 0x000000080a047819 */ /* 0x000fe400000102ff */
[----:B------:R-:W-:Y:S01]  /*69b0*/  LOP3.LUT R7, R5, 0xff, RZ, 0xc0, !PT ;  /* 0x000000ff05077812 */ /* 0x000fe200078ec0ff */
[----:B------:R-:W4:Y:S01]  /*69c0*/  F2I.S8.NTZ R29, R29 ;  /* 0x0000001d001d7305 */ /* 0x000f220000202100 */
[----:B0-----:R-:W-:Y:S02]  /*69d0*/  PRMT R3, R40, 0x8880, RZ ;  /* 0x0000888028037816 */ /* 0x001fe400000000ff */
[----:B------:R-:W-:Y:S02]  /*69e0*/  SHF.L.U64.HI R5, R8, 0x10, RZ ;  /* 0x0000001008057819 */ /* 0x000fe400000102ff */
[----:B------:R-:W-:Y:S02]  /*69f0*/  SHF.L.U64.HI R6, R7, 0x18, RZ ;  /* 0x0000001807067819 */ /* 0x000fe400000102ff */
[----:B------:R-:W-:Y:S01]  /*6a00*/  PRMT R3, R3, 0x7710, RZ ;  /* 0x0000771003037816 */ /* 0x000fe200000000ff */
[----:B------:R-:W0:Y:S01]  /*6a10*/  F2I.S8.NTZ R44, R44 ;  /* 0x0000002c002c7305 */ /* 0x000e220000202100 */
[----:B------:R-:W-:-:S02]  /*6a20*/  LOP3.LUT R6, R6, R5, R4, 0xfe, !PT ;  /* 0x0000000506067212 */ /* 0x000fc400078efe04 */
[----:B---3--:R-:W-:Y:S02]  /*6a30*/  PRMT R4, R43, 0x8880, RZ ;  /* 0x000088802b047816 */ /* 0x008fe400000000ff */
[----:B------:R-:W-:Y:S02]  /*6a40*/  LOP3.LUT R3, R3, 0xff, RZ, 0xc0, !PT ;  /* 0x000000ff03037812 */ /* 0x000fe400078ec0ff */
[----:B------:R-:W-:Y:S01]  /*6a50*/  PRMT R4, R4, 0x7710, RZ ;  /* 0x0000771004047816 */ /* 0x000fe200000000ff */
[----:B------:R-:W3:Y:S01]  /*6a60*/  F2I.S8.NTZ R2, R2 ;  /* 0x0000000200027305 */ /* 0x000ee20000202100 */
[----:B----4-:R-:W-:Y:S02]  /*6a70*/  PRMT R29, R29, 0x8880, RZ ;  /* 0x000088801d1d7816 */ /* 0x010fe400000000ff */
        /* <DEDUP_REMOVED lines=9> */
[----:B---3--:R-:W-:Y:S02]  /*6b10*/  PRMT R0, R2, 0x8880, RZ ;  /* 0x0000888002007816 */ /* 0x008fe400000000ff */
        /* <DEDUP_REMOVED lines=9> */
.L_x_2649:
[----:B0-----:R-:W-:Y:S01]  /*6bb0*/  IMAD.MOV.U32 R150, RZ, RZ, R3 ;  /* 0x000000ffff967224 */ /* 0x001fe200078e0003 */
[----:B------:R-:W-:Y:S01]  /*6bc0*/  MOV R148, 0x6c10 ;  /* 0x00006c1000947802 */ /* 0x000fe20000000f00 */
[----:B------:R-:W-:Y:S02]  /*6bd0*/  IMAD.MOV.U32 R151, RZ, RZ, 0x10 ;  /* 0x00000010ff977424 */ /* 0x000fe400078e00ff */
[----:B------:R-:W-:Y:S02]  /*6be0*/  IMAD.MOV.U32 R152, RZ, RZ, 0x1f ;  /* 0x0000001fff987424 */ /* 0x000fe400078e00ff */
[----:B------:R-:W-:Y:S02]  /*6bf0*/  IMAD.MOV.U32 R153, RZ, RZ, -0x1 ;  /* 0xffffffffff997424 */ /* 0x000fe400078e00ff */
[----:B-----5:R-:W-:Y:S05]  /*6c00*/  CALL.REL.NOINC `($__internal_14_$__cuda_sm70_shflsync_bfly_p) ;  /* 0x0000045000007944 */ /* 0x020fea0003c00000 */
[----:B-1----:R-:W-:Y:S01]  /*6c10*/  IMAD.MOV.U32 R0, RZ, RZ, R150 ;  /* 0x000000ffff007224 */ /* 0x002fe200078e0096 */
[----:B0-----:R-:W-:Y:S05]  /*6c20*/  BRA `(.L_x_2699) ;  /* 0xffffb83000007947 */ /* 0x001fea000383ffff */
.L_x_2650:
[----:B------:R-:W-:Y:S01]  /*6c30*/  IMAD.MOV.U32 R150, RZ, RZ, R7 ;  /* 0x000000ffff967224 */ /* 0x000fe200078e0007 */
[----:B------:R-:W-:Y:S01]  /*6c40*/  MOV R148, 0x6c90 ;  /* 0x00006c9000947802 */ /* 0x000fe20000000f00 */
[----:B------:R-:W-:-:S02]  /*6c50*/  IMAD.MOV.U32 R151, RZ, RZ, 0x8 ;  /* 0x00000008ff977424 */ /* 0x000fc400078e00ff */
[----:B------:R-:W-:Y:S02]  /*6c60*/  IMAD.MOV.U32 R152, RZ, RZ, 0x1f ;  /* 0x0000001fff987424 */ /* 0x000fe400078e00ff */
[----:B------:R-:W-:Y:S02]  /*6c70*/  IMAD.MOV.U32 R153, RZ, RZ, -0x1 ;  /* 0xffffffffff997424 */ /* 0x000fe400078e00ff */
[----:B0----5:R-:W-:Y:S05]  /*6c80*/  CALL.REL.NOINC `($__internal_14_$__cuda_sm70_shflsync_bfly_p) ;  /* 0x000003d000007944 */ /* 0x021fea0003c00000 */
[----:B-1----:R-:W-:Y:S01]  /*6c90*/  FADD.FTZ R7, R7, R150 ;  /* 0x0000009607077221 */ /* 0x002fe20000010000 */
[----:B------:R-:W-:Y:S01]  /*6ca0*/  MOV R148, 0x6d00 ;  /* 0x00006d0000947802 */ /* 0x000fe20000000f00 */
[----:B0-----:R-:W-:Y:S02]  /*6cb0*/  IMAD.MOV.U32 R151, RZ, RZ, 0x4 ;  /* 0x00000004ff977424 */ /* 0x001fe400078e00ff */
[----:B------:R-:W-:Y:S02]  /*6cc0*/  IMAD.MOV.U32 R152, RZ, RZ, 0x1f ;  /* 0x0000001fff987424 */ /* 0x000fe400078e00ff */
[----:B------:R-:W-:Y:S02]  /*6cd0*/  IMAD.MOV.U32 R153, RZ, RZ, -0x1 ;  /* 0xffffffffff997424 */ /* 0x000fe400078e00ff */
[----:B------:R-:W-:-:S02]  /*6ce0*/  IMAD.MOV.U32 R150, RZ, RZ, R7 ;  /* 0x000000ffff967224 */ /* 0x000fc400078e0007 */
[----:B------:R-:W-:Y:S05]  /*6cf0*/  CALL.REL.NOINC `($__internal_14_$__cuda_sm70_shflsync_bfly_p) ;  /* 0x0000036000007944 */ /* 0x000fea0003c00000 */
[----:B-1----:R-:W-:Y:S01]  /*6d00*/  FADD.FTZ R7, R7, R150 ;  /* 0x0000009607077221 */ /* 0x002fe20000010000 */
[----:B------:R-:W-:Y:S01]  /*6d10*/  MOV R148, 0x6d70 ;  /* 0x00006d7000947802 */ /* 0x000fe20000000f00 */
[----:B0-----:R-:W-:-:S02]  /*6d20*/  IMAD.MOV.U32 R151, RZ, RZ, 0x2 ;  /* 0x00000002ff977424 */ /* 0x001fc400078e00ff */
[----:B------:R-:W-:Y:S02]  /*6d30*/  IMAD.MOV.U32 R152, RZ, RZ, 0x1f ;  /* 0x0000001fff987424 */ /* 0x000fe400078e00ff */
[----:B------:R-:W-:Y:S02]  /*6d40*/  IMAD.MOV.U32 R153, RZ, RZ, -0x1 ;  /* 0xffffffffff997424 */ /* 0x000fe400078e00ff */
[----:B------:R-:W-:Y:S02]  /*6d50*/  IMAD.MOV.U32 R150, RZ, RZ, R7 ;  /* 0x000000ffff967224 */ /* 0x000fe400078e0007 */
[----:B------:R-:W-:Y:S05]  /*6d60*/  CALL.REL.NOINC `($__internal_14_$__cuda_sm70_shflsync_bfly_p) ;  /* 0x000002f000007944 */ /* 0x000fea0003c00000 */
[----:B-1----:R-:W-:Y:S01]  /*6d70*/  FADD.FTZ R4, R7, R150 ;  /* 0x0000009607047221 */ /* 0x002fe20000010000 */
[----:B------:R-:W-:Y:S01]  /*6d80*/  MOV R148, 0x6de0 ;  /* 0x00006de000947802 */ /* 0x000fe20000000f00 */
[----:B0-----:R-:W-:Y:S02]  /*6d90*/  IMAD.MOV.U32 R151, RZ, RZ, 0x1 ;  /* 0x00000001ff977424 */ /* 0x001fe400078e00ff */
[----:B------:R-:W-:Y:S02]  /*6da0*/  IMAD.MOV.U32 R152, RZ, RZ, 0x1f ;  /* 0x0000001fff987424 */ /* 0x000fe400078e00ff */
[----:B------:R-:W-:-:S02]  /*6db0*/  IMAD.MOV.U32 R153, RZ, RZ, -0x1 ;  /* 0xffffffffff997424 */ /* 0x000fc400078e00ff */
[----:B------:R-:W-:Y:S02]  /*6dc0*/  IMAD.MOV.U32 R150, RZ, RZ, R4 ;  /* 0x000000ffff967224 */ /* 0x000fe400078e0004 */
[----:B------:R-:W-:Y:S05]  /*6dd0*/  CALL.REL.NOINC `($__internal_14_$__cuda_sm70_shflsync_bfly_p) ;  /* 0x0000028000007944 */ /* 0x000fea0003c00000 */
[----:B-1----:R-:W-:Y:S01]  /*6de0*/  IMAD.MOV.U32 R5, RZ, RZ, R150 ;  /* 0x000000ffff057224 */ /* 0x002fe200078e0096 */
[----:B0-----:R-:W-:Y:S05]  /*6df0*/  BRA `(.L_x_2700) ;  /* 0xffffb6f000007947 */ /* 0x001fea000383ffff */
.L_x_2655:
[----:B------:R-:W-:Y:S01]  /*6e00*/  IMAD.MOV.U32 R150, RZ, RZ, R155 ;  /* 0x000000ffff967224 */ /* 0x000fe200078e009b */
[----:B------:R-:W-:Y:S01]  /*6e10*/  MOV R148, 0x6e60 ;  /* 0x00006e6000947802 */ /* 0x000fe20000000f00 */
[----:B------:R-:W-:Y:S02]  /*6e20*/  IMAD.MOV.U32 R151, RZ, RZ, 0x1 ;  /* 0x00000001ff977424 */ /* 0x000fe400078e00ff */
[----:B------:R-:W-:Y:S02]  /*6e30*/  IMAD.MOV.U32 R152, RZ, RZ, 0x1f ;  /* 0x0000001fff987424 */ /* 0x000fe400078e00ff */
[----:B------:R-:W-:Y:S02]  /*6e40*/  IMAD.MOV.U32 R153, RZ, RZ, -0x1 ;  /* 0xffffffffff997424 */ /* 0x000fe400078e00ff */
[----:B-----5:R-:W-:Y:S05]  /*6e50*/  CALL.REL.NOINC `($__internal_14_$__cuda_sm70_shflsync_bfly_p) ;  /* 0x0000020000007944 */ /* 0x020fea0003c00000 */
[----:B-1----:R-:W-:Y:S01]  /*6e60*/  IMAD.MOV.U32 R148, RZ, RZ, R150 ;  /* 0x000000ffff947224 */ /* 0x002fe200078e0096 */
[----:B0-----:R-:W-:Y:S05]  /*6e70*/  BRA `(.L_x_2701) ;  /* 0xffffcf5000007947 */ /* 0x001fea000383ffff */
.L_x_2659:
[----:B------:R-:W-:Y:S01]  /*6e80*/  IMAD.MOV.U32 R150, RZ, RZ, R0 ;  /* 0x000000ffff967224 */ /* 0x000fe200078e0000 */
[----:B------:R-:W-:Y:S01]  /*6e90*/  MOV R148, 0x6ee0 ;  /* 0x00006ee000947802 */ /* 0x000fe20000000f00 */
[----:B------:R-:W-:-:S02]  /*6ea0*/  IMAD.MOV.U32 R151, RZ, RZ, 0x10 ;  /* 0x00000010ff977424 */ /* 0x000fc400078e00ff */
[----:B------:R-:W-:Y:S02]  /*6eb0*/  IMAD.MOV.U32 R152, RZ, RZ, 0x1f ;  /* 0x0000001fff987424 */ /* 0x000fe400078e00ff */
[----:B------:R-:W-:Y:S02]  /*6ec0*/  IMAD.MOV.U32 R153, RZ, RZ, -0x1 ;  /* 0xffffffffff997424 */ /* 0x000fe400078e00ff */
[----:B-123-5:R-:W-:Y:S05]  /*6ed0*/  CALL.REL.NOINC `($__internal_14_$__cuda_sm70_shflsync_bfly_p) ;  /* 0x0000018000007944 */ /* 0x02efea0003c00000 */
[----:B-1----:R-:W-:Y:S01]  /*6ee0*/  IMAD.MOV.U32 R3, RZ, RZ, R150 ;  /* 0x000000ffff037224 */ /* 0x002fe200078e0096 */
[----:B0-----:R-:W-:Y:S05]  /*6ef0*/  BRA `(.L_x_2702) ;  /* 0xffffd11000007947 */ /* 0x001fea000383ffff */
.L_x_2660:
[----:B------:R-:W-:Y:S01]  /*6f00*/  IMAD.MOV.U32 R150, RZ, RZ, R5 ;  /* 0x000000ffff967224 */ /* 0x000fe200078e0005 */
[----:B------:R-:W-:Y:S01]  /*6f10*/  MOV R148, 0x6f60 ;  /* 0x00006f6000947802 */ /* 0x000fe20000000f00 */
[----:B------:R-:W-:Y:S02]  /*6f20*/  IMAD.MOV.U32 R151, RZ, RZ, 0x8 ;  /* 0x00000008ff977424 */ /* 0x000fe400078e00ff */
[----:B------:R-:W-:Y:S02]  /*6f30*/  IMAD.MOV.U32 R152, RZ, RZ, 0x1f ;  /* 0x0000001fff987424 */ /* 0x000fe400078e00ff */
[----:B------:R-:W-:Y:S02]  /*6f40*/  IMAD.MOV.U32 R153, RZ, RZ, -0x1 ;  /* 0xffffffffff997424 */ /* 0x000fe400078e00ff */
[----:B0123-5:R-:W-:Y:S05]  /*6f50*/  CALL.REL.NOINC `($__internal_14_$__cuda_sm70_shflsync_bfly_p) ;  /* 0x0000010000007944 */ /* 0x02ffea0003c00000 */
[----:B-1----:R-:W-:Y:S01]  /*6f60*/  FMNMX.FTZ R3, R5, R150, !PT ;  /* 0x0000009605037209 */ /* 0x002fe20007810000 */
[----:B0-----:R-:W-:Y:S01]  /*6f70*/  IMAD.MOV.U32 R151, RZ, RZ, 0x4 ;  /* 0x00000004ff977424 */ /* 0x001fe200078e00ff */
[----:B------:R-:W-:Y:S01]  /*6f80*/  MOV R148, 0x6fd0 ;  /* 0x00006fd000947802 */ /* 0x000fe20000000f00 */
[----:B------:R-:W-:-:S02]  /*6f90*/  IMAD.MOV.U32 R152, RZ, RZ, 0x1f ;  /* 0x0000001fff987424 */ /* 0x000fc400078e00ff */
[----:B------:R-:W-:Y:S02]  /*6fa0*/  IMAD.MOV.U32 R153, RZ, RZ, -0x1 ;  /* 0xffffffffff997424 */ /* 0x000fe400078e00ff */
[----:B------:R-:W-:Y:S02]  /*6fb0*/  IMAD.MOV.U32 R150, RZ, RZ, R3 ;  /* 0x000000ffff967224 */ /* 0x000fe400078e0003 */
[----:B------:R-:W-:Y:S05]  /*6fc0*/  CALL.REL.NOINC `($__internal_14_$__cuda_sm70_shflsync_bfly_p) ;  /* 0x0000009000007944 */ /* 0x000fea0003c00000 */
[----:B-1----:R-:W-:Y:S01]  /*6fd0*/  FMNMX.FTZ R3, R3, R150, !PT ;  /* 0x0000009603037209 */ /* 0x002fe20007810000 */
[----:B0-----:R-:W-:Y:S01]  /*6fe0*/  IMAD.MOV.U32 R151, RZ, RZ, 0x2 ;  /* 0x00000002ff977424 */ /* 0x001fe200078e00ff */
[----:B------:R-:W-:Y:S01]  /*6ff0*/  MOV R148, 0x7040 ;  /* 0x0000704000947802 */ /* 0x000fe20000000f00 */
[----:B------:R-:W-:Y:S02]  /*7000*/  IMAD.MOV.U32 R152, RZ, RZ, 0x1f ;  /* 0x0000001fff987424 */ /* 0x000fe400078e00ff */
[----:B------:R-:W-:Y:S02]  /*7010*/  IMAD.MOV.U32 R153, RZ, RZ, -0x1 ;  /* 0xffffffffff997424 */ /* 0x000fe400078e00ff */
[----:B------:R-:W-:Y:S02]  /*7020*/  IMAD.MOV.U32 R150, RZ, RZ, R3 ;  /* 0x000000ffff967224 */ /* 0x000fe400078e0003 */
[----:B------:R-:W-:Y:S05]  /*7030*/  CALL.REL.NOINC `($__internal_14_$__cuda_sm70_shflsync_bfly_p) ;  /* 0x0000002000007944 */ /* 0x000fea0003c00000 */
[----:B-1----:R-:W-:Y:S01]  /*7040*/  IMAD.MOV.U32 R6, RZ, RZ, R150 ;  /* 0x000000ffff067224 */ /* 0x002fe200078e0096 */
[----:B0-----:R-:W-:Y:S05]  /*7050*/  BRA `(.L_x_2703) ;  /* 0xffffd02000007947 */ /* 0x001fea000383ffff */
        .weak           $__internal_14_$__cuda_sm70_shflsync_bfly_p
        .type           $__internal_14_$__cuda_sm70_shflsync_bfly_p,@function
        .size           $__internal_14_$__cuda_sm70_shflsync_bfly_p,(.L_x_3185 - $__internal_14_$__cuda_sm70_shflsync_bfly_p)
$__internal_14_$__cuda_sm70_shflsync_bfly_p:
[----:B------:R-:W-:Y:S01]  /*7060*/  IMAD.MOV.U32 R149, RZ, RZ, 0x0 ;  /* 0x00000000ff957424 */ /* 0x000fe200078e00ff */
[----:B------:R-:W-:Y:S04]  /*7070*/  WARPSYNC R153 ;  /* 0x0000009900007348 */ /* 0x000fe80003800000 */
[----:B------:R0:W1:Y:S01]  /*7080*/  SHFL.BFLY PT, R150, R150, R151, R152 ;  /* 0x0c00009796967389 */ /* 0x00006200000e0098 */
[----:B------:R-:W-:Y:S05]  /*7090*/  RET.REL.NODEC R148 `(_ZN4mmha33masked_multihead_attention_kernelItLi256ELi256ELi2ELi32ELi128ELb0ELb0EEEv26Multihead_attention_paramsIT_XT5_EE) ;  /* 0xffff8f6094007950 */ /* 0x000fea0003c3ffff */
.L_x_2704:
        /* <DEDUP_REMOVED lines=14> */
.L_x_3185:


//--------------------- .text._ZN4mmha33masked_multihead_attention_kernelItLi256ELi256ELi4ELi32ELi64ELb0ELb0EEEv26Multihead_attention_paramsIT_XT5_EE --------------------------
	.section	.text._ZN4mmha33masked_multihead_attention_kernelItLi256ELi256ELi4ELi32ELi64ELb0ELb0EEEv26Multihead_attention_paramsIT_XT5_EE,"ax",@progbits
	.sectioninfo	@"SHI_REGISTERS=95"
	.align	128
        .global         _ZN4mmha33masked_multihead_attention_kernelItLi256ELi256ELi4ELi32ELi64ELb0ELb0EEEv26Multihead_attention_paramsIT_XT5_EE
        .type           _ZN4mmha33masked_multihead_attention_kernelItLi256ELi256ELi4ELi32ELi64ELb0ELb0EEEv26Multihead_attention_paramsIT_XT5_EE,@function
        .size           _ZN4mmha33masked_multihead_attention_kernelItLi256ELi256ELi4ELi32ELi64ELb0ELb0EEEv26Multihead_attention_paramsIT_XT5_EE,(.L_x_3186 - _ZN4mmha33masked_multihead_attention_kernelItLi256ELi256ELi4ELi32ELi64ELb0ELb0EEEv26Multihead_attention_paramsIT_XT5_EE)
        .other          _ZN4mmha33masked_multihead_attention_kernelItLi256ELi256ELi4ELi32ELi64ELb0ELb0EEEv26Multihead_attention_paramsIT_XT5_EE,@"STO_CUDA_ENTRY STV_DEFAULT"
_ZN4mmha33masked_multihead_attention_kernelItLi256ELi256ELi4ELi32ELi64ELb0ELb0EEEv26Multihead_attention_paramsIT_XT5_EE:
.text._ZN4mmha33masked_multihead_attention_kernelItLi256ELi256ELi4ELi32ELi64ELb0ELb0EEEv26Multihead_attention_paramsIT_XT5_EE:
        /* <DEDUP_REMOVED lines=14> */
.L_x_2705:
        /* <DEDUP_REMOVED lines=143> */
.L_x_2707:
[----:B------:R-:W-:Y:S01]  /*09d0*/  CS2R R26, SRZ ;  /* 0x00000000001a7805 */ /* 0x000fe2000001ff00 */
[----:B------:R-:W-:Y:S02]  /*09e0*/  CS2R R24, SRZ ;  /* 0x0000000000187805 */ /* 0x000fe4000001ff00 */
.L_x_2708:
[----:B------:R-:W-:Y:S05]  /*09f0*/  BSYNC B0 ;  /* 0x0000000000007941 */ /* 0x000fea0003800000 */
.L_x_2706:
        /* <DEDUP_REMOVED lines=15> */
.L_x_2710:
[----:B------:R-:W-:-:S04]  /*0af0*/  IADD3 R4, P0, R3, c[0x0][0x178], RZ ;  /* 0x00005e0003047a10 */ /* 0x000fc80007f1e0ff */
[----:B------:R-:W-:-:S05]  /*0b00*/  LEA.HI.X.SX32 R5, R3, c[0x0][0x17c], 0x1, P0 ;  /* 0x00005f0003057a11 */ /* 0x000fca00000f0eff */
[----:B------:R-:W2:Y:S01]  /*0b10*/  LDG.E.64 R14, [R4.64] ;  /* 0x00000024040e7981 */ /* 0x000ea2000c1e1b00 */
[----:B------:R-:W-:Y:S02]  /*0b20*/  IMAD.U32 R7, RZ, RZ, UR39 ;  /* 0x00000027ff077e24 */ /* 0x000fe4000f8e00ff */
[----:B------:R-:W-:-:S05]  /*0b30*/  IMAD.U32 R6, RZ, RZ, UR38 ;  /* 0x00000026ff067e24 */ /* 0x000fca000f8e00ff */
        /* <DEDUP_REMOVED lines=30> */
.L_x_2711:
[----:B------:R-:W-:Y:S05]  /*0d20*/  BSYNC B0 ;  /* 0x0000000000007941 */ /* 0x000fea0003800000 */
.L_x_2709:
        /* <DEDUP_REMOVED lines=111> */
.L_x_2714:
        /* <DEDUP_REMOVED lines=146> */
.L_x_2718:
[----:B------:R-:W-:Y:S05]  /*1d40*/  BSYNC B1 ;  /* 0x0000000000017941 */ /* 0x000fea0003800000 */
.L_x_2717:
        /* <DEDUP_REMOVED lines=31> */
.L_x_2716:
[----:B------:R-:W-:Y:S05]  /*1f40*/  BSYNC B0 ;  /* 0x0000000000007941 */ /* 0x000fea0003800000 */
.L_x_2715:
[----:B------:R-:W-:Y:S06]  /*1f50*/  BAR.SYNC.DEFER_BLOCKING 0x0 ;  /* 0x0000000000007b1d */ /* 0x000fec0000010000 */
[----:B0-----:R0:W2:Y:S04]  /*1f60*/  @P6 LDS.128 R24, [R0] ;  /* 0x0000000000186984 */ /* 0x0010a80000000c00 */
[----:B------:R0:W3:Y:S04]  /*1f70*/  @P6 LDS.128 R28, [R3] ;  /* 0x00000000031c6984 */ /* 0x0000e80000000c00 */
[----:B------:R-:W-:Y:S06]  /*1f80*/  BAR.SYNC.DEFER_BLOCKING 0x0 ;  /* 0x0000000000007b1d */ /* 0x000fec0000010000 */
[----:B------:R-:W-:Y:S05]  /*1f90*/  BRA `(.L_x_2713) ;  /* 0x0000064000007947 */ /* 0x000fea0003800000 */
.L_x_2712:
        /* <DEDUP_REMOVED lines=99> */
.L_x_2719:
[----:B------:R-:W-:Y:S05]  /*25d0*/  BSYNC B0 ;  /* 0x0000000000007941 */ /* 0x000fea0003800000 */
.L_x_2713:
        /* <DEDUP_REMOVED lines=20> */
.L_x_2770:
        /* <DEDUP_REMOVED lines=9> */
.L_x_2771:
[----:B--2---:R-:W-:Y:S02]  /*27b0*/  FADD.FTZ R3, R5, R4 ;  /* 0x0000000405037221 */ /* 0x004fe40000010000 */
.L_x_2721:
[----:B------:R-:W-:Y:S05]  /*27c0*/  BSYNC B0 ;  /* 0x0000000000007941 */ /* 0x000fea0003800000 */
.L_x_2720:
[----:B------:R-:W-:-:S13]  /*27d0*/  ISETP.NE.AND P0, PT, R16, RZ, PT ;  /* 0x000000ff1000720c */ /* 0x000fda0003f05270 */
[----:B------:R-:W-:Y:S01]  /*27e0*/  @P0 IMAD.MOV.U32 R0, RZ, RZ, -0x800001 ;  /* 0xff7fffffff000424 */ /* 0x000fe200078e00ff */
[----:B------:R-:W-:Y:S05]  /*27f0*/  @P0 BRA `(.L_x_2724) ;  /* 0x0000013000000947 */ /* 0x000fea0003800000 */
[----:B------:R-:W-:Y:S01]  /*2800*/  ISETP.NE.U32.AND P0, PT, RZ, c[0x0][0x218], PT ;  /* 0x00008600ff007a0c */ /* 0x000fe20003f05070 */
[----:B------:R-:W-:Y:S01]  /*2810*/  UIADD3 UR4, -UR45, UR43, URZ ;  /* 0x0000002b2d047290 */ /* 0x000fe2000fffe13f */
[----:B------:R-:W-:Y:S02]  /*2820*/  FMUL.FTZ R0, R3, c[0x0][0x1f0] ;  /* 0x00007c0003007a20 */ /* 0x000fe40000410000 */
[----:B------:R-:W-:-:S03]  /*2830*/  ISETP.NE.AND.EX P0, PT, RZ, c[0x0][0x21c], PT, P0 ;  /* 0x00008700ff007a0c */ /* 0x000fc60003f05300 */
[----:B------:R-:W-:-:S10]  /*2840*/  IMAD.U32 R7, RZ, RZ, UR4 ;  /* 0x00000004ff077e24 */ /* 0x000fd4000f8e00ff */
        /* <DEDUP_REMOVED lines=13> */
.L_x_2725:
[----:B------:R4:W-:Y:S02]  /*2920*/  STS [R7.X4+0x210], R0 ;  /* 0x0002100007007388 */ /* 0x0009e40000004800 */
.L_x_2724:
        /* <DEDUP_REMOVED lines=62> */
.L_x_2732:
[----:B------:R-:W-:Y:S01]  /*2d10*/  IABS R48, c[0x0][0x1d4] ;  /* 0x0000750000307a13 */ /* 0x000fe20000000000 */
[----:B------:R-:W-:Y:S01]  /*2d20*/  IMAD.MOV.U32 R46, RZ, RZ, RZ ;  /* 0x000000ffff2e7224 */ /* 0x000fe200078e00ff */
[----:B------:R-:W-:Y:S01]  /*2d30*/  IABS R53, R38 ;  /* 0x0000002600357213 */ /* 0x000fe20000000000 */
[----:B------:R-:W-:Y:S01]  /*2d40*/  IMAD.MOV.U32 R92, RZ, RZ, c[0x0][0x1d4] ;  /* 0x00007500ff5c7624 */ /* 0x000fe200078e00ff */
[----:B------:R-:W1:Y:S01]  /*2d50*/  I2F.RP R49, R48 ;  /* 0x0000003000317306 */ /* 0x000e620000209400 */
[C---:B------:R-:W-:Y:S02]  /*2d60*/  ISETP.GE.AND P2, PT, R38.reuse, RZ, PT ;  /* 0x000000ff2600720c */ /* 0x040fe40003f46270 */
[----:B------:R-:W-:Y:S02]  /*2d70*/  ISETP.NE.AND P3, PT, RZ, c[0x0][0x1d4], PT ;  /* 0x00007500ff007a0c */ /* 0x000fe40003f65270 */
[----:B------:R-:W-:-:S03]  /*2d80*/  ISETP.GE.AND P1, PT, R38, UR43, PT ;  /* 0x0000002b26007c0c */ /* 0x000fc6000bf26270 */
        /* <DEDUP_REMOVED lines=15> */
[C---:B------:R-:W-:Y:S01]  /*2e80*/  IADD3 R83, R53.reuse, c[0x0][0x1d4], RZ ;  /* 0x0000750035537a10 */ /* 0x040fe20007ffe0ff */
[----:B------:R-:W-:Y:S02]  /*2e90*/  @!P1 IMAD.SHL.U32 R47, R53, 0x8, RZ ;  /* 0x00000008352f9824 */ /* 0x000fe400078e00ff */
[----:B------:R-:W-:-:S03]  /*2ea0*/  IMAD R90, R92, 0x8, R53 ;  /* 0x000000085c5a7824 */ /* 0x000fc600078e0235 */
[----:B------:R-:W-:Y:S01]  /*2eb0*/  @!P1 IADD3 R46, P0, R36, R47, RZ ;  /* 0x0000002f242e9210 */ /* 0x000fe20007f1e0ff */
[----:B------:R-:W-:-:S03]  /*2ec0*/  @!P1 IMAD.SHL.U32 R51, R90, 0x8, RZ ;  /* 0x000000085a339824 */ /* 0x000fc600078e00ff */
[----:B------:R-:W-:Y:S01]  /*2ed0*/  @!P1 LEA.HI.X.SX32 R49, R47, R40, 0x1, P0 ;  /* 0x000000282f319211 */ /* 0x000fe200000f0eff */
[----:B------:R-:W-:Y:S01]  /*2ee0*/  @!P1 IMAD.SHL.U32 R47, R83, 0x8, RZ ;  /* 0x00000008532f9824 */ /* 0x000fe200078e00ff */
[----:B------:R-:W-:-:S04]  /*2ef0*/  @!P1 LEA R48, P0, R46, c[0x0][0x198], 0x1 ;  /* 0x000066002e309a11 */ /* 0x000fc800078008ff */
[----:B------:R-:W-:Y:S02]  /*2f00*/  @!P1 LEA.HI.X R49, R46, c[0x0][0x19c], R49, 0x1, P0 ;  /* 0x000067002e319a11 */ /* 0x000fe400000f0c31 */
[----:B------:R-:W-:Y:S01]  /*2f10*/  @!P1 IADD3 R50, P0, R36, R47, RZ ;  /* 0x0000002f24329210 */ /* 0x000fe20007f1e0ff */
[--C-:B------:R-:W-:Y:S01]  /*2f20*/  IMAD R85, R92, 0xe, R53.reuse ;  /* 0x0000000e5c557824 */ /* 0x100fe200078e0235 */
[----:B------:R-:W-:Y:S01]  /*2f30*/  @!P1 IADD3 R52, P2, R36, R51, RZ ;  /* 0x0000003324349210 */ /* 0x000fe20007f5e0ff */
[----:B------:R-:W-:Y:S01]  /*2f40*/  IMAD R81, R92, 0x14, R53 ;  /* 0x000000145c517824 */ /* 0x000fe200078e0235 */
[-C--:B------:R-:W-:Y:S01]  /*2f50*/  @!P1 LEA.HI.X.SX32 R47, R47, R40.reuse, 0x1, P0 ;  /* 0x000000282f2f9211 */ /* 0x080fe200000f0eff */
[----:B------:R1:W2:Y:S01]  /*2f60*/  @!P1 LDG.E R42, [R48.64] ;  /* 0x00000024302a9981 */ /* 0x0002a2000c1e1900 */
[----:B------:R-:W-:Y:S01]  /*2f70*/  @!P1 LEA R46, P0, R50, c[0x0][0x198], 0x1 ;  /* 0x00006600322e9a11 */ /* 0x000fe200078008ff */
[----:B------:R-:W-:Y:S01]  /*2f80*/  @!P1 IMAD.SHL.U32 R87, R85, 0x8, RZ ;  /* 0x0000000855579824 */ /* 0x000fe200078e00ff */
[----:B------:R-:W-:-:S02]  /*2f90*/  @!P1 LEA.HI.X.SX32 R51, R51, R40, 0x1, P2 ;  /* 0x0000002833339211 */ /* 0x000fc400010f0eff */
[----:B------:R-:W-:Y:S02]  /*2fa0*/  @!P1 LEA.HI.X R47, R50, c[0x0][0x19c], R47, 0x1, P0 ;  /* 0x00006700322f9a11 */ /* 0x000fe400000f0c2f */
[----:B------:R-:W-:Y:S01]  /*2fb0*/  @!P1 LEA R50, P0, R52, c[0x0][0x198], 0x1 ;  /* 0x0000660034329a11 */ /* 0x000fe200078008ff */
[----:B------:R-:W-:Y:S02]  /*2fc0*/  @!P1 IMAD.SHL.U32 R89, R81, 0x8, RZ ;  /* 0x0000000851599824 */ /* 0x000fe400078e00ff */
[----:B------:R-:W-:Y:S01]  /*2fd0*/  IMAD R92, R92, 0x1a, R53 ;  /* 0x0000001a5c5c7824 */ /* 0x000fe200078e0235 */
[----:B------:R-:W-:Y:S01]  /*2fe0*/  @!P1 LEA.HI.X R51, R52, c[0x0][0x19c], R51, 0x1, P0 ;  /* 0x0000670034339a11 */ /* 0x000fe200000f0c33 */
[----:B------:R4:W5:Y:S01]  /*2ff0*/  @!P1 LDG.E R41, [R46.64] ;  /* 0x000000242e299981 */ /* 0x000962000c1e1900 */
[C---:B-1----:R-:W-:Y:S02]  /*3000*/  @!P1 IADD3 R49, P0, R36.reuse, R87, RZ ;  /* 0x0000005724319210 */ /* 0x042fe40007f1e0ff */
[----:B------:R-:W-:Y:S01]  /*3010*/  @!P1 IADD3 R52, P2, R36, R89, RZ ;  /* 0x0000005924349210 */ /* 0x000fe20007f5e0ff */
[----:B------:R-:W-:Y:S01]  /*3020*/  @!P1 IMAD.SHL.U32 R53, R92, 0x8, RZ ;  /* 0x000000085c359824 */ /* 0x000fe200078e00ff */
[----:B------:R-:W-:Y:S01]  /*3030*/  @!P1 LEA.HI.X.SX32 R86, R87, R40, 0x1, P0 ;  /* 0x0000002857569211 */ /* 0x000fe200000f0eff */
[----:B---3--:R1:W3:Y:S01]  /*3040*/  @!P1 LDG.E R54, [R50.64] ;  /* 0x0000002432369981 */ /* 0x0082e2000c1e1900 */
[----:B------:R-:W-:-:S02]  /*3050*/  @!P1 LEA R48, P0, R49, c[0x0][0x198], 0x1 ;  /* 0x0000660031309a11 */ /* 0x000fc400078008ff */
[-C--:B------:R-:W-:Y:S02]  /*3060*/  @!P1 LEA.HI.X.SX32 R89, R89, R40.reuse, 0x1, P2 ;  /* 0x0000002859599211 */ /* 0x080fe400010f0eff */
[----:B------:R-:W-:Y:S02]  /*3070*/  @!P1 LEA.HI.X R49, R49, c[0x0][0x19c], R86, 0x1, P0 ;  /* 0x0000670031319a11 */ /* 0x000fe400000f0c56 */
[C---:B----4-:R-:W-:Y:S02]  /*3080*/  @!P1 LEA R46, P0, R52.reuse, c[0x0][0x198], 0x1 ;  /* 0x00006600342e9a11 */ /* 0x050fe400078008ff */
[----:B------:R-:W-:Y:S01]  /*3090*/  IADD3 R83, R83, c[0x0][0x1d4], RZ ;  /* 0x0000750053537a10 */ /* 0x000fe20007ffe0ff */
[----:B------:R4:W2:Y:S01]  /*30a0*/  @!P1 LDG.E R43, [R48.64] ;  /* 0x00000024302b9981 */ /* 0x0008a2000c1e1900 */
[----:B------:R-:W-:Y:S02]  /*30b0*/  @!P1 LEA.HI.X R47, R52, c[0x0][0x19c], R89, 0x1, P0 ;  /* 0x00006700342f9a11 */ /* 0x000fe400000f0c59 */
[----:B-1----:R-:W-:Y:S01]  /*30c0*/  @!P1 IADD3 R50, P0, R36, R53, RZ ;  /* 0x0000003524329210 */ /* 0x002fe20007f1e0ff */
[----:B------:R-:W-:Y:S01]  /*30d0*/  @!P1 IMAD.SHL.U32 R51, R83, 0x8, RZ ;  /* 0x0000000853339824 */ /* 0x000fe200078e00ff */
[----:B------:R-:W-:Y:S01]  /*30e0*/  IADD3 R90, R90, c[0x0][0x1d4], RZ ;  /* 0x000075005a5a7a10 */ /* 0x000fe20007ffe0ff */
[----:B------:R1:W2:Y:S01]  /*30f0*/  @!P1 LDG.E R55, [R46.64] ;  /* 0x000000242e379981 */ /* 0x0002a2000c1e1900 */
[----:B------:R-:W-:-:S02]  /*3100*/  @!P1 LEA.HI.X.SX32 R53, R53, R40, 0x1, P0 ;  /* 0x0000002835359211 */ /* 0x000fc400000f0eff */
[----:B------:R-:W-:Y:S01]  /*3110*/  @!P1 IADD3 R52, P0, R36, R51, RZ ;  /* 0x0000003324349210 */ /* 0x000fe20007f1e0ff */
[----:B----4-:R-:W-:Y:S01]  /*3120*/  @!P1 IMAD.SHL.U32 R49, R90, 0x8, RZ ;  /* 0x000000085a319824 */ /* 0x010fe200078e00ff */
[----:B------:R-:W-:Y:S02]  /*3130*/  IADD3 R85, R85, c[0x0][0x1d4], RZ ;  /* 0x0000750055557a10 */ /* 0x000fe40007ffe0ff */
[----:B------:R-:W-:Y:S02]  /*3140*/  @!P1 LEA.HI.X.SX32 R51, R51, R40, 0x1, P0 ;  /* 0x0000002833339211 */ /* 0x000fe400000f0eff */
[----:B------:R-:W-:Y:S01]  /*3150*/  @!P1 LEA R88, P0, R52, c[0x0][0x198], 0x1 ;  /* 0x0000660034589a11 */ /* 0x000fe200078008ff */
[----:B-1----:R-:W-:Y:S01]  /*3160*/  @!P1 IMAD.SHL.U32 R47, R85, 0x8, RZ ;  /* 0x00000008552f9824 */ /* 0x002fe200078e00ff */
[----:B------:R-:W-:Y:S02]  /*3170*/  @!P1 LEA R86, P2, R50, c[0x0][0x198], 0x1 ;  /* 0x0000660032569a11 */ /* 0x000fe400078408ff */
[----:B------:R-:W-:-:S02]  /*3180*/  @!P1 LEA.HI.X R89, R52, c[0x0][0x19c], R51, 0x1, P0 ;  /* 0x0000670034599a11 */ /* 0x000fc400000f0c33 */
[----:B------:R-:W-:Y:S02]  /*3190*/  @!P1 IADD3 R48, P0, R36, R49, RZ ;  /* 0x0000003124309210 */ /* 0x000fe40007f1e0ff */
[----:B------:R-:W-:Y:S01]  /*31a0*/  @!P1 LEA.HI.X R87, R50, c[0x0][0x19c], R53, 0x1, P2 ;  /* 0x0000670032579a11 */ /* 0x000fe200010f0c35 */
[----:B------:R1:W4:Y:S01]  /*31b0*/  @!P1 LDG.E R56, [R88.64] ;  /* 0x0000002458389981 */ /* 0x000322000c1e1900 */
[----:B------:R-:W-:Y:S02]  /*31c0*/  @!P1 LEA.HI.X.SX32 R49, R49, R40, 0x1, P0 ;  /* 0x0000002831319211 */ /* 0x000fe400000f0eff */
[----:B------:R-:W-:Y:S01]  /*31d0*/  @!P1 LEA R52, P0, R48, c[0x0][0x198], 0x1 ;  /* 0x0000660030349a11 */ /* 0x000fe200078008ff */
[----:B------:R0:W2:Y:S01]  /*31e0*/  @!P1 LDG.E R57, [R86.64] ;  /* 0x0000002456399981 */ /* 0x0000a2000c1e1900 */
[----:B------:R-:W-:Y:S02]  /*31f0*/  @!P1 IADD3 R46, P2, R36, R47, RZ ;  /* 0x0000002f242e9210 */ /* 0x000fe40007f5e0ff */
[----:B------:R-:W-:-:S02]  /*3200*/  @!P1 LEA.HI.X R53, R48, c[0x0][0x19c], R49, 0x1, P0 ;  /* 0x0000670030359a11 */ /* 0x000fc400000f0c31 */
[----:B------:R-:W-:Y:S02]  /*3210*/  @!P1 LEA.HI.X.SX32 R47, R47, R40, 0x1, P2 ;  /* 0x000000282f2f9211 */ /* 0x000fe400010f0eff */
[C---:B------:R-:W-:Y:S01]  /*3220*/  @!P1 LEA R50, P0, R46.reuse, c[0x0][0x198], 0x1 ;  /* 0x000066002e329a11 */ /* 0x040fe200078008ff */
[----:B------:R0:W2:Y:S01]  /*3230*/  @!P1 LDG.E R59, [R52.64] ;  /* 0x00000024343b9981 */ /* 0x0000a2000c1e1900 */
[----:B------:R-:W-:Y:S02]  /*3240*/  IADD3 R91, R81, c[0x0][0x1d4], RZ ;  /* 0x00007500515b7a10 */ /* 0x000fe40007ffe0ff */
[----:B------:R-:W-:Y:S02]  /*3250*/  @!P1 LEA.HI.X R51, R46, c[0x0][0x19c], R47, 0x1, P0 ;  /* 0x000067002e339a11 */ /* 0x000fe400000f0c2f */
[----:B------:R-:W-:Y:S01]  /*3260*/  IADD3 R81, R92, c[0x0][0x1d4], RZ ;  /* 0x000075005c517a10 */ /* 0x000fe20007ffe0ff */
[----:B------:R-:W-:Y:S01]  /*3270*/  @!P1 IMAD.SHL.U32 R47, R91, 0x8, RZ ;  /* 0x000000085b2f9824 */ /* 0x000fe200078e00ff */
[----:B------:R-:W-:Y:S01]  /*3280*/  IADD3 R83, R83, c[0x0][0x1d4], RZ ;  /* 0x0000750053537a10 */ /* 0x000fe20007ffe0ff */
[----:B------:R1:W2:Y:S02]  /*3290*/  @!P1 LDG.E R58, [R50.64] ;  /* 0x00000024323a9981 */ /* 0x0002a4000c1e1900 */
[----:B0-----:R-:W-:Y:S01]  /*32a0*/  @!P1 IMAD.SHL.U32 R87, R81, 0x8, RZ ;  /* 0x0000000851579824 */ /* 0x001fe200078e00ff */
[----:B------:R-:W-:-:S04]  /*32b0*/  @!P1 IADD3 R46, P0, R36, R47, RZ ;  /* 0x0000002f242e9210 */ /* 0x000fc80007f1e0ff */
[-C--:B------:R-:W-:Y:S02]  /*32c0*/  @!P1 LEA.HI.X.SX32 R49, R47, R40.reuse, 0x1, P0 ;  /* 0x000000282f319211 */ /* 0x080fe400000f0eff */
[----:B------:R-:W-:Y:S02]  /*32d0*/  @!P1 LEA R48, P0, R46, c[0x0][0x198], 0x1 ;  /* 0x000066002e309a11 */ /* 0x000fe400078008ff */
[----:B------:R-:W-:Y:S02]  /*32e0*/  @!P1 IADD3 R47, P2, R36, R87, RZ ;  /* 0x00000057242f9210 */ /* 0x000fe40007f5e0ff */
[----:B------:R-:W-:Y:S02]  /*32f0*/  @!P1 LEA.HI.X R49, R46, c[0x0][0x19c], R49, 0x1, P0 ;  /* 0x000067002e319a11 */ /* 0x000fe400000f0c31 */
[----:B------:R-:W-:Y:S01]  /*3300*/  @!P1 LEA.HI.X.SX32 R86, R87, R40, 0x1, P2 ;  /* 0x0000002857569211 */ /* 0x000fe200010f0eff */
[----:B------:R-:W-:Y:S01]  /*3310*/  @!P1 IMAD.SHL.U32 R87, R83, 0x8, RZ ;  /* 0x0000000853579824 */ /* 0x000fe200078e00ff */
[----:B------:R-:W-:Y:S01]  /*3320*/  @!P1 LEA R46, P0, R47, c[0x0][0x198], 0x1 ;  /* 0x000066002f2e9a11 */ /* 0x000fe200078008ff */
[----:B------:R0:W3:Y:S01]  /*3330*/  @!P1 LDG.E R60, [R48.64] ;  /* 0x00000024303c9981 */ /* 0x0000e2000c1e1900 */
[----:B------:R-:W-:-:S02]  /*3340*/  IADD3 R53, R90, c[0x0][0x1d4], RZ ;  /* 0x000075005a357a10 */ /* 0x000fc40007ffe0ff */
[----:B------:R-:W-:Y:S02]  /*3350*/  @!P1 LEA.HI.X R47, R47, c[0x0][0x19c], R86, 0x1, P0 ;  /* 0x000067002f2f9a11 */ /* 0x000fe400000f0c56 */
[----:B-1----:R-:W-:Y:S01]  /*3360*/  @!P1 IADD3 R50, P0, R36, R87, RZ ;  /* 0x0000005724329210 */ /* 0x002fe20007f1e0ff */
[----:B------:R-:W-:Y:S01]  /*3370*/  @!P1 IMAD.SHL.U32 R51, R53, 0x8, RZ ;  /* 0x0000000835339824 */ /* 0x000fe200078e00ff */
[----:B------:R-:W-:Y:S01]  /*3380*/  IADD3 R85, R85, c[0x0][0x1d4], RZ ;  /* 0x0000750055557a10 */ /* 0x000fe20007ffe0ff */
[----:B------:R1:W3:Y:S01]  /*3390*/  @!P1 LDG.E R62, [R46.64] ;  /* 0x000000242e3e9981 */ /* 0x0002e2000c1e1900 */
[----:B------:R-:W-:Y:S02]  /*33a0*/  @!P1 LEA.HI.X.SX32 R87, R87, R40, 0x1, P0 ;  /* 0x0000002857579211 */ /* 0x000fe400000f0eff */
[----:B------:R-:W-:Y:S02]  /*33b0*/  @!P1 LEA R86, P0, R50, c[0x0][0x198], 0x1 ;  /* 0x0000660032569a11 */ /* 0x000fe400078008ff */
[----:B------:R-:W-:-:S02]  /*33c0*/  @!P1 IADD3 R52, P2, R36, R51, RZ ;  /* 0x0000003324349210 */ /* 0x000fc40007f5e0ff */
[----:B------:R-:W-:Y:S02]  /*33d0*/  @!P1 LEA.HI.X R87, R50, c[0x0][0x19c], R87, 0x1, P0 ;  /* 0x0000670032579a11 */ /* 0x000fe400000f0c57 */
[----:B------:R-:W-:Y:S02]  /*33e0*/  @!P1 LEA.HI.X.SX32 R51, R51, R40, 0x1, P2 ;  /* 0x0000002833339211 */ /* 0x000fe400010f0eff */
[C---:B------:R-:W-:Y:S01]  /*33f0*/  @!P1 LEA R50, P0, R52.reuse, c[0x0][0x198], 0x1 ;  /* 0x0000660034329a11 */ /* 0x040fe200078008ff */
[----:B0-----:R-:W-:Y:S01]  /*3400*/  @!P1 IMAD.SHL.U32 R49, R85, 0x8, RZ ;  /* 0x0000000855319824 */ /* 0x001fe200078e00ff */
[----:B------:R-:W-:Y:S01]  /*3410*/  IADD3 R83, R83, c[0x0][0x1d4], RZ ;  /* 0x0000750053537a10 */ /* 0x000fe20007ffe0ff */
[----:B------:R0:W3:Y:S01]  /*3420*/  @!P1 LDG.E R61, [R86.64] ;  /* 0x00000024563d9981 */ /* 0x0000e2000c1e1900 */
[----:B------:R-:W-:Y:S02]  /*3430*/  @!P1 LEA.HI.X R51, R52, c[0x0][0x19c], R51, 0x1, P0 ;  /* 0x0000670034339a11 */ /* 0x000fe400000f0c33 */
[----:B------:R-:W-:-:S02]  /*3440*/  IADD3 R52, R91, c[0x0][0x1d4], RZ ;  /* 0x000075005b347a10 */ /* 0x000fc40007ffe0ff */
[----:B-1----:R-:W-:Y:S01]  /*3450*/  @!P1 IADD3 R47, P0, R36, R49, RZ ;  /* 0x00000031242f9210 */ /* 0x002fe20007f1e0ff */
[----:B------:R1:W3:Y:S02]  /*3460*/  @!P1 LDG.E R64, [R50.64] ;  /* 0x0000002432409981 */ /* 0x0002e4000c1e1900 */
[----:B------:R-:W-:Y:S01]  /*3470*/  @!P1 IMAD.SHL.U32 R89, R52, 0x8, RZ ;  /* 0x0000000834599824 */ /* 0x000fe200078e00ff */
[----:B------:R-:W-:Y:S02]  /*3480*/  @!P1 LEA.HI.X.SX32 R48, R49, R40, 0x1, P0 ;  /* 0x0000002831309211 */ /* 0x000fe400000f0eff */
[----:B------:R-:W-:Y:S02]  /*3490*/  @!P1 LEA R46, P0, R47, c[0x0][0x198], 0x1 ;  /* 0x000066002f2e9a11 */ /* 0x000fe400078008ff */
[----:B------:R-:W-:Y:S01]  /*34a0*/  @!P1 IADD3 R49, P2, R36, R89, RZ ;  /* 0x0000005924319210 */ /* 0x000fe20007f5e0ff */
[----:B0-----:R-:W-:Y:S01]  /*34b0*/  @!P1 IMAD.SHL.U32 R87, R83, 0x8, RZ ;  /* 0x0000000853579824 */ /* 0x001fe200078e00ff */
[----:B------:R-:W-:-:S02]  /*34c0*/  @!P1 LEA.HI.X R47, R47, c[0x0][0x19c], R48, 0x1, P0 ;  /* 0x000067002f2f9a11 */ /* 0x000fc400000f0c30 */
[-C--:B------:R-:W-:Y:S02]  /*34d0*/  @!P1 LEA.HI.X.SX32 R88, R89, R40.reuse, 0x1, P2 ;  /* 0x0000002859589211 */ /* 0x080fe400010f0eff */
[----:B------:R-:W-:Y:S01]  /*34e0*/  @!P1 LEA R48, P0, R49, c[0x0][0x198], 0x1 ;  /* 0x0000660031309a11 */ /* 0x000fe200078008ff */
[----:B------:R0:W3:Y:S01]  /*34f0*/  @!P1 LDG.E R63, [R46.64] ;  /* 0x000000242e3f9981 */ /* 0x0000e2000c1e1900 */
[----:B------:R-:W-:Y:S02]  /*3500*/  IADD3 R53, R53, c[0x0][0x1d4], RZ ;  /* 0x0000750035357a10 */ /* 0x000fe40007ffe0ff */
[----:B------:R-:W-:Y:S02]  /*3510*/  @!P1 LEA.HI.X R49, R49, c[0x0][0x19c], R88, 0x1, P0 ;  /* 0x0000670031319a11 */ /* 0x000fe400000f0c58 */
[----:B-1----:R-:W-:Y:S01]  /*3520*/  @!P1 IADD3 R50, P0, R36, R87, RZ ;  /* 0x0000005724329210 */ /* 0x002fe20007f1e0ff */
[----:B------:R-:W-:Y:S01]  /*3530*/  @!P1 IMAD.SHL.U32 R51, R53, 0x8, RZ ;  /* 0x0000000835339824 */ /* 0x000fe200078e00ff */
[----:B------:R-:W-:Y:S01]  /*3540*/  IADD3 R85, R85, c[0x0][0x1d4], RZ ;  /* 0x0000750055557a10 */ /* 0x000fe20007ffe0ff */
[----:B------:R1:W3:Y:S01]  /*3550*/  @!P1 LDG.E R65, [R48.64] ;  /* 0x0000002430419981 */ /* 0x0002e2000c1e1900 */
[----:B------:R-:W-:-:S02]  /*3560*/  @!P1 LEA.HI.X.SX32 R87, R87, R40, 0x1, P0 ;  /* 0x0000002857579211 */ /* 0x000fc400000f0eff */
[----:B------:R-:W-:Y:S02]  /*3570*/  @!P1 LEA R88, P0, R50, c[0x0][0x198], 0x1 ;  /* 0x0000660032589a11 */ /* 0x000fe400078008ff */
[----:B------:R-:W-:Y:S01]  /*3580*/  @!P1 IADD3 R86, P2, R36, R51, RZ ;  /* 0x0000003324569210 */ /* 0x000fe20007f5e0ff */
[----:B0-----:R-:W-:Y:S01]  /*3590*/  @!P1 IMAD.SHL.U32 R47, R85, 0x8, RZ ;  /* 0x00000008552f9824 */ /* 0x001fe200078e00ff */
[----:B------:R-:W-:Y:S02]  /*35a0*/  @!P1 LEA.HI.X R89, R50, c[0x0][0x19c], R87, 0x1, P0 ;  /* 0x0000670032599a11 */ /* 0x000fe400000f0c57 */
[----:B------:R-:W-:Y:S02]  /*35b0*/  @!P1 LEA.HI.X.SX32 R51, R51, R40, 0x1, P2 ;  /* 0x0000002833339211 */ /* 0x000fe400010f0eff */
[----:B------:R-:W-:Y:S01]  /*35c0*/  @!P1 LEA R50, P0, R86, c[0x0][0x198], 0x1 ;  /* 0x0000660056329a11 */ /* 0x000fe200078008ff */
[----:B------:R0:W3:Y:S01]  /*35d0*/  @!P1 LDG.E R66, [R88.64] ;  /* 0x0000002458429981 */ /* 0x0000e2000c1e1900 */
[----:B------:R-:W-:-:S02]  /*35e0*/  IADD3 R87, R83, c[0x0][0x1d4], RZ ;  /* 0x0000750053577a10 */ /* 0x000fc40007ffe0ff */
[----:B------:R-:W-:Y:S02]  /*35f0*/  @!P1 LEA.HI.X R51, R86, c[0x0][0x19c], R51, 0x1, P0 ;  /* 0x0000670056339a11 */ /* 0x000fe400000f0c33 */
[----:B-1----:R-:W-:Y:S01]  /*3600*/  @!P1 IADD3 R48, P0, R36, R47, RZ ;  /* 0x0000002f24309210 */ /* 0x002fe20007f1e0ff */
[----:B------:R-:W-:Y:S02]  /*3610*/  @!P1 IMAD.SHL.U32 R49, R87, 0x8, RZ ;  /* 0x0000000857319824 */ /* 0x000fe400078e00ff */
[----:B------:R1:W3:Y:S01]  /*3620*/  @!P1 LDG.E R67, [R50.64] ;  /* 0x0000002432439981 */ /* 0x0002e2000c1e1900 */
[----:B------:R-:W-:Y:S02]  /*3630*/  @!P1 LEA.HI.X.SX32 R47, R47, R40, 0x1, P0 ;  /* 0x000000282f2f9211 */ /* 0x000fe400000f0eff */
[----:B------:R-:W-:Y:S02]  /*3640*/  @!P1 LEA R46, P2, R48, c[0x0][0x198], 0x1 ;  /* 0x00006600302e9a11 */ /* 0x000fe400078408ff */
[----:B------:R-:W-:-:S02]  /*3650*/  @!P1 IADD3 R83, P0, R36, R49, RZ ;  /* 0x0000003124539210 */ /* 0x000fc40007f1e0ff */
[----:B0-----:R-:W-:Y:S02]  /*3660*/  IADD3 R88, R87, c[0x0][0x1d4], RZ ;  /* 0x0000750057587a10 */ /* 0x001fe40007ffe0ff */
[----:B------:R-:W-:Y:S02]  /*3670*/  @!P1 LEA.HI.X R47, R48, c[0x0][0x19c], R47, 0x1, P2 ;  /* 0x00006700302f9a11 */ /* 0x000fe400010f0c2f */
[----:B------:R-:W-:Y:S01]  /*3680*/  @!P1 LEA.HI.X.SX32 R48, R49, R40, 0x1, P0 ;  /* 0x0000002831309211 */ /* 0x000fe200000f0eff */
[C---:B------:R-:W-:Y:S01]  /*3690*/  @!P1 IMAD.SHL.U32 R49, R88.reuse, 0x8, RZ ;  /* 0x0000000858319824 */ /* 0x040fe200078e00ff */
[C---:B------:R-:W-:Y:S01]  /*36a0*/  @!P1 LEA R86, P0, R83.reuse, c[0x0][0x198], 0x1 ;  /* 0x0000660053569a11 */ /* 0x040fe200078008ff */
[----:B------:R0:W3:Y:S01]  /*36b0*/  @!P1 LDG.E R68, [R46.64] ;  /* 0x000000242e449981 */ /* 0x0000e2000c1e1900 */
[----:B-1----:R-:W-:Y:S02]  /*36c0*/  IADD3 R51, R88, c[0x0][0x1d4], RZ ;  /* 0x0000750058337a10 */ /* 0x002fe40007ffe0ff */
[----:B------:R-:W-:-:S02]  /*36d0*/  @!P1 LEA.HI.X R87, R83, c[0x0][0x19c], R48, 0x1, P0 ;  /* 0x0000670053579a11 */ /* 0x000fc400000f0c30 */
[----:B------:R-:W-:Y:S01]  /*36e0*/  @!P1 IADD3 R50, P0, R36, R49, RZ ;  /* 0x0000003124329210 */ /* 0x000fe20007f1e0ff */
[----:B------:R-:W-:Y:S02]  /*36f0*/  @!P1 IMAD.SHL.U32 R51, R51, 0x8, RZ ;  /* 0x0000000833339824 */ /* 0x000fe400078e00ff */
[----:B------:R1:W3:Y:S01]  /*3700*/  @!P1 LDG.E R69, [R86.64] ;  /* 0x0000002456459981 */ /* 0x0002e2000c1e1900 */
[----:B------:R-:W-:Y:S02]  /*3710*/  @!P1 LEA.HI.X.SX32 R49, R49, R40, 0x1, P0 ;  /* 0x0000002831319211 */ /* 0x000fe400000f0eff */
[----:B------:R-:W-:Y:S02]  /*3720*/  @!P1 LEA R48, P0, R50, c[0x0][0x198], 0x1 ;  /* 0x0000660032309a11 */ /* 0x000fe400078008ff */
[----:B------:R-:W-:Y:S02]  /*3730*/  @!P1 IADD3 R83, P2, R36, R51, RZ ;  /* 0x0000003324539210 */ /* 0x000fe40007f5e0ff */
[----:B------:R-:W-:-:S02]  /*3740*/  @!P1 LEA.HI.X R49, R50, c[0x0][0x19c], R49, 0x1, P0 ;  /* 0x0000670032319a11 */ /* 0x000fc400000f0c31 */
[----:B------:R-:W-:Y:S02]  /*3750*/  @!P1 LEA.HI.X.SX32 R88, R51, R40, 0x1, P2 ;  /* 0x0000002833589211 */ /* 0x000fe400010f0eff */
[C---:B------:R-:W-:Y:S01]  /*3760*/  @!P1 LEA R50, P0, R83.reuse, c[0x0][0x198], 0x1 ;  /* 0x0000660053329a11 */ /* 0x040fe200078008ff */
[----:B------:R0:W3:Y:S03]  /*3770*/  @!P1 LDG.E R70, [R48.64] ;  /* 0x0000002430469981 */ /* 0x0000e6000c1e1900 */
[----:B------:R-:W-:-:S05]  /*3780*/  @!P1 LEA.HI.X R51, R83, c[0x0][0x19c], R88, 0x1, P0 ;  /* 0x0000670053339a11 */ /* 0x000fca00000f0c58 */
[----:B------:R1:W3:Y:S01]  /*3790*/  @!P1 LDG.E R71, [R50.64] ;  /* 0x0000002432479981 */ /* 0x0002e2000c1e1900 */
[----:B------:R-:W-:-:S05]  /*37a0*/  IADD3 R53, R53, c[0x0][0x1d4], RZ ;  /* 0x0000750035357a10 */ /* 0x000fca0007ffe0ff */
[C---:B0-----:R-:W-:Y:S01]  /*37b0*/  @!P1 IMAD.SHL.U32 R47, R53.reuse, 0x8, RZ ;  /* 0x00000008352f9824 */ /* 0x041fe200078e00ff */
[----:B------:R-:W-:-:S04]  /*37c0*/  IADD3 R53, R53, c[0x0][0x1d4], RZ ;  /* 0x0000750035357a10 */ /* 0x000fc80007ffe0ff */
[----:B------:R-:W-:Y:S01]  /*37d0*/  @!P1 IADD3 R88, P0, R36, R47, RZ ;  /* 0x0000002f24589210 */ /* 0x000fe20007f1e0ff */
[----:B------:R-:W-:-:S03]  /*37e0*/  @!P1 IMAD.SHL.U32 R53, R53, 0x8, RZ ;  /* 0x0000000835359824 */ /* 0x000fc600078e00ff */
[-C--:B------:R-:W-:Y:S02]  /*37f0*/  @!P1 LEA.HI.X.SX32 R47, R47, R40.reuse, 0x1, P0 ;  /* 0x000000282f2f9211 */ /* 0x080fe400000f0eff */
[----:B------:R-:W-:Y:S02]  /*3800*/  @!P1 LEA R46, P0, R88, c[0x0][0x198], 0x1 ;  /* 0x00006600582e9a11 */ /* 0x000fe400078008ff */
[----:B-1----:R-:W-:Y:S02]  /*3810*/  @!P1 IADD3 R87, P2, R36, R53, RZ ;  /* 0x0000003524579210 */ /* 0x002fe40007f5e0ff */
[----:B------:R-:W-:Y:S02]  /*3820*/  @!P1 LEA.HI.X R47, R88, c[0x0][0x19c], R47, 0x1, P0 ;  /* 0x00006700582f9a11 */ /* 0x000fe400000f0c2f */
[----:B------:R-:W-:Y:S02]  /*3830*/  @!P1 LEA.HI.X.SX32 R88, R53, R40, 0x1, P2 ;  /* 0x0000002835589211 */ /* 0x000fe400010f0eff */
[C---:B------:R-:W-:Y:S01]  /*3840*/  @!P1 LEA R50, P0, R87.reuse, c[0x0][0x198], 0x1 ;  /* 0x0000660057329a11 */ /* 0x040fe200078008ff */
[----:B------:R0:W3:Y:S03]  /*3850*/  @!P1 LDG.E R72, [R46.64] ;  /* 0x000000242e489981 */ /* 0x0000e6000c1e1900 */
[----:B------:R-:W-:-:S05]  /*3860*/  @!P1 LEA.HI.X R51, R87, c[0x0][0x19c], R88, 0x1, P0 ;  /* 0x0000670057339a11 */ /* 0x000fca00000f0c58 */
[----:B------:R1:W3:Y:S01]  /*3870*/  @!P1 LDG.E R74, [R50.64] ;  /* 0x00000024324a9981 */ /* 0x0002e2000c1e1900 */
[----:B------:R-:W-:-:S05]  /*3880*/  IADD3 R85, R85, c[0x0][0x1d4], RZ ;  /* 0x0000750055557a10 */ /* 0x000fca0007ffe0ff */
[C---:B------:R-:W-:Y:S01]  /*3890*/  @!P1 IMAD.SHL.U32 R83, R85.reuse, 0x8, RZ ;  /* 0x0000000855539824 */ /* 0x040fe200078e00ff */
[----:B------:R-:W-:-:S04]  /*38a0*/  IADD3 R53, R85, c[0x0][0x1d4], RZ ;  /* 0x0000750055357a10 */ /* 0x000fc80007ffe0ff */
[----:B------:R-:W-:Y:S01]  /*38b0*/  @!P1 IADD3 R86, P3, R36, R83, RZ ;  /* 0x0000005324569210 */ /* 0x000fe20007f7e0ff */
[----:B------:R-:W-:-:S03]  /*38c0*/  @!P1 IMAD.SHL.U32 R53, R53, 0x8, RZ ;  /* 0x0000000835359824 */ /* 0x000fc600078e00ff */
[-C--:B------:R-:W-:Y:S02]  /*38d0*/  @!P1 LEA.HI.X.SX32 R83, R83, R40.reuse, 0x1, P3 ;  /* 0x0000002853539211 */ /* 0x080fe400018f0eff */
[----:B------:R-:W-:Y:S02]  /*38e0*/  @!P1 LEA R48, P2, R86, c[0x0][0x198], 0x1 ;  /* 0x0000660056309a11 */ /* 0x000fe400078408ff */
[----:B------:R-:W-:Y:S02]  /*38f0*/  IADD3 R52, R52, c[0x0][0x1d4], RZ ;  /* 0x0000750034347a10 */ /* 0x000fe40007ffe0ff */
[----:B------:R-:W-:Y:S02]  /*3900*/  @!P1 LEA.HI.X R49, R86, c[0x0][0x19c], R83, 0x1, P2 ;  /* 0x0000670056319a11 */ /* 0x000fe400010f0c53 */
[----:B------:R-:W-:Y:S01]  /*3910*/  @!P1 IADD3 R88, P0, R36, R53, RZ ;  /* 0x0000003524589210 */ /* 0x000fe20007f1e0ff */
[C---:B------:R-:W-:Y:S01]  /*3920*/  @!P1 IMAD.SHL.U32 R85, R52.reuse, 0x8, RZ ;  /* 0x0000000834559824 */ /* 0x040fe200078e00ff */
[----:B------:R-:W-:Y:S01]  /*3930*/  IADD3 R83, R52, c[0x0][0x1d4], RZ ;  /* 0x0000750034537a10 */ /* 0x000fe20007ffe0ff */
[----:B------:R0:W3:Y:S01]  /*3940*/  @!P1 LDG.E R73, [R48.64] ;  /* 0x0000002430499981 */ /* 0x0000e2000c1e1900 */
[----:B------:R-:W-:-:S02]  /*3950*/  @!P1 LEA.HI.X.SX32 R53, R53, R40, 0x1, P0 ;  /* 0x0000002835359211 */ /* 0x000fc400000f0eff */
[----:B------:R-:W-:-:S04]  /*3960*/  @!P1 LEA R52, P0, R88, c[0x0][0x198], 0x1 ;  /* 0x0000660058349a11 */ /* 0x000fc800078008ff */
[----:B------:R-:W-:-:S05]  /*3970*/  @!P1 LEA.HI.X R53, R88, c[0x0][0x19c], R53, 0x1, P0 ;  /* 0x0000670058359a11 */ /* 0x000fca00000f0c35 */
[----:B------:R5:W3:Y:S01]  /*3980*/  @!P1 LDG.E R76, [R52.64] ;  /* 0x00000024344c9981 */ /* 0x000ae2000c1e1900 */
[C---:B0-----:R-:W-:Y:S01]  /*3990*/  @!P1 IADD3 R47, P2, R36.reuse, R85, RZ ;  /* 0x00000055242f9210 */ /* 0x041fe20007f5e0ff */
[C---:B------:R-:W-:Y:S01]  /*39a0*/  @!P1 IMAD.SHL.U32 R87, R83.reuse, 0x8, RZ ;  /* 0x0000000853579824 */ /* 0x040fe200078e00ff */
[----:B-1----:R-:W-:Y:S02]  /*39b0*/  IADD3 R51, R83, c[0x0][0x1d4], RZ ;  /* 0x0000750053337a10 */ /* 0x002fe40007ffe0ff */
[-C--:B------:R-:W-:Y:S02]  /*39c0*/  @!P1 LEA.HI.X.SX32 R50, R85, R40.reuse, 0x1, P2 ;  /* 0x0000002855329211 */ /* 0x080fe400010f0eff */
[C---:B------:R-:W-:Y:S02]  /*39d0*/  @!P1 LEA R46, P0, R47.reuse, c[0x0][0x198], 0x1 ;  /* 0x000066002f2e9a11 */ /* 0x040fe400078008ff */
[----:B------:R-:W-:Y:S02]  /*39e0*/  @!P1 IADD3 R86, P3, R36, R87, RZ ;  /* 0x0000005724569210 */ /* 0x000fe40007f7e0ff */
[----:B------:R-:W-:Y:S01]  /*39f0*/  @!P1 LEA.HI.X R47, R47, c[0x0][0x19c], R50, 0x1, P0 ;  /* 0x000067002f2f9a11 */ /* 0x000fe200000f0c32 */
[----:B------:R-:W-:Y:S01]  /*3a00*/  @!P1 IMAD.SHL.U32 R51, R51, 0x8, RZ ;  /* 0x0000000833339824 */ /* 0x000fe200078e00ff */
[----:B------:R-:W-:-:S02]  /*3a10*/  @!P1 LEA.HI.X.SX32 R87, R87, R40, 0x1, P3 ;  /* 0x0000002857579211 */ /* 0x000fc400018f0eff */
[C---:B------:R-:W-:Y:S01]  /*3a20*/  @!P1 LEA R48, P2, R86.reuse, c[0x0][0x198], 0x1 ;  /* 0x0000660056309a11 */ /* 0x040fe200078408ff */
[----:B------:R0:W3:Y:S03]  /*3a30*/  @!P1 LDG.E R78, [R46.64] ;  /* 0x000000242e4e9981 */ /* 0x0000e6000c1e1900 */
[----:B------:R-:W-:Y:S02]  /*3a40*/  @!P1 LEA.HI.X R49, R86, c[0x0][0x19c], R87, 0x1, P2 ;  /* 0x0000670056319a11 */ /* 0x000fe400010f0c57 */
[----:B------:R-:W-:-:S03]  /*3a50*/  @!P1 IADD3 R87, P0, R36, R51, RZ ;  /* 0x0000003324579210 */ /* 0x000fc60007f1e0ff */
[----:B------:R1:W3:Y:S01]  /*3a60*/  @!P1 LDG.E R75, [R48.64] ;  /* 0x00000024304b9981 */ /* 0x0002e2000c1e1900 */
[----:B------:R-:W-:Y:S02]  /*3a70*/  @!P1 LEA.HI.X.SX32 R90, R51, R40, 0x1, P0 ;  /* 0x00000028335a9211 */ /* 0x000fe400000f0eff */
[----:B------:R-:W-:-:S04]  /*3a80*/  @!P1 LEA R86, P0, R87, c[0x0][0x198], 0x1 ;  /* 0x0000660057569a11 */ /* 0x000fc800078008ff */
[----:B------:R-:W-:Y:S02]  /*3a90*/  @!P1 LEA.HI.X R87, R87, c[0x0][0x19c], R90, 0x1, P0 ;  /* 0x0000670057579a11 */ /* 0x000fe400000f0c5a */
[----:B------:R-:W-:-:S03]  /*3aa0*/  IADD3 R81, R81, c[0x0][0x1d4], RZ ;  /* 0x0000750051517a10 */ /* 0x000fc60007ffe0ff */
[----:B------:R0:W3:Y:S02]  /*3ab0*/  @!P1 LDG.E R80, [R86.64] ;  /* 0x0000002456509981 */ /* 0x0000e4000c1e1900 */
[C---:B------:R-:W-:Y:S01]  /*3ac0*/  @!P1 IMAD.SHL.U32 R83, R81.reuse, 0x8, RZ ;  /* 0x0000000851539824 */ /* 0x040fe200078e00ff */
[----:B------:R-:W-:-:S04]  /*3ad0*/  IADD3 R81, R81, c[0x0][0x1d4], RZ ;  /* 0x0000750051517a10 */ /* 0x000fc80007ffe0ff */
[----:B------:R-:W-:Y:S01]  /*3ae0*/  @!P1 IADD3 R85, P2, R36, R83, RZ ;  /* 0x0000005324559210 */ /* 0x000fe20007f5e0ff */
[----:B-----5:R-:W-:-:S03]  /*3af0*/  @!P1 IMAD.SHL.U32 R53, R81, 0x8, RZ ;  /* 0x0000000851359824 */ /* 0x020fc600078e00ff */
[-C--:B------:R-:W-:Y:S02]  /*3b00*/  @!P1 LEA.HI.X.SX32 R88, R83, R40.reuse, 0x1, P2 ;  /* 0x0000002853589211 */ /* 0x080fe400010f0eff */
[----:B------:R-:W-:Y:S02]  /*3b10*/  @!P1 LEA R50, P2, R85, c[0x0][0x198], 0x1 ;  /* 0x0000660055329a11 */ /* 0x000fe400078408ff */
[----:B------:R-:W-:Y:S02]  /*3b20*/  IADD3 R81, R81, c[0x0][0x1d4], RZ ;  /* 0x0000750051517a10 */ /* 0x000fe40007ffe0ff */
[----:B------:R-:W-:Y:S02]  /*3b30*/  @!P1 LEA.HI.X R51, R85, c[0x0][0x19c], R88, 0x1, P2 ;  /* 0x0000670055339a11 */ /* 0x000fe400010f0c58 */
[----:B0-----:R-:W-:Y:S01]  /*3b40*/  @!P1 IADD3 R46, P0, R36, R53, RZ ;  /* 0x00000035242e9210 */ /* 0x001fe20007f1e0ff */
[----:B------:R-:W-:Y:S02]  /*3b50*/  @!P1 IMAD.SHL.U32 R47, R81, 0x8, RZ ;  /* 0x00000008512f9824 */ /* 0x000fe400078e00ff */
[----:B------:R-:W5:Y:S01]  /*3b60*/  @!P1 LDG.E R77, [R50.64] ;  /* 0x00000024324d9981 */ /* 0x000f62000c1e1900 */
[----:B------:R-:W-:-:S02]  /*3b70*/  @!P1 LEA.HI.X.SX32 R53, R53, R40, 0x1, P0 ;  /* 0x0000002835359211 */ /* 0x000fc400000f0eff */
[----:B------:R-:W-:Y:S02]  /*3b80*/  @!P1 LEA R52, P2, R46, c[0x0][0x198], 0x1 ;  /* 0x000066002e349a11 */ /* 0x000fe400078408ff */
[----:B------:R-:W-:Y:S02]  /*3b90*/  IADD3 R81, R81, c[0x0][0x1d4], RZ ;  /* 0x0000750051517a10 */ /* 0x000fe40007ffe0ff */
[----:B------:R-:W-:Y:S02]  /*3ba0*/  @!P1 IADD3 R83, P3, R36, R47, RZ ;  /* 0x0000002f24539210 */ /* 0x000fe40007f7e0ff */
[----:B------:R-:W-:Y:S01]  /*3bb0*/  @!P1 LEA.HI.X R53, R46, c[0x0][0x19c], R53, 0x1, P2 ;  /* 0x000067002e359a11 */ /* 0x000fe200010f0c35 */
[----:B-1----:R-:W-:Y:S01]  /*3bc0*/  @!P1 IMAD.SHL.U32 R49, R81, 0x8, RZ ;  /* 0x0000000851319824 */ /* 0x002fe200078e00ff */
[----:B------:R-:W-:Y:S02]  /*3bd0*/  @!P1 LEA.HI.X.SX32 R48, R47, R40, 0x1, P3 ;  /* 0x000000282f309211 */ /* 0x000fe400018f0eff */
[----:B------:R-:W-:Y:S01]  /*3be0*/  @!P1 LEA R46, P2, R83, c[0x0][0x198], 0x1 ;  /* 0x00006600532e9a11 */ /* 0x000fe200078408ff */
[----:B------:R-:W5:Y:S01]  /*3bf0*/  @!P1 LDG.E R82, [R52.64] ;  /* 0x0000002434529981 */ /* 0x000f62000c1e1900 */
[----:B------:R-:W-:-:S02]  /*3c00*/  ISETP.NE.U32.AND P0, PT, RZ, c[0x0][0x200], PT ;  /* 0x00008000ff007a0c */ /* 0x000fc40003f05070 */
[----:B------:R-:W-:Y:S02]  /*3c10*/  @!P1 LEA.HI.X R47, R83, c[0x0][0x19c], R48, 0x1, P2 ;  /* 0x00006700532f9a11 */ /* 0x000fe400010f0c30 */
[----:B------:R-:W-:Y:S02]  /*3c20*/  @!P1 IADD3 R81, P3, R36, R49, RZ ;  /* 0x0000003124519210 */ /* 0x000fe40007f7e0ff */
[----:B------:R-:W-:Y:S01]  /*3c30*/  ISETP.NE.AND.EX P0, PT, RZ, c[0x0][0x204], PT, P0 ;  /* 0x00008100ff007a0c */ /* 0x000fe20003f05300 */
[----:B------:R2:W5:Y:S01]  /*3c40*/  @!P1 LDG.E R79, [R46.64] ;  /* 0x000000242e4f9981 */ /* 0x000562000c1e1900 */
[----:B------:R-:W-:Y:S02]  /*3c50*/  @!P1 LEA.HI.X.SX32 R86, R49, R40, 0x1, P3 ;  /* 0x0000002831569211 */ /* 0x000fe400018f0eff */
[----:B------:R-:W-:Y:S01]  /*3c60*/  @!P1 LEA R48, P2, R81, c[0x0][0x198], 0x1 ;  /* 0x0000660051309a11 */ /* 0x000fe200078408ff */
[----:B------:R-:W-:-:S03]  /*3c70*/  IMAD.U32 R87, RZ, RZ, UR48 ;  /* 0x00000030ff577e24 */ /* 0x000fc6000f8e00ff */
[----:B------:R-:W-:Y:S01]  /*3c80*/  @!P1 LEA.HI.X R49, R81, c[0x0][0x19c], R86, 0x1, P2 ;  /* 0x0000670051319a11 */ /* 0x000fe200010f0c56 */
[----:B------:R-:W-:-:S04]  /*3c90*/  IMAD.U32 R88, RZ, RZ, UR49 ;  /* 0x00000031ff587e24 */ /* 0x000fc8000f8e00ff */
[----:B------:R-:W5:Y:S01]  /*3ca0*/  @!P1 LDG.E R84, [R48.64] ;  /* 0x0000002430549981 */ /* 0x000f62000c1e1900 */
[----:B------:R-:W-:Y:S02]  /*3cb0*/  @P0 IADD3 R86, P2, P3, R38, c[0x0][0x200], R87 ;  /* 0x0000800026560a10 */ /* 0x000fe40007b5e057 */
[----:B------:R-:W-:-:S04]  /*3cc0*/  @P0 SHF.R.S32.HI R81, RZ, 0x1f, R38 ;  /* 0x0000001fff510819 */ /* 0x000fc80000011426 */
[----:B------:R-:W-:-:S05]  /*3cd0*/  @P0 IADD3.X R87, R81, c[0x0][0x204], R88, P2, P3 ;  /* 0x0000810051570a10 */ /* 0x000fca00017e6458 */
[----:B------:R-:W5:Y:S01]  /*3ce0*/  @P0 LDG.E.U8 R86, [R86.64] ;  /* 0x0000002456560981 */ /* 0x000f62000c1e1100 */
[----:B--2---:R-:W-:-:S04]  /*3cf0*/  HMUL2 R47, R3, R42 ;  /* 0x0000002a032f7232 */ /* 0x004fc80000000000 */
[----:B------:R-:W-:-:S06]  /*3d00*/  HFMA2 R47, R4, R41, R47 ;  /* 0x00000029042f7231 */ /* 0x000fcc000000002f */
[----:B----4-:R-:W-:-:S10]  /*3d10*/  HFMA2.MMA R47, R5, R56, R47 ;  /* 0x00000038052f7235 */ /* 0x010fd4000000002f */
[----:B---3--:R-:W-:-:S06]  /*3d20*/  HFMA2 R47, R6, R61, R47 ;  /* 0x0000003d062f7231 */ /* 0x008fcc000000002f */
        /* <DEDUP_REMOVED lines=34> */
.L_x_2772:
[----:B01----:R-:W-:Y:S01]  /*3f50*/  FADD.FTZ R53, R53, R46 ;  /* 0x0000002e35357221 */ /* 0x003fe20000010000 */
[----:B------:R-:W-:Y:S05]  /*3f60*/  BRA.DIV ~URZ, `(.L_x_2729) ;  /* 0x000030227f007947 */ /* 0x000fea000b800000 */
[----:B------:R0:W1:Y:S02]  /*3f70*/  SHFL.BFLY PT, R46, R53, 0x1, 0x1f ;  /* 0x0c201f00352e7f89 */ /* 0x00006400000e0000 */
.L_x_2773:
        /* <DEDUP_REMOVED lines=26> */
.L_x_2731:
[----:B------:R-:W-:Y:S05]  /*4120*/  BSYNC B1 ;  /* 0x0000000000017941 */ /* 0x000fea0003800000 */
.L_x_2730:
[----:B------:R-:W-:-:S04]  /*4130*/  IADD3 R38, R38, 0x10, RZ ;  /* 0x0000001026267810 */ /* 0x000fc80007ffe0ff */
[----:B------:R-:W-:-:S13]  /*4140*/  ISETP.GE.AND P0, PT, R38, UR5, PT ;  /* 0x0000000526007c0c */ /* 0x000fda000bf06270 */
[----:B0-----:R-:W-:Y:S01]  /*4150*/  @P0 CALL.REL.NOINC `(.L_x_2727) ;  /* 0x0000001000000944 */ /* 0x001fe20003c00000 */
[----:B------:R-:W-:Y:S05]  /*4160*/  BRA `(.L_x_2732) ;  /* 0xffffeba000007947 */ /* 0x000fea000383ffff */
.L_x_2727:
[----:B------:R-:W-:Y:S05]  /*4170*/  BSYNC B0 ;  /* 0x0000000000007941 */ /* 0x000fea0003800000 */
.L_x_2726:
[----:B----4-:R-:W4:Y:S02]  /*4180*/  S2R R7, SR_TID.X ;  /* 0x0000000000077919 */ /* 0x010f240000002100 */
[----:B0---4-:R-:W-:Y:S01]  /*4190*/  SHF.R.S32.HI R4, RZ, 0x1f, R7 ;  /* 0x0000001fff047819 */ /* 0x011fe20000011407 */
[----:B------:R-:W-:Y:S05]  /*41a0*/  BRA.DIV ~URZ, `(.L_x_2733) ;  /* 0x00002e627f007947 */ /* 0x000fea000b800000 */
[----:B------:R0:W4:Y:S02]  /*41b0*/  SHFL.BFLY PT, R3, R0, 0x10, 0x1f ;  /* 0x0e001f0000037f89 */ /* 0x00012400000e0000 */
.L_x_2774:
[----:B----4-:R-:W-:Y:S01]  /*41c0*/  FMNMX.FTZ R5, R3, R0, !PT ;  /* 0x0000000003057209 */ /* 0x010fe20007810000 */
[----:B------:R-:W-:Y:S05]  /*41d0*/  BRA.DIV ~URZ, `(.L_x_2734) ;  /* 0x00002eb27f007947 */ /* 0x000fea000b800000 */
[----:B0-----:R-:W0:Y:S02]  /*41e0*/  SHFL.BFLY PT, R0, R5, 0x8, 0x1f ;  /* 0x0d001f0005007f89 */ /* 0x001e2400000e0000 */
[----:B0-----:R-:W-:-:S05]  /*41f0*/  FMNMX.FTZ R0, R5, R0, !PT ;  /* 0x0000000005007209 */ /* 0x001fca0007810000 */
[----:B------:R0:W4:Y:S02]  /*4200*/  SHFL.BFLY PT, R3, R0, 0x4, 0x1f ;  /* 0x0c801f0000037f89 */ /* 0x00012400000e0000 */
.L_x_2775:
[----:B---3--:R-:W-:Y:S01]  /*4210*/  LEA.HI R29, R4, R7, RZ, 0x5 ;  /* 0x00000007041d7211 */ /* 0x008fe200078f28ff */
        /* <DEDUP_REMOVED lines=13> */
[----:B------:R-:W3:Y:S01]  /*42f0*/  @!P0 LDS R0, [R6.X4] ;  /* 0x0000000006008984 */ /* 0x000ee20000004800 */
[----:B0-----:R-:W-:-:S04]  /*4300*/  IADD3 R7, R7, UR45, RZ ;  /* 0x0000002d07077c10 */ /* 0x001fc8000fffe0ff */
[----:B------:R-:W-:Y:S01]  /*4310*/  ISETP.GT.AND P1, PT, R7, UR43, PT ;  /* 0x0000002b07007c0c */ /* 0x000fe2000bf24270 */
[----:B---3--:R-:W0:Y:S02]  /*4320*/  SHFL.BFLY PT, R3, R0, 0x1, 0x1f ;  /* 0x0c201f0000037f89 */ /* 0x008e2400000e0000 */
[----:B0-----:R-:W-:-:S05]  /*4330*/  FMNMX.FTZ R3, R3, R0, !PT ;  /* 0x0000000003037209 */ /* 0x001fca0007810000 */
[----:B------:R0:W3:Y:S05]  /*4340*/  SHFL.IDX PT, R10, R3, RZ, 0x1f ;  /* 0x00001fff030a7589 */ /* 0x0000ea00000e0000 */
[----:B------:R-:W-:Y:S05]  /*4350*/  @P1 BRA `(.L_x_2736) ;  /* 0x000001b000001947 */ /* 0x000fea0003800000 */
[----:B------:R-:W-:Y:S01]  /*4360*/  ISETP.NE.U32.AND P0, PT, RZ, c[0x0][0x200], PT ;  /* 0x00008000ff007a0c */ /* 0x000fe20003f05070 */
[----:B------:R-:W-:Y:S02]  /*4370*/  IMAD.MOV.U32 R8, RZ, RZ, RZ ;  /* 0x000000ffff087224 */ /* 0x000fe400078e00ff */
[----:B------:R-:W-:Y:S01]  /*4380*/  IMAD.MOV.U32 R0, RZ, RZ, R7 ;  /* 0x000000ffff007224 */ /* 0x000fe200078e0007 */
[----:B------:R-:W-:-:S08]  /*4390*/  ISETP.NE.AND.EX P0, PT, RZ, c[0x0][0x204], PT, P0 ;  /* 0x00008100ff007a0c */ /* 0x000fd00003f05300 */
.L_x_2740:
        /* <DEDUP_REMOVED lines=9> */
[----:B------:R-:W4:Y:S02]  /*4430*/  LDG.E.U8 R4, [R4.64] ;  /* 0x0000002404047981 */ /* 0x000f24000c1e1100 */
[----:B----4-:R-:W-:-:S13]  /*4440*/  ISETP.NE.AND P2, PT, R4, RZ, PT ;  /* 0x000000ff0400720c */ /* 0x010fda0003f45270 */
[----:B------:R-:W-:Y:S01]  /*4450*/  @P2 IMAD.MOV.U32 R3, RZ, RZ, RZ ;  /* 0x000000ffff032224 */ /* 0x000fe200078e00ff */
[----:B------:R-:W-:Y:S05]  /*4460*/  @P2 BRA `(.L_x_2739) ;  /* 0x0000004000002947 */ /* 0x000fea0003800000 */
.L_x_2738:
[----:B------:R-:W0:Y:S02]  /*4470*/  LDS R3, [R12] ;  /* 0x000000000c037984 */ /* 0x000e240000000800 */
[----:B0--3--:R-:W-:-:S04]  /*4480*/  FADD.FTZ R3, -R10, R3 ;  /* 0x000000030a037221 */ /* 0x009fc80000010100 */
[----:B------:R-:W-:-:S06]  /*4490*/  FMUL.FTZ R3, R3, 1.4426950216293334961 ;  /* 0x3fb8aa3b03037820 */ /* 0x000fcc0000410000 */
[----:B------:R-:W0:Y:S02]  /*44a0*/  MUFU.EX2 R3, R3 ;  /* 0x0000000300037308 */ /* 0x000e240000000800 */
.L_x_2739:
[----:B------:R-:W-:Y:S05]  /*44b0*/  BSYNC B1 ;  /* 0x0000000000017941 */ /* 0x000fea0003800000 */
.L_x_2737:
[----:B0-----:R0:W-:Y:S01]  /*44c0*/  STS [R12], R3 ;  /* 0x000000030c007388 */ /* 0x0011e20000000800 */
[----:B------:R-:W-:Y:S01]  /*44d0*/  IADD3 R0, R0, 0x40, RZ ;  /* 0x0000004000007810 */ /* 0x000fe20007ffe0ff */
[----:B------:R-:W-:-:S03]  /*44e0*/  FADD.FTZ R8, R3, R8 ;  /* 0x0000000803087221 */ /* 0x000fc60000010000 */
[----:B------:R-:W-:-:S13]  /*44f0*/  ISETP.GT.AND P2, PT, R0, UR43, PT ;  /* 0x0000002b00007c0c */ /* 0x000fda000bf44270 */
[----:B0-----:R-:W-:Y:S05]  /*4500*/  @!P2 BRA `(.L_x_2740) ;  /* 0xfffffe900000a947 */ /* 0x001fea000383ffff */
.L_x_2736:
[----:B------:R-:W-:Y:S05]  /*4510*/  BSYNC B0 ;  /* 0x0000000000007941 */ /* 0x000fea0003800000 */
.L_x_2735:
[----:B0-----:R-:W0:Y:S01]  /*4520*/  SHFL.BFLY PT, R3, R8, 0x10, 0x1f ;  /* 0x0e001f0008037f89 */ /* 0x001e2200000e0000 */
[----:B------:R-:W-:Y:S02]  /*4530*/  ULDC UR7, c[0x0][0x1ec] ;  /* 0x00007b0000077ab9 */ /* 0x000fe40000000800 */
[----:B------:R-:W-:Y:S01]  /*4540*/  ULDC UR4, c[0x0][0x1d4] ;  /* 0x0000750000047ab9 */ /* 0x000fe20000000800 */
[----:B------:R-:W4:Y:S01]  /*4550*/  S2R R11, SR_TID.X ;  /* 0x00000000000b7919 */ /* 0x000f220000002100 */
[----:B------:R-:W-:Y:S02]  /*4560*/  UISETP.LT.AND UP0, UPT, UR7, UR4, UPT ;  /* 0x000000040700728c */ /* 0x000fe4000bf01270 */
[----:B------:R-:W-:Y:S02]  /*4570*/  ULDC.U8 UR6, c[0x0][0x26c] ;  /* 0x00009b0000067ab9 */ /* 0x000fe40000000000 */
[----:B------:R-:W-:-:S04]  /*4580*/  USEL UR4, UR7, UR4, UP0 ;  /* 0x0000000407047287 */ /* 0x000fc80008000000 */
[----:B------:R-:W-:-:S04]  /*4590*/  UIADD3 UR4, UR4, 0x4, URZ ;  /* 0x0000000404047890 */ /* 0x000fc8000fffe03f */
[----:B------:R-:W-:-:S04]  /*45a0*/  USHF.R.S32.HI UR5, URZ, 0x1f, UR4 ;  /* 0x0000001f3f057899 */ /* 0x000fc80008011404 */
[----:B------:R-:W-:Y:S01]  /*45b0*/  ULEA.HI UR5, UR5, UR4, URZ, 0x2 ;  /* 0x0000000405057291 */ /* 0x000fe2000f8f103f */
[----:B0-----:R-:W-:Y:S02]  /*45c0*/  FADD.FTZ R3, R3, R8 ;  /* 0x0000000803037221 */ /* 0x001fe40000010000 */
[----:B------:R-:W-:Y:S01]  /*45d0*/  UMOV UR4, URZ ;  /* 0x0000003f00047c82 */ /* 0x000fe20008000000 */
[----:B---34-:R-:W-:Y:S02]  /*45e0*/  LOP3.LUT P0, R10, R11, 0x1f, RZ, 0xc0, !PT ;  /* 0x0000001f0b0a7812 */ /* 0x018fe4000780c0ff */
[----:B------:R-:W0:Y:S02]  /*45f0*/  SHFL.BFLY PT, R0, R3, 0x8, 0x1f ;  /* 0x0d001f0003007f89 */ /* 0x000e2400000e0000 */
        /* <DEDUP_REMOVED lines=12> */
[----:B------:R-:W-:Y:S01]  /*46c0*/  ISETP.NE.AND P0, PT, RZ, UR6, PT ;  /* 0x00000006ff007c0c */ /* 0x000fe2000bf05270 */
[----:B------:R-:W-:-:S04]  /*46d0*/  USHF.L.U32 UR6, UR5, 0x2, URZ ;  /* 0x0000000205067899 */ /* 0x000fc8000800063f */
[----:B------:R-:W-:Y:S02]  /*46e0*/  UMOV UR5, URZ ;  /* 0x0000003f00057c82 */ /* 0x000fe40008000000 */
[----:B------:R-:W-:Y:S01]  /*46f0*/  ULOP3.LUT UR6, UR6, 0xfffffff0, URZ, 0xc0, !UPT ;  /* 0xfffffff006067892 */ /* 0x000fe2000f8ec03f */
[----:B------:R-:W0:Y:S04]  /*4700*/  @!P2 LDS R9, [R10.X4+0x8] ;  /* 0x000008000a09a984 */ /* 0x000e280000004800 */
[----:B0-----:R-:W0:Y:S02]  /*4710*/  SHFL.BFLY PT, R0, R9, 0x1, 0x1f ;  /* 0x0c201f0009007f89 */ /* 0x001e2400000e0000 */
[----:B0-----:R-:W-:-:S06]  /*4720*/  FADD.FTZ R0, R0, R9 ;  /* 0x0000000900007221 */ /* 0x001fcc0000010000 */
[----:B------:R-:W0:Y:S01]  /*4730*/  SHFL.IDX PT, R0, R0, RZ, 0x1f ;  /* 0x00001fff00007589 */ /* 0x000e2200000e0000 */
[----:B------:R-:W-:Y:S05]  /*4740*/  @!P0 BRA `(.L_x_2741) ;  /* 0x0000009000008947 */ /* 0x000fea0003800000 */
[----:B------:R-:W3:Y:S01]  /*4750*/  S2UR UR4, SR_CTAID.X ;  /* 0x00000000000479c3 */ /* 0x000ee20000002500 */
[----:B------:R-:W-:-:S07]  /*4760*/  ULDC UR8, c[0x0][0x1d8] ;  /* 0x0000760000087ab9 */ /* 0x000fce0000000800 */
[----:B------:R-:W3:Y:S02]  /*4770*/  S2UR UR5, SR_CTAID.Y ;  /* 0x00000000000579c3 */ /* 0x000ee40000002600 */
[----:B---3--:R-:W-:-:S03]  /*4780*/  UIMAD UR4, UR5, UR8, UR4 ;  /* 0x00000008050472a4 */ /* 0x008fc6000f8e0204 */
[----:B------:R-:W-:Y:S02]  /*4790*/  ULDC UR5, c[0x0][0x268] ;  /* 0x00009a0000057ab9 */ /* 0x000fe40000000800 */
[----:B------:R-:W-:-:S03]  /*47a0*/  UIMAD UR4, UR4, UR5, UR7 ;  /* 0x00000005040472a4 */ /* 0x000fc6000f8e0207 */
[----:B------:R-:W-:Y:S02]  /*47b0*/  ULDC UR5, c[0x0][0x1d4] ;  /* 0x0000750000057ab9 */ /* 0x000fe40000000800 */
[----:B------:R-:W-:-:S04]  /*47c0*/  UIMAD UR4, UR4, UR5, URZ ;  /* 0x00000005040472a4 */ /* 0x000fc8000f8e023f */
[----:B------:R-:W-:-:S06]  /*47d0*/  USHF.R.S32.HI UR5, URZ, 0x1f, UR4 ;  /* 0x0000001f3f057899 */ /* 0x000fcc0008011404 */
.L_x_2741:
[----:B------:R-:W-:Y:S01]  /*47e0*/  BSSY B0, `(.L_x_2742) ;  /* 0x0000014000007945 */ /* 0x000fe20003800000 */
[----:B------:R-:W-:Y:S05]  /*47f0*/  @P1 BRA `(.L_x_2743) ;  /* 0x0000012000001947 */ /* 0x000fea0003800000 */
[----:B0-----:R-:W-:Y:S02]  /*4800*/  FADD.FTZ R3, R0, 9.9999999747524270788e-07 ;  /* 0x358637bd00037421 */ /* 0x001fe40000010000 */
[----:B------:R-:W-:Y:S02]  /*4810*/  IMAD.U32 R0, RZ, RZ, UR6 ;  /* 0x00000006ff007e24 */ /* 0x000fe4000f8e00ff */
[----:B------:R0:W3:Y:S03]  /*4820*/  MUFU.RCP R12, R3 ;  /* 0x00000003000c7308 */ /* 0x0000e60000001000 */
[----:B------:R-:W-:-:S05]  /*4830*/  IADD3 R0, R0, 0x210, RZ ;  /* 0x0000021000007810 */ /* 0x000fca0007ffe0ff */
.L_x_2744:
[C---:B------:R-:W-:Y:S02]  /*4840*/  IADD3 R9, R7.reuse, -UR45, RZ ;  /* 0x8000002d07097c10 */ /* 0x040fe4000fffe0ff */
[----:B0-----:R-:W-:-:S03]  /*4850*/  @P0 IADD3 R5, P1, R7, UR4, RZ ;  /* 0x0000000407050c10 */ /* 0x001fc6000ff3e0ff */
[----:B0-----:R-:W0:Y:S01]  /*4860*/  LDS R3, [R9.X4+0x210] ;  /* 0x0002100009037984 */ /* 0x001e220000004800 */
[----:B------:R-:W-:Y:S02]  /*4870*/  @P0 LEA.HI.X.SX32 R10, R7, UR5, 0x1, P1 ;  /* 0x00000005070a0c11 */ /* 0x000fe400088f0eff */
[----:B------:R-:W-:Y:S02]  /*4880*/  @P0 LEA R4, P1, R5, c[0x0][0x260], 0x2 ;  /* 0x0000980005040a11 */ /* 0x000fe400078210ff */
[----:B------:R-:W-:Y:S02]  /*4890*/  IADD3 R7, R7, 0x40, RZ ;  /* 0x0000004007077810 */ /* 0x000fe40007ffe0ff */
[----:B------:R-:W-:Y:S02]  /*48a0*/  @P0 LEA.HI.X R5, R5, c[0x0][0x264], R10, 0x2, P1 ;  /* 0x0000990005050a11 */ /* 0x000fe400008f140a */
[----:B------:R-:W-:Y:S01]  /*48b0*/  ISETP.GT.AND P1, PT, R7, UR43, PT ;  /* 0x0000002b07007c0c */ /* 0x000fe2000bf24270 */
[----:B0--3--:R-:W-:-:S02]  /*48c0*/  FMUL.FTZ R11, R3, R12 ;  /* 0x0000000c030b7220 */ /* 0x009fc40000410000 */
[----:B------:R-:W-:-:S03]  /*48d0*/  IMAD R3, R9, 0x2, R0 ;  /* 0x0000000209037824 */ /* 0x000fc600078e0200 */
[----:B------:R-:W-:Y:S01]  /*48e0*/  F2FP.PACK_AB R8, RZ, R11 ;  /* 0x0000000bff08723e */ /* 0x000fe200000000ff */
[----:B------:R0:W-:Y:S04]  /*48f0*/  @P0 STG.E [R4.64], R11 ;  /* 0x0000000b04000986 */ /* 0x0001e8000c101924 */
[----:B------:R0:W-:Y:S02]  /*4900*/  STS.U16 [R3], R8 ;  /* 0x0000000803007388 */ /* 0x0001e40000000400 */
[----:B------:R-:W-:Y:S05]  /*4910*/  @!P1 BRA `(.L_x_2744) ;  /* 0xffffff2000009947 */ /* 0x000fea000383ffff */
.L_x_2743:
[----:B------:R-:W-:Y:S05]  /*4920*/  BSYNC B0 ;  /* 0x0000000000007941 */ /* 0x000fea0003800000 */
.L_x_2742:
[----:B------:R-:W-:Y:S01]  /*4930*/  ULEA.HI UR4, UR43, UR43, URZ, 0x1 ;  /* 0x0000002b2b047291 */ /* 0x000fe2000f8f083f */
[----:B------:R-:W-:Y:S01]  /*4940*/  ISETP.NE.U32.AND P0, PT, RZ, c[0x0][0x190], PT ;  /* 0x00006400ff007a0c */ /* 0x000fe20003f05070 */
[----:B0-----:R-:W-:Y:S01]  /*4950*/  IMAD.SHL.U32 R0, R6, 0x8, RZ ;  /* 0x0000000806007824 */ /* 0x001fe200078e00ff */
[----:B------:R-:W-:Y:S01]  /*4960*/  SHF.R.S32.HI R29, RZ, 0x5, R29 ;  /* 0x00000005ff1d7819 */ /* 0x000fe2000001141d */
[----:B------:R-:W-:Y:S01]  /*4970*/  ULOP3.LUT UR4, UR4, 0xfffffffe, URZ, 0xc0, !UPT ;  /* 0xfffffffe04047892 */ /* 0x000fe2000f8ec03f */
[----:B------:R-:W-:Y:S01]  /*4980*/  ISETP.NE.AND.EX P0, PT, RZ, c[0x0][0x194], PT, P0 ;  /* 0x00006500ff007a0c */ /* 0x000fe20003f05300 */
[----:B------:R-:W-:Y:S01]  /*4990*/  ULDC UR5, c[0x0][0x1d4] ;  /* 0x0000750000057ab9 */ /* 0x000fe20000000800 */
[----:B------:R-:W-:Y:S01]  /*49a0*/  CS2R R6, SRZ ;  /* 0x0000000000067805 */ /* 0x000fe2000001ff00 */
[----:B------:R-:W-:Y:S01]  /*49b0*/  UIADD3 UR4, -UR4, UR43, URZ ;  /* 0x0000002b04047290 */ /* 0x000fe2000fffe13f */
[----:B------:R-:W-:-:S05]  /*49c0*/  CS2R R4, SRZ ;  /* 0x0000000000047805 */ /* 0x000fca000001ff00 */
[----:B------:R-:W-:Y:S01]  /*49d0*/  ISETP.NE.OR P0, PT, R29, UR4, !P0 ;  /* 0x000000041d007c0c */ /* 0x000fe2000c705670 */
[----:B------:R-:W-:-:S12]  /*49e0*/  UISETP.LT.AND UP0, UPT, UR43, UR5, UPT ;  /* 0x000000052b00728c */ /* 0x000fd8000bf01270 */
[----:B------:R-:W0:Y:S01]  /*49f0*/  @!P0 S2R R3, SR_CTAID.X ;  /* 0x0000000000038919 */ /* 0x000e220000002500 */
[----:B------:R-:W-:Y:S01]  /*4a00*/  USEL UR5, UR43, UR5, UP0 ;  /* 0x000000052b057287 */ /* 0x000fe20008000000 */
[----:B------:R-:W-:Y:S01]  /*4a10*/  IADD3 R32, R29, UR45, RZ ;  /* 0x0000002d1d207c10 */ /* 0x000fe2000fffe0ff */
[----:B------:R-:W-:-:S04]  /*4a20*/  @!P0 IMAD.MOV.U32 R9, RZ, RZ, 0x2 ;  /* 0x00000002ff098424 */ /* 0x000fc800078e00ff */
[----:B------:R-:W-:Y:S01]  /*4a30*/  ISETP.GE.AND P1, PT, R32, UR5, PT ;  /* 0x0000000520007c0c */ /* 0x000fe2000bf26270 */
[----:B------:R-:W-:Y:S01]  /*4a40*/  IMAD.U32 R33, RZ, RZ, UR46 ;  /* 0x0000002eff217e24 */ /* 0x000fe2000f8e00ff */
[----:B------:R-:W-:Y:S03]  /*4a50*/  BSSY B0, `(.L_x_2745) ;  /* 0x00000aa000007945 */ /* 0x000fe60003800000 */
[--C-:B------:R-:W-:Y:S02]  /*4a60*/  IMAD R33, R33, c[0x0][0x1d4], R0.reuse ;  /* 0x0000750021217a24 */ /* 0x100fe400078e0200 */
[----:B0-----:R-:W-:-:S04]  /*4a70*/  @!P0 IMAD R8, R3, 0x100, R0 ;  /* 0x0000010003088824 */ /* 0x001fc800078e0200 */
[----:B------:R-:W-:Y:S01]  /*4a80*/  @!P0 IMAD.WIDE R8, R8, R9, c[0x0][0x190] ;  /* 0x0000640008088625 */ /* 0x000fe200078e0209 */
[----:B--2---:R-:W-:-:S04]  /*4a90*/  CS2R R24, SRZ ;  /* 0x0000000000187805 */ /* 0x004fc8000001ff00 */
[----:B------:R0:W5:Y:S04]  /*4aa0*/  @!P0 LDG.E.128 R4, [R8.64] ;  /* 0x0000002408048981 */ /* 0x000168000c1e1d00 */
[----:B------:R-:W-:Y:S01]  /*4ab0*/  BAR.SYNC.DEFER_BLOCKING 0x0 ;  /* 0x0000000000007b1d */ /* 0x000fe20000010000 */
[----:B------:R-:W-:Y:S01]  /*4ac0*/  ISETP.NE.AND P0, PT, R29, UR4, PT ;  /* 0x000000041d007c0c */ /* 0x000fe2000bf05270 */
[----:B------:R-:W-:Y:S01]  /*4ad0*/  IMAD.MOV.U32 R3, RZ, RZ, RZ ;  /* 0x000000ffff037224 */ /* 0x000fe200078e00ff */
[----:B------:R-:W-:Y:S01]  /*4ae0*/  CS2R R26, SRZ ;  /* 0x00000000001a7805 */ /* 0x000fe2000001ff00 */
[----:B------:R-:W-:Y:S01]  /*4af0*/  IMAD.MOV.U32 R28, RZ, RZ, RZ ;  /* 0x000000ffff1c7224 */ /* 0x000fe200078e00ff */
[----:B------:R-:W-:Y:S01]  /*4b00*/  CS2R R30, SRZ ;  /* 0x00000000001e7805 */ /* 0x000fe2000001ff00 */
        /* <DEDUP_REMOVED lines=8> */
[----:B------:R-:W-:Y:S01]  /*4b90*/  IMAD.MOV.U32 R28, RZ, RZ, RZ ;  /* 0x000000ffff1c7224 */ /* 0x000fe200078e00ff */
[----:B------:R-:W-:Y:S01]  /*4ba0*/  CS2R R26, SRZ ;  /* 0x00000000001a7805 */ /* 0x000fe2000001ff00 */
[----:B------:R-:W-:Y:S01]  /*4bb0*/  CS2R R24, SRZ ;  /* 0x0000000000187805 */ /* 0x000fe2000001ff00 */
        /* <DEDUP_REMOVED lines=11> */
[----:B------:R-:W-:Y:S01]  /*4c70*/  IMAD.MOV.U32 R35, RZ, RZ, R32 ;  /* 0x000000ffff237224 */ /* 0x000fe200078e0020 */
[----:B------:R-:W-:Y:S02]  /*4c80*/  IADD3 R13, R8, 0x210, RZ ;  /* 0x00000210080d7810 */ /* 0x000fe40007ffe0ff */
[----:B------:R-:W-:Y:S02]  /*4c90*/  LEA.HI.X.SX32 R10, R9, R34, 0x1, P2 ;  /* 0x00000022090a7211 */ /* 0x000fe400010f0eff */
[----:B------:R-:W-:-:S04]  /*4ca0*/  LEA R18, P2, R37, c[0x0][0x1a0], 0x1 ;  /* 0x0000680025127a11 */ /* 0x000fc800078408ff */
[----:B------:R-:W-:-:S03]  /*4cb0*/  LEA.HI.X R37, R37, c[0x0][0x1a4], R10, 0x1, P2 ;  /* 0x0000690025257a11 */ /* 0x000fc600010f0c0a */
.L_x_2749:
[----:B------:R-:W-:Y:S01]  /*4cc0*/  IMAD.MOV.U32 R8, RZ, RZ, R18 ;  /* 0x000000ffff087224 */ /* 0x000fe200078e0012 */
[----:B------:R0:W2:Y:S01]  /*4cd0*/  LDS.U16 R14, [R13] ;  /* 0x000000000d0e7984 */ /* 0x0000a20000000400 */
        /* <DEDUP_REMOVED lines=8> */
[----:B--2---:R-:W-:-:S02]  /*4d60*/  HADD2.F32 R14, -RZ, R14.H0_H0 ;  /* 0x2000000eff0e7230 */ /* 0x004fc40000004100 */
[----:B---3--:R-:W-:Y:S02]  /*4d70*/  HADD2.F32 R21, -RZ, R10.H0_H0 ;  /* 0x2000000aff157230 */ /* 0x008fe40000004100 */
        /* <DEDUP_REMOVED lines=16> */
.L_x_2748:
[----:B------:R-:W-:Y:S05]  /*4e80*/  BSYNC B1 ;  /* 0x0000000000017941 */ /* 0x000fea0003800000 */
.L_x_2747:
[----:B------:R-:W-:Y:S05]  /*4e90*/  @!P1 BRA `(.L_x_2746) ;  /* 0x0000065000009947 */ /* 0x000fea0003800000 */
[C---:B------:R-:W-:Y:S01]  /*4ea0*/  LEA R8, R35.reuse, UR6, 0x1 ;  /* 0x0000000623087c11 */ /* 0x040fe2000f8e08ff */
[----:B------:R-:W-:Y:S02]  /*4eb0*/  IMAD.SHL.U32 R37, R35, 0x100, RZ ;  /* 0x0000010023257824 */ /* 0x000fe400078e00ff */
[----:B------:R-:W-:Y:S01]  /*4ec0*/  IMAD.U32 R9, RZ, RZ, UR45 ;  /* 0x0000002dff097e24 */ /* 0x000fe2000f8e00ff */
[----:B------:R-:W-:Y:S02]  /*4ed0*/  IADD3 R8, R8, 0x8, RZ ;  /* 0x0000000808087810 */ /* 0x000fe40007ffe0ff */
[----:B------:R-:W-:-:S03]  /*4ee0*/  IADD3 R39, P1, R33, R37, RZ ;  /* 0x0000002521277210 */ /* 0x000fc60007f3e0ff */
[----:B------:R-:W-:Y:S01]  /*4ef0*/  IMAD R8, R9, -0x2, R8 ;  /* 0xfffffffe09087824 */ /* 0x000fe200078e0208 */
[----:B------:R-:W-:Y:S02]  /*4f00*/  LEA R36, P2, R39, c[0x0][0x1a0], 0x1 ;  /* 0x0000680027247a11 */ /* 0x000fe400078408ff */
[C---:B------:R-:W-:Y:S02]  /*4f10*/  LEA.HI.X.SX32 R10, R37.reuse, R34, 0x1, P1 ;  /* 0x00000022250a7211 */ /* 0x040fe400008f0eff */
[----:B------:R-:W-:Y:S02]  /*4f20*/  IADD3 R37, R37, 0x600, RZ ;  /* 0x0000060025257810 */ /* 0x000fe40007ffe0ff */
[----:B------:R-:W-:Y:S02]  /*4f30*/  LEA.HI.X R39, R39, c[0x0][0x1a4], R10, 0x1, P2 ;  /* 0x0000690027277a11 */ /* 0x000fe400010f0c0a */
[----:B------:R-:W-:Y:S02]  /*4f40*/  IADD3 R38, R8, 0x210, RZ ;  /* 0x0000021008267810 */ /* 0x000fe40007ffe0ff */
.L_x_2750:
[----:B------:R-:W-:Y:S01]  /*4f50*/  IMAD.MOV.U32 R8, RZ, RZ, R36 ;  /* 0x000000ffff087224 */ /* 0x000fe200078e0024 */
        /* <DEDUP_REMOVED lines=10> */
[----:B------:R1:W4:Y:S04]  /*5000*/  LDG.E.128 R12, [R40.64] ;  /* 0x00000024280c7981 */ /* 0x000328000c1e1d00 */
[----:B------:R1:W4:Y:S04]  /*5010*/  LDG.E.128 R16, [R40.64+0x400] ;  /* 0x0004002428107981 */ /* 0x000328000c1e1d00 */
[----:B------:R1:W4:Y:S01]  /*5020*/  LDG.E.128 R20, [R40.64+0x800] ;  /* 0x0008002428147981 */ /* 0x000322000c1e1d00 */
[----:B------:R-:W-:Y:S02]  /*5030*/  IADD3 R35, R35, 0x8, RZ ;  /* 0x0000000823237810 */ /* 0x000fe40007ffe0ff */
[----:B------:R-:W-:-:S02]  /*5040*/  IADD3 R36, P2, R36, 0x1000, RZ ;  /* 0x0000100024247810 */ /* 0x000fc40007f5e0ff */
[----:B------:R-:W-:Y:S02]  /*5050*/  ISETP.GE.AND P1, PT, R35, UR5, PT ;  /* 0x0000000523007c0c */ /* 0x000fe4000bf26270 */
[----:B------:R-:W-:Y:S01]  /*5060*/  IADD3 R37, R37, 0x800, RZ ;  /* 0x0000080025257810 */ /* 0x000fe20007ffe0ff */
[----:B0-----:R-:W-:Y:S01]  /*5070*/  HADD2.F32 R42, -RZ, R42.H0_H0 ;  /* 0x2000002aff2a7230 */ /* 0x001fe20000004100 */
[----:B------:R-:W-:Y:S01]  /*5080*/  IMAD.X R39, RZ, RZ, R39, P2 ;  /* 0x000000ffff277224 */ /* 0x000fe200010e0627 */
[----:B--2---:R-:W-:Y:S02]  /*5090*/  HADD2.F32 R44, -RZ, R44.H0_H0 ;  /* 0x2000002cff2c7230 */ /* 0x004fe40000004100 */
[----:B---3--:R-:W-:Y:S02]  /*50a0*/  HADD2.F32 R43, -RZ, R8.H0_H0 ;  /* 0x20000008ff2b7230 */ /* 0x008fe40000004100 */
[--C-:B------:R-:W-:Y:S02]  /*50b0*/  HADD2.F32 R49, -RZ, R10.reuse.H0_H0 ;  /* 0x2000000aff317230 */ /* 0x100fe40000004100 */
[----:B------:R-:W-:Y:S01]  /*50c0*/  HADD2.F32 R10, -RZ, R10.H1_H1 ;  /* 0x3000000aff0a7230 */ /* 0x000fe20000004100 */
[C---:B------:R-:W-:Y:S01]  /*50d0*/  FFMA.FTZ R43, R42.reuse, R43, R31 ;  /* 0x0000002b2a2b7223 */ /* 0x040fe2000001001f */
[--C-:B-1----:R-:W-:Y:S01]  /*50e0*/  HADD2.F32 R41, -RZ, R11.reuse.H0_H0 ;  /* 0x2000000bff297230 */ /* 0x102fe20000004100 */
[----:B------:R0:W1:Y:S01]  /*50f0*/  LDS.U16 R31, [R38+0x4] ;  /* 0x00000400261f7984 */ /* 0x0000620000000400 */
        /* <DEDUP_REMOVED lines=8> */
[--C-:B----4-:R-:W-:Y:S01]  /*5180*/  HADD2.F32 R24, -RZ, R14.reuse.H0_H0 ;  /* 0x2000000eff187230 */ /* 0x110fe20000004100 */
[C---:B------:R-:W-:Y:S01]  /*5190*/  FFMA.FTZ R9, R42.reuse, R9, R27 ;  /* 0x000000092a097223 */ /* 0x040fe2000001001b */
[----:B------:R-:W-:Y:S01]  /*51a0*/  HADD2.F32 R25, -RZ, R14.H1_H1 ;  /* 0x3000000eff197230 */ /* 0x000fe20000004100 */
[C---:B------:R-:W-:Y:S01]  /*51b0*/  FFMA.FTZ R45, R42.reuse, R45, R30 ;  /* 0x0000002d2a2d7223 */ /* 0x040fe2000001001e */
[--C-:B------:R-:W-:Y:S01]  /*51c0*/  HADD2.F32 R14, -RZ, R15.reuse.H0_H0 ;  /* 0x2000000fff0e7230 */ /* 0x100fe20000004100 */
[----:B------:R-:W-:Y:S01]  /*51d0*/  FFMA.FTZ R49, R42, R49, R26 ;  /* 0x000000312a317223 */ /* 0x000fe2000001001a */
        /* <DEDUP_REMOVED lines=15> */
[----:B------:R-:W-:Y:S01]  /*52d0*/  FFMA.FTZ R14, R44, R14, R41 ;  /* 0x0000000e2c0e7223 */ /* 0x000fe20000010029 */
[----:B------:R-:W-:Y:S01]  /*52e0*/  HADD2.F32 R17, -RZ, R18.H0_H0 ;  /* 0x20000012ff117230 */ /* 0x000fe20000004100 */
[----:B0-----:R-:W-:Y:S01]  /*52f0*/  IADD3 R38, R38, 0x10, RZ ;  /* 0x0000001026267810 */ /* 0x001fe20007ffe0ff */
[----:B------:R-:W-:-:S02]  /*5300*/  HADD2.F32 R13, -RZ, R46.H0_H0 ;  /* 0x2000002eff0d7230 */ /* 0x000fc40000004100 */
[----:B------:R-:W-:Y:S02]  /*5310*/  HADD2.F32 R16, -RZ, R16.H1_H1 ;  /* 0x30000010ff107230 */ /* 0x000fe40000004100 */
        /* <DEDUP_REMOVED lines=12> */
[--C-:B------:R-:W-:Y:S01]  /*53e0*/  HADD2.F32 R28, -RZ, R21.reuse.H0_H0 ;  /* 0x20000015ff1c7230 */ /* 0x100fe20000004100 */
[C---:B------:R-:W-:Y:S01]  /*53f0*/  FFMA.FTZ R14, R13.reuse, R25, R14 ;  /* 0x000000190d0e7223 */ /* 0x040fe2000001000e */
[----:B------:R-:W-:Y:S01]  /*5400*/  HADD2.F32 R18, -RZ, R21.H1_H1 ;  /* 0x30000015ff127230 */ /* 0x000fe20000004100 */
[----:B------:R-:W-:Y:S01]  /*5410*/  FFMA.FTZ R11, R13, R30, R11 ;  /* 0x0000001e0d0b7223 */ /* 0x000fe2000001000b */
[----:B-1----:R-:W-:-:S02]  /*5420*/  HADD2.F32 R13, -RZ, R31.H0_H0 ;  /* 0x2000001fff0d7230 */ /* 0x002fc40000004100 */
[----:B------:R-:W-:Y:S02]  /*5430*/  HADD2.F32 R22, -RZ, R22.H1_H1 ;  /* 0x30000016ff167230 */ /* 0x000fe40000004100 */
[--C-:B------:R-:W-:Y:S01]  /*5440*/  HADD2.F32 R24, -RZ, R23.reuse.H0_H0 ;  /* 0x20000017ff187230 */ /* 0x100fe20000004100 */
[C---:B------:R-:W-:Y:S01]  /*5450*/  FFMA.FTZ R31, R13.reuse, R16, R3 ;  /* 0x000000100d1f7223 */ /* 0x040fe20000010003 */
[----:B------:R-:W-:Y:S01]  /*5460*/  HADD2.F32 R40, -RZ, R23.H1_H1 ;  /* 0x30000017ff287230 */ /* 0x000fe20000004100 */
[C---:B------:R-:W-:Y:S02]  /*5470*/  FFMA.FTZ R30, R13.reuse, R20, R12 ;  /* 0x000000140d1e7223 */ /* 0x040fe4000001000c */
[C---:B------:R-:W-:Y:S02]  /*5480*/  FFMA.FTZ R28, R13.reuse, R28, R8 ;  /* 0x0000001c0d1c7223 */ /* 0x040fe40000010008 */
[C---:B------:R-:W-:Y:S02]  /*5490*/  FFMA.FTZ R27, R13.reuse, R18, R9 ;  /* 0x000000120d1b7223 */ /* 0x040fe40000010009 */
[----:B------:R-:W-:-:S02]  /*54a0*/  FFMA.FTZ R26, R13, R26, R17 ;  /* 0x0000001a0d1a7223 */ /* 0x000fc40000010011 */
[C---:B------:R-:W-:Y:S02]  /*54b0*/  FFMA.FTZ R25, R13.reuse, R22, R10 ;  /* 0x000000160d197223 */ /* 0x040fe4000001000a */
[C---:B------:R-:W-:Y:S02]  /*54c0*/  FFMA.FTZ R24, R13.reuse, R24, R14 ;  /* 0x000000180d187223 */ /* 0x040fe4000001000e */
[----:B------:R-:W-:Y:S01]  /*54d0*/  FFMA.FTZ R3, R13, R40, R11 ;  /* 0x000000280d037223 */ /* 0x000fe2000001000b */
[----:B------:R-:W-:Y:S05]  /*54e0*/  @!P1 BRA `(.L_x_2750) ;  /* 0xfffffa6000009947 */ /* 0x000fea000383ffff */
.L_x_2746:
[----:B0-----:R-:W-:Y:S05]  /*54f0*/  BSYNC B0 ;  /* 0x0000000000007941 */ /* 0x001fea0003800000 */
.L_x_2745:
        /* <DEDUP_REMOVED lines=59> */
.L_x_2756:
[----:B------:R-:W-:Y:S05]  /*58b0*/  BSYNC B2 ;  /* 0x0000000000027941 */ /* 0x000fea0003800000 */
.L_x_2755:
[----:B------:R-:W-:Y:S02]  /*58c0*/  IADD3 R32, R32, 0x2, RZ ;  /* 0x0000000220207810 */ /* 0x000fe40007ffe0ff */
.L_x_2754:
[----:B------:R-:W-:Y:S05]  /*58d0*/  BSYNC B1 ;  /* 0x0000000000017941 */ /* 0x000fea0003800000 */
.L_x_2753:
[----:B------:R-:W-:-:S13]  /*58e0*/  LOP3.LUT P1, RZ, R16, 0xfffffffe, RZ, 0xc0, !PT ;  /* 0xfffffffe10ff7812 */ /* 0x000fda000782c0ff */
[----:B------:R-:W-:Y:S05]  /*58f0*/  @!P1 BRA `(.L_x_2752) ;  /* 0x000006e000009947 */ /* 0x000fea0003800000 */
[----:B------:R-:W-:Y:S01]  /*5900*/  LEA R13, R32, UR6, 0x1 ;  /* 0x00000006200d7c11 */ /* 0x000fe2000f8e08ff */
[----:B------:R-:W-:Y:S02]  /*5910*/  IMAD.U32 R8, RZ, RZ, UR45 ;  /* 0x0000002dff087e24 */ /* 0x000fe4000f8e00ff */
[----:B------:R-:W-:Y:S02]  /*5920*/  IMAD.MOV.U32 R12, RZ, RZ, RZ ;  /* 0x000000ffff0c7224 */ /* 0x000fe400078e00ff */
[----:B------:R-:W-:Y:S02]  /*5930*/  IMAD R13, R8, -0x2, R13 ;  /* 0xfffffffe080d7824 */ /* 0x000fe400078e020d */
.L_x_2761:
        /* <DEDUP_REMOVED lines=13> */
[----:B------:R0:W2:Y:S02]  /*5a10*/  F2I.FTZ.U32.TRUNC.NTZ R9, R14 ;  /* 0x0000000e00097305 */ /* 0x0000a4000021f000 */
[----:B0-----:R-:W0:Y:S01]  /*5a20*/  LDS.U16 R14, [R18+0x210] ;  /* 0x00021000120e7984 */ /* 0x001e220000000400 */
        /* <DEDUP_REMOVED lines=37> */
.L_x_2758:
[----:B------:R-:W-:Y:S05]  /*5c80*/  BSYNC B1 ;  /* 0x0000000000017941 */ /* 0x000fea0003800000 */
.L_x_2757:
        /* <DEDUP_REMOVED lines=48> */
.L_x_2760:
[----:B------:R-:W-:Y:S05]  /*5f90*/  BSYNC B1 ;  /* 0x0000000000017941 */ /* 0x000fea0003800000 */
.L_x_2759:
[----:B------:R-:W-:Y:S02]  /*5fa0*/  IADD3 R32, R32, 0x4, RZ ;  /* 0x0000000420207810 */ /* 0x000fe40007ffe0ff */
[----:B------:R-:W-:Y:S02]  /*5fb0*/  IADD3 R12, R12, 0x8, RZ ;  /* 0x000000080c0c7810 */ /* 0x000fe40007ffe0ff */
[----:B------:R-:W-:-:S13]  /*5fc0*/  ISETP.GE.AND P1, PT, R32, UR43, PT ;  /* 0x0000002b20007c0c */ /* 0x000fda000bf26270 */
[----:B------:R-:W-:Y:S05]  /*5fd0*/  @!P1 BRA `(.L_x_2761) ;  /* 0xfffff96000009947 */ /* 0x000fea000383ffff */
.L_x_2752:
[----:B------:R-:W-:Y:S05]  /*5fe0*/  BSYNC B0 ;  /* 0x0000000000007941 */ /* 0x000fea0003800000 */
.L_x_2751:
[----:B------:R-:W-:Y:S01]  /*5ff0*/  BSSY B0, `(.L_x_2762) ;  /* 0x000005c000007945 */ /* 0x000fe20003800000 */
[----:B------:R-:W-:Y:S05]  /*6000*/  @P0 BRA `(.L_x_2763) ;  /* 0x000005a000000947 */ /* 0x000fea0003800000 */
[----:B------:R-:W-:Y:S01]  /*6010*/  ULDC.64 UR4, c[0x0][0x240] ;  /* 0x0000900000047ab9 */ /* 0x000fe20000000a00 */
[----:B------:R-:W-:Y:S01]  /*6020*/  IMAD.MOV.U32 R13, RZ, RZ, 0x2 ;  /* 0x00000002ff0d7424 */ /* 0x000fe200078e00ff */
[----:B------:R-:W-:-:S04]  /*6030*/  UISETP.NE.U32.AND UP0, UPT, URZ, UR4, UPT ;  /* 0x000000043f00728c */ /* 0x000fc8000bf05070 */
[----:B------:R-:W-:-:S03]  /*6040*/  UISETP.NE.AND.EX UP0, UPT, URZ, UR5, UPT, UP0 ;  /* 0x000000053f00728c */ /* 0x000fc6000bf05300 */
[----:B------:R-:W-:-:S03]  /*6050*/  ULDC UR5, c[0x0][0x1d8] ;  /* 0x0000760000057ab9 */ /* 0x000fc60000000800 */
[----:B------:R-:W-:-:S13]  /*6060*/  PLOP3.LUT P2, PT, PT, PT, UP0, 0x80, 0x0 ;  /* 0x000000000000781c */ /* 0x000fda0003f4f008 */
[----:B------:R-:W0:Y:S02]  /*6070*/  @P2 S2R R14, SR_CTAID.X ;  /* 0x00000000000e2919 */ /* 0x000e240000002500 */
[----:B0-----:R-:W0:Y:S01]  /*6080*/  @P2 R2UR UR4, R14 ;  /* 0x000000000e0423c2 */ /* 0x001e2200000e0000 */
[----:B------:R-:W-:Y:S02]  /*6090*/  ISETP.NE.AND P1, PT, R13, c[0x0][0x258], PT ;  /* 0x000096000d007a0c */ /* 0x000fe40003f25270 */
[----:B------:R-:W-:Y:S01]  /*60a0*/  IADD3 R18, R0, UR44, RZ ;  /* 0x0000002c00127c10 */ /* 0x000fe2000fffe0ff */
[----:B0-----:R-:W-:-:S06]  /*60b0*/  @UP0 UIMAD UR4, UR40, UR5, UR4 ;  /* 0x00000005280402a4 */ /* 0x001fcc000f8e0204 */
[----:B------:R-:W-:-:S04]  /*60c0*/  IMAD.U32 R9, RZ, RZ, UR4 ;  /* 0x00000004ff097e24 */ /* 0x000fc8000f8e00ff */
[----:B------:R-:W-:-:S04]  /*60d0*/  @P2 IMAD R8, R9, 0x100, R0 ;  /* 0x0000010009082824 */ /* 0x000fc800078e0200 */
[----:B------:R-:W-:-:S04]  /*60e0*/  @P2 IMAD.WIDE R8, R8, R13, c[0x0][0x238] ;  /* 0x00008e0008082625 */ /* 0x000fc800078e020d */
[----:B------:R-:W-:Y:S02]  /*60f0*/  @P1 IMAD.WIDE R12, R18, R13, c[0x0][0x188] ;  /* 0x00006200120c1625 */ /* 0x000fe400078e020d */
[----:B------:R-:W5:Y:S04]  /*6100*/  @P2 LDG.E.128 R8, [R8.64] ;  /* 0x0000002408082981 */ /* 0x000f68000c1e1d00 */
[----:B------:R-:W5:Y:S01]  /*6110*/  @P1 LDG.E.128 R12, [R12.64] ;  /* 0x000000240c0c1981 */ /* 0x000f62000c1e1d00 */
[----:B------:R-:W-:Y:S01]  /*6120*/  IMAD.U32 R17, RZ, RZ, UR42 ;  /* 0x0000002aff117e24 */ /* 0x000fe2000f8e00ff */
[----:B------:R-:W-:Y:S01]  /*6130*/  UIADD3 UR4, -UR45, UR43, URZ ;  /* 0x0000002b2d047290 */ /* 0x000fe2000fffe13f */
[----:B------:R-:W-:Y:S02]  /*6140*/  IMAD.SHL.U32 R2, R2, 0x100, RZ ;  /* 0x0000010002027824 */ /* 0x000fe400078e00ff */
[----:B------:R-:W-:Y:S01]  /*6150*/  IMAD R17, R17, c[0x0][0x1d4], R0 ;  /* 0x0000750011117a24 */ /* 0x000fe200078e0200 */
[----:B------:R-:W-:-:S04]  /*6160*/  ULEA UR4, UR4, UR6, 0x1 ;  /* 0x0000000604047291 */ /* 0x000fc8000f8e083f */
[----:B------:R-:W-:Y:S02]  /*6170*/  SHF.R.S32.HI R19, RZ, 0x1f, R17 ;  /* 0x0000001fff137819 */ /* 0x000fe40000011411 */
        /* <DEDUP_REMOVED lines=9> */
[----:B------:R-:W-:Y:S02]  /*6210*/  IMAD.U32 R15, RZ, RZ, UR39 ;  /* 0x00000027ff0f7e24 */ /* 0x000fe4000f8e00ff */
[----:B------:R-:W-:-:S05]  /*6220*/  IMAD.U32 R14, RZ, RZ, UR38 ;  /* 0x00000026ff0e7e24 */ /* 0x000fca000f8e00ff */
[----:B------:R3:W4:Y:S01]  /*6230*/  LDG.E R15, [R14.64+0x4] ;  /* 0x000004240e0f7981 */ /* 0x000722000c1e1900 */
[C-C-:B--2---:R-:W-:Y:S01]  /*6240*/  SHF.R.U64 R22, R34.reuse, 0x10, R35.reuse ;  /* 0x0000001022167819 */ /* 0x144fe20000001223 */
[----:B------:R-:W4:Y:S01]  /*6250*/  I2F.S8 R19, R35 ;  /* 0x0000002300137306 */ /* 0x000f220000001400 */
[----:B------:R-:W-:Y:S02]  /*6260*/  PRMT R2, R34, 0x9910, RZ ;  /* 0x0000991022027816 */ /* 0x000fe400000000ff */
[----:B---3--:R-:W-:Y:S02]  /*6270*/  PRMT R14, R35, 0x9910, RZ ;  /* 0x00009910230e7816 */ /* 0x008fe400000000ff */
[----:B------:R-:W-:Y:S02]  /*6280*/  PRMT R13, R22, 0x9910, RZ ;  /* 0x00009910160d7816 */ /* 0x000fe400000000ff */
[----:B------:R-:W-:Y:S01]  /*6290*/  SHF.R.S32.HI R21, RZ, 0x18, R35 ;  /* 0x00000018ff157819 */ /* 0x000fe20000011423 */
[----:B------:R-:W2:Y:S01]  /*62a0*/  I2F.S8 R18, R34 ;  /* 0x0000002200127306 */ /* 0x000ea20000001400 */
[----:B------:R-:W-:-:S02]  /*62b0*/  SHF.R.S32.HI R2, RZ, 0x8, R2 ;  /* 0x00000008ff027819 */ /* 0x000fc40000011402 */
[----:B------:R-:W-:Y:S02]  /*62c0*/  SHF.R.U32.HI R20, RZ, 0x10, R35 ;  /* 0x00000010ff147819 */ /* 0x000fe40000011623 */
[----:B------:R-:W-:Y:S02]  /*62d0*/  SHF.R.S32.HI R14, RZ, 0x8, R14 ;  /* 0x00000008ff0e7819 */ /* 0x000fe4000001140e */
[----:B------:R-:W-:Y:S01]  /*62e0*/  SHF.R.S32.HI R13, RZ, 0x8, R13 ;  /* 0x00000008ff0d7819 */ /* 0x000fe2000001140d */
[----:B------:R-:W3:Y:S01]  /*62f0*/  I2F.S16 R21, R21 ;  /* 0x0000001500157306 */ /* 0x000ee20000101400 */
[----:B----4-:R-:W-:-:S07]  /*6300*/  FMUL.FTZ R23, R19, R15 ;  /* 0x0000000f13177220 */ /* 0x010fce0000410000 */
[----:B------:R-:W4:Y:S01]  /*6310*/  I2F.S16 R2, R2 ;  /* 0x0000000200027306 */ /* 0x000f220000101400 */
[----:B--2---:R-:W-:-:S07]  /*6320*/  FMUL.FTZ R18, R18, R15 ;  /* 0x0000000f12127220 */ /* 0x004fce0000410000 */
[----:B------:R-:W2:Y:S01]  /*6330*/  I2F.S8 R20, R20 ;  /* 0x0000001400147306 */ /* 0x000ea20000001400 */
[----:B---3--:R-:W-:-:S07]  /*6340*/  FMUL.FTZ R33, R21, R15 ;  /* 0x0000000f15217220 */ /* 0x008fce0000410000 */
[----:B------:R-:W3:Y:S01]  /*6350*/  I2F.S8 R12, R22 ;  /* 0x00000016000c7306 */ /* 0x000ee20000001400 */
[----:B----4-:R-:W-:-:S07]  /*6360*/  FMUL.FTZ R19, R2, R15 ;  /* 0x0000000f02137220 */ /* 0x010fce0000410000 */
[----:B------:R-:W4:Y:S01]  /*6370*/  I2F.S16 R14, R14 ;  /* 0x0000000e000e7306 */ /* 0x000f220000101400 */
[----:B--2---:R-:W-:-:S07]  /*6380*/  FMUL.FTZ R20, R20, R15 ;  /* 0x0000000f14147220 */ /* 0x004fce0000410000 */
[----:B------:R-:W2:Y:S01]  /*6390*/  I2F.S16 R13, R13 ;  /* 0x0000000d000d7306 */ /* 0x000ea20000101400 */
[-C--:B---3--:R-:W-:Y:S01]  /*63a0*/  FMUL.FTZ R22, R12, R15.reuse ;  /* 0x0000000f0c167220 */ /* 0x088fe20000410000 */
[----:B------:R-:W-:Y:S01]  /*63b0*/  F2FP.PACK_AB R12, R19, R18 ;  /* 0x00000012130c723e */ /* 0x000fe200000000ff */
[----:B----4-:R-:W-:-:S05]  /*63c0*/  FMUL.FTZ R2, R14, R15 ;  /* 0x0000000f0e027220 */ /* 0x010fca0000410000 */
[----:B------:R-:W-:Y:S01]  /*63d0*/  F2FP.PACK_AB R14, R2, R23 ;  /* 0x00000017020e723e */ /* 0x000fe200000000ff */
[----:B--2---:R-:W-:Y:S01]  /*63e0*/  FMUL.FTZ R21, R13, R15 ;  /* 0x0000000f0d157220 */ /* 0x004fe20000410000 */
[----:B------:R-:W-:-:S04]  /*63f0*/  F2FP.PACK_AB R15, R33, R20 ;  /* 0x00000014210f723e */ /* 0x000fc800000000ff */
[----:B------:R-:W-:-:S04]  /*6400*/  F2FP.PACK_AB R13, R21, R22 ;  /* 0x00000016150d723e */ /* 0x000fc800000000ff */
.L_x_2764:
[----:B-----5:R-:W-:Y:S01]  /*6410*/  HFMA2.MMA R4, R12, 1, 1, R4 ;  /* 0x3c003c000c047835 */ /* 0x020fe20000000004 */
[----:B------:R-:W-:Y:S01]  /*6420*/  HADD2 R5, R13, R5 ;  /* 0x000000050d057230 */ /* 0x000fe20000000000 */
[----:B------:R-:W-:Y:S01]  /*6430*/  HFMA2.MMA R6, R14, 1, 1, R6 ;  /* 0x3c003c000e067835 */ /* 0x000fe20000000006 */
[----:B------:R-:W-:Y:S02]  /*6440*/  HADD2 R7, R15, R7 ;  /* 0x000000070f077230 */ /* 0x000fe40000000000 */
[----:B0-----:R-:W-:Y:S02]  /*6450*/  HADD2.F32 R32, -RZ, R32.H0_H0 ;  /* 0x20000020ff207230 */ /* 0x001fe40000004100 */
        /* <DEDUP_REMOVED lines=21> */
.L_x_2763:
[----:B0-----:R-:W-:Y:S05]  /*65b0*/  BSYNC B0 ;  /* 0x0000000000007941 */ /* 0x001fea0003800000 */
.L_x_2762:
        /* <DEDUP_REMOVED lines=16> */
.L_x_2766:
[----:B------:R-:W-:Y:S05]  /*66c0*/  BSYNC B0 ;  /* 0x0000000000007941 */ /* 0x000fea0003800000 */
.L_x_2765:
        /* <DEDUP_REMOVED lines=20> */
.L_x_2768:
[----:B------:R-:W-:Y:S05]  /*6810*/  BSYNC B0 ;  /* 0x0000000000007941 */ /* 0x000fea0003800000 */
.L_x_2767:
        /* <DEDUP_REMOVED lines=16> */
.L_x_2769:
        /* <DEDUP_REMOVED lines=14> */
[----:B0-----:R-:W-:-:S04]  /*6a00*/  PRMT R2, R30, 0x8880, RZ ;  /* 0x000088801e027816 */ /* 0x001fc800000000ff */
[----:B------:R-:W-:-:S03]  /*6a10*/  PRMT R2, R2, 0x7710, RZ ;  /* 0x0000771002027816 */ /* 0x000fc600000000ff */
[----:B------:R-:W0:Y:S01]  /*6a20*/  F2I.S8.NTZ R26, R26 ;  /* 0x0000001a001a7305 */ /* 0x000e220000202100 */
[----:B--2---:R-:W-:Y:S02]  /*6a30*/  PRMT R5, R28, 0x8880, RZ ;  /* 0x000088801c057816 */ /* 0x004fe400000000ff */
[----:B------:R-:W-:Y:S02]  /*6a40*/  LOP3.LUT R11, R2, 0xff, RZ, 0xc0, !PT ;  /* 0x000000ff020b7812 */ /* 0x000fe400078ec0ff */
[----:B------:R-:W-:Y:S02]  /*6a50*/  PRMT R5, R5, 0x7710, RZ ;  /* 0x0000771005057816 */ /* 0x000fe400000000ff */
[----:B------:R-:W-:Y:S01]  /*6a60*/  SHF.L.U64.HI R9, R11, 0x8, RZ ;  /* 0x000000080b097819 */ /* 0x000fe200000102ff */
[----:B------:R-:W2:Y:S01]  /*6a70*/  F2I.S8.NTZ R25, R25 ;  /* 0x0000001900197305 */ /* 0x000ea20000202100 */
[----:B---3--:R-:W-:Y:S02]  /*6a80*/  PRMT R6, R27, 0x8880, RZ ;  /* 0x000088801b067816 */ /* 0x008fe400000000ff */
[----:B------:R-:W-:-:S02]  /*6a90*/  LOP3.LUT R8, R5, 0xff, RZ, 0xc0, !PT ;  /* 0x000000ff05087812 */ /* 0x000fc400078ec0ff */
[----:B------:R-:W-:-:S03]  /*6aa0*/  PRMT R6, R6, 0x7710, RZ ;  /* 0x0000771006067816 */ /* 0x000fc600000000ff */
[----:B------:R-:W3:Y:S01]  /*6ab0*/  F2I.S8.NTZ R31, R31 ;  /* 0x0000001f001f7305 */ /* 0x000ee20000202100 */
[----:B------:R-:W-:Y:S02]  /*6ac0*/  LOP3.LUT R7, R6, 0xff, RZ, 0xc0, !PT ;  /* 0x000000ff06077812 */ /* 0x000fe400078ec0ff */
[----:B0-----:R-:W-:Y:S02]  /*6ad0*/  PRMT R2, R26, 0x8880, RZ ;  /* 0x000088801a027816 */ /* 0x001fe400000000ff */
[----:B------:R-:W-:Y:S02]  /*6ae0*/  SHF.L.U64.HI R6, R8, 0x10, RZ ;  /* 0x0000001008067819 */ /* 0x000fe400000102ff */
[----:B------:R-:W-:Y:S01]  /*6af0*/  SHF.L.U64.HI R5, R7, 0x18, RZ ;  /* 0x0000001807057819 */ /* 0x000fe200000102ff */
[----:B------:R-:W0:Y:S01]  /*6b00*/  F2I.S8.NTZ R24, R24 ;  /* 0x0000001800187305 */ /* 0x000e220000202100 */
[----:B------:R-:W-:Y:S02]  /*6b10*/  PRMT R2, R2, 0x7710, RZ ;  /* 0x0000771002027816 */ /* 0x000fe400000000ff */
[----:B--2---:R-:W-:-:S02]  /*6b20*/  PRMT R4, R25, 0x8880, RZ ;  /* 0x0000888019047816 */ /* 0x004fc400000000ff */
[----:B------:R-:W-:Y:S02]  /*6b30*/  LOP3.LUT R5, R5, R6, R9, 0xfe, !PT ;  /* 0x0000000605057212 */ /* 0x000fe400078efe09 */
[----:B------:R-:W-:Y:S01]  /*6b40*/  LOP3.LUT R2, R2, 0xff, RZ, 0xc0, !PT ;  /* 0x000000ff02027812 */ /* 0x000fe200078ec0ff */
[----:B------:R-:W2:Y:S01]  /*6b50*/  F2I.S8.NTZ R3, R3 ;  /* 0x0000000300037305 */ /* 0x000ea20000202100 */
[----:B---3--:R-:W-:Y:S02]  /*6b60*/  PRMT R31, R31, 0x8880, RZ ;  /* 0x000088801f1f7816 */ /* 0x008fe400000000ff */
[----:B------:R-:W-:Y:S02]  /*6b70*/  PRMT R4, R4, 0x7710, RZ ;  /* 0x0000771004047816 */ /* 0x000fe400000000ff */
[----:B------:R-:W-:Y:S02]  /*6b80*/  LOP3.LUT R6, R2, 0xffffff00, R5, 0xf8, !PT ;  /* 0xffffff0002067812 */ /* 0x000fe400078ef805 */
[----:B------:R-:W-:-:S02]  /*6b90*/  PRMT R2, R31, 0x7710, RZ ;  /* 0x000077101f027816 */ /* 0x000fc400000000ff */
[----:B0-----:R-:W-:Y:S02]  /*6ba0*/  PRMT R24, R24, 0x8880, RZ ;  /* 0x0000888018187816 */ /* 0x001fe400000000ff */
[----:B------:R-:W-:Y:S02]  /*6bb0*/  PRMT R5, R4, 0x7604, RZ ;  /* 0x0000760404057816 */ /* 0x000fe400000000ff */
[----:B------:R-:W-:Y:S02]  /*6bc0*/  PRMT R4, R24, 0x7710, RZ ;  /* 0x0000771018047816 */ /* 0x000fe400000000ff */
[----:B------:R-:W-:Y:S01]  /*6bd0*/  PRMT R9, R2, 0x6540, R11 ;  /* 0x0000654002097816 */ /* 0x000fe2000000000b */
[----:B------:R-:W-:Y:S01]  /*6be0*/  IMAD.U32 R2, R8, 0x10000, RZ ;  /* 0x0001000008027824 */ /* 0x000fe200078e00ff */
[----:B------:R-:W-:Y:S02]  /*6bf0*/  LOP3.LUT R5, R5, 0xffff00ff, R6, 0xf8, !PT ;  /* 0xffff00ff05057812 */ /* 0x000fe400078ef806 */
[----:B------:R-:W-:-:S02]  /*6c00*/  PRMT R4, R4, 0x7054, RZ ;  /* 0x0000705404047816 */ /* 0x000fc400000000ff */
[----:B------:R-:W-:Y:S02]  /*6c10*/  IADD3 R6, R0, UR42, RZ ;  /* 0x0000002a00067c10 */ /* 0x000fe4000fffe0ff */
        /* <DEDUP_REMOVED lines=10> */
.L_x_2722:
[----:B0-----:R-:W-:Y:S01]  /*6cc0*/  IMAD.MOV.U32 R48, RZ, RZ, R13 ;  /* 0x000000ffff307224 */ /* 0x001fe200078e000d */
[----:B------:R-:W-:Y:S01]  /*6cd0*/  MOV R46, 0x6d20 ;  /* 0x00006d20002e7802 */ /* 0x000fe20000000f00 */
[----:B------:R-:W-:Y:S02]  /*6ce0*/  IMAD.MOV.U32 R49, RZ, RZ, 0x10 ;  /* 0x00000010ff317424 */ /* 0x000fe400078e00ff */
[----:B------:R-:W-:Y:S02]  /*6cf0*/  IMAD.MOV.U32 R50, RZ, RZ, 0x1f ;  /* 0x0000001fff327424 */ /* 0x000fe400078e00ff */
[----:B------:R-:W-:Y:S02]  /*6d00*/  IMAD.MOV.U32 R51, RZ, RZ, -0x1 ;  /* 0xffffffffff337424 */ /* 0x000fe400078e00ff */
[----:B-1----:R-:W-:Y:S05]  /*6d10*/  CALL.REL.NOINC `($__internal_15_$__cuda_sm70_shflsync_bfly_p) ;  /* 0x0000046000007944 */ /* 0x002fea0003c00000 */
[----:B-1----:R-:W-:Y:S01]  /*6d20*/  IMAD.MOV.U32 R0, RZ, RZ, R48 ;  /* 0x000000ffff007224 */ /* 0x002fe200078e0030 */
[----:B0-----:R-:W-:Y:S05]  /*6d30*/  BRA `(.L_x_2770) ;  /* 0xffffb9e000007947 */ /* 0x001fea000383ffff */
.L_x_2723:
[----:B------:R-:W-:Y:S01]  /*6d40*/  IMAD.MOV.U32 R48, RZ, RZ, R13 ;  /* 0x000000ffff307224 */ /* 0x000fe200078e000d */
[----:B------:R-:W-:Y:S01]  /*6d50*/  MOV R46, 0x6da0 ;  /* 0x00006da0002e7802 */ /* 0x000fe20000000f00 */
[----:B------:R-:W-:-:S02]  /*6d60*/  IMAD.MOV.U32 R49, RZ, RZ, 0x8 ;  /* 0x00000008ff317424 */ /* 0x000fc400078e00ff */
[----:B------:R-:W-:Y:S02]  /*6d70*/  IMAD.MOV.U32 R50, RZ, RZ, 0x1f ;  /* 0x0000001fff327424 */ /* 0x000fe400078e00ff */
[----:B------:R-:W-:Y:S02]  /*6d80*/  IMAD.MOV.U32 R51, RZ, RZ, -0x1 ;  /* 0xffffffffff337424 */ /* 0x000fe400078e00ff */
[----:B-1----:R-:W-:Y:S05]  /*6d90*/  CALL.REL.NOINC `($__internal_15_$__cuda_sm70_shflsync_bfly_p) ;  /* 0x000003e000007944 */ /* 0x002fea0003c00000 */
[----:B-1----:R-:W-:Y:S01]  /*6da0*/  FADD.FTZ R13, R13, R48 ;  /* 0x000000300d0d7221 */ /* 0x002fe20000010000 */
[----:B------:R-:W-:Y:S01]  /*6db0*/  MOV R46, 0x6e10 ;  /* 0x00006e10002e7802 */ /* 0x000fe20000000f00 */
[----:B0-----:R-:W-:Y:S02]  /*6dc0*/  IMAD.MOV.U32 R49, RZ, RZ, 0x4 ;  /* 0x00000004ff317424 */ /* 0x001fe400078e00ff */
[----:B------:R-:W-:Y:S02]  /*6dd0*/  IMAD.MOV.U32 R50, RZ, RZ, 0x1f ;  /* 0x0000001fff327424 */ /* 0x000fe400078e00ff */
[----:B------:R-:W-:Y:S02]  /*6de0*/  IMAD.MOV.U32 R51, RZ, RZ, -0x1 ;  /* 0xffffffffff337424 */ /* 0x000fe400078e00ff */
[----:B------:R-:W-:-:S02]  /*6df0*/  IMAD.MOV.U32 R48, RZ, RZ, R13 ;  /* 0x000000ffff307224 */ /* 0x000fc400078e000d */
[----:B------:R-:W-:Y:S05]  /*6e00*/  CALL.REL.NOINC `($__internal_15_$__cuda_sm70_shflsync_bfly_p) ;  /* 0x0000037000007944 */ /* 0x000fea0003c00000 */
[----:B-1----:R-:W-:Y:S01]  /*6e10*/  FADD.FTZ R13, R13, R48 ;  /* 0x000000300d0d7221 */ /* 0x002fe20000010000 */
[----:B------:R-:W-:Y:S01]  /*6e20*/  MOV R46, 0x6e80 ;  /* 0x00006e80002e7802 */ /* 0x000fe20000000f00 */
[----:B0-----:R-:W-:-:S02]  /*6e30*/  IMAD.MOV.U32 R49, RZ, RZ, 0x2 ;  /* 0x00000002ff317424 */ /* 0x001fc400078e00ff */
[----:B------:R-:W-:Y:S02]  /*6e40*/  IMAD.MOV.U32 R50, RZ, RZ, 0x1f ;  /* 0x0000001fff327424 */ /* 0x000fe400078e00ff */
[----:B------:R-:W-:Y:S02]  /*6e50*/  IMAD.MOV.U32 R51, RZ, RZ, -0x1 ;  /* 0xffffffffff337424 */ /* 0x000fe400078e00ff */
[----:B------:R-:W-:Y:S02]  /*6e60*/  IMAD.MOV.U32 R48, RZ, RZ, R13 ;  /* 0x000000ffff307224 */ /* 0x000fe400078e000d */
[----:B------:R-:W-:Y:S05]  /*6e70*/  CALL.REL.NOINC `($__internal_15_$__cuda_sm70_shflsync_bfly_p) ;  /* 0x0000030000007944 */ /* 0x000fea0003c00000 */
[----:B-1----:R-:W-:Y:S01]  /*6e80*/  FADD.FTZ R4, R13, R48 ;  /* 0x000000300d047221 */ /* 0x002fe20000010000 */
[----:B------:R-:W-:Y:S01]  /*6e90*/  MOV R46, 0x6ef0 ;  /* 0x00006ef0002e7802 */ /* 0x000fe20000000f00 */
[----:B0-----:R-:W-:Y:S02]  /*6ea0*/  IMAD.MOV.U32 R49, RZ, RZ, 0x1 ;  /* 0x00000001ff317424 */ /* 0x001fe400078e00ff */
[----:B------:R-:W-:Y:S02]  /*6eb0*/  IMAD.MOV.U32 R50, RZ, RZ, 0x1f ;  /* 0x0000001fff327424 */ /* 0x000fe400078e00ff */
[----:B------:R-:W-:-:S02]  /*6ec0*/  IMAD.MOV.U32 R51, RZ, RZ, -0x1 ;  /* 0xffffffffff337424 */ /* 0x000fc400078e00ff */
[----:B------:R-:W-:Y:S02]  /*6ed0*/  IMAD.MOV.U32 R48, RZ, RZ, R4 ;  /* 0x000000ffff307224 */ /* 0x000fe400078e0004 */
[----:B------:R-:W-:Y:S05]  /*6ee0*/  CALL.REL.NOINC `($__internal_15_$__cuda_sm70_shflsync_bfly_p) ;  /* 0x0000029000007944 */ /* 0x000fea0003c00000 */
[----:B-1----:R-:W-:Y:S01]  /*6ef0*/  IMAD.MOV.U32 R5, RZ, RZ, R48 ;  /* 0x000000ffff057224 */ /* 0x002fe200078e0030 */
[----:B0-----:R-:W-:Y:S05]  /*6f00*/  BRA `(.L_x_2771) ;  /* 0xffffb8a000007947 */ /* 0x001fea000383ffff */
.L_x_2728:
[----:B------:R-:W-:Y:S01]  /*6f10*/  IMAD.MOV.U32 R48, RZ, RZ, R53 ;  /* 0x000000ffff307224 */ /* 0x000fe200078e0035 */
[----:B------:R-:W-:Y:S01]  /*6f20*/  MOV R46, 0x6f70 ;  /* 0x00006f70002e7802 */ /* 0x000fe20000000f00 */
[----:B------:R-:W-:Y:S02]  /*6f30*/  IMAD.MOV.U32 R49, RZ, RZ, 0x2 ;  /* 0x00000002ff317424 */ /* 0x000fe400078e00ff */
[----:B------:R-:W-:Y:S02]  /*6f40*/  IMAD.MOV.U32 R50, RZ, RZ, 0x1f ;  /* 0x0000001fff327424 */ /* 0x000fe400078e00ff */
[----:B------:R-:W-:Y:S02]  /*6f50*/  IMAD.MOV.U32 R51, RZ, RZ, -0x1 ;  /* 0xffffffffff337424 */ /* 0x000fe400078e00ff */
[----:B------:R-:W-:Y:S05]  /*6f60*/  CALL.REL.NOINC `($__internal_15_$__cuda_sm70_shflsync_bfly_p) ;  /* 0x0000021000007944 */ /* 0x000fea0003c00000 */
[----:B-1----:R-:W-:Y:S01]  /*6f70*/  IMAD.MOV.U32 R46, RZ, RZ, R48 ;  /* 0x000000ffff2e7224 */ /* 0x002fe200078e0030 */
[----:B0-----:R-:W-:Y:S05]  /*6f80*/  BRA `(.L_x_2772) ;  /* 0xffffcfc000007947 */ /* 0x001fea000383ffff */
.L_x_2729:
[----:B------:R-:W-:Y:S01]  /*6f90*/  IMAD.MOV.U32 R48, RZ, RZ, R53 ;  /* 0x000000ffff307224 */ /* 0x000fe200078e0035 */
[----:B------:R-:W-:Y:S01]  /*6fa0*/  MOV R46, 0x6ff0 ;  /* 0x00006ff0002e7802 */ /* 0x000fe20000000f00 */
[----:B------:R-:W-:-:S02]  /*6fb0*/  IMAD.MOV.U32 R49, RZ, RZ, 0x1 ;  /* 0x00000001ff317424 */ /* 0x000fc400078e00ff */
[----:B------:R-:W-:Y:S02]  /*6fc0*/  IMAD.MOV.U32 R50, RZ, RZ, 0x1f ;  /* 0x0000001fff327424 */ /* 0x000fe400078e00ff */
[----:B------:R-:W-:Y:S02]  /*6fd0*/  IMAD.MOV.U32 R51, RZ, RZ, -0x1 ;  /* 0xffffffffff337424 */ /* 0x000fe400078e00ff */
[----:B------:R-:W-:Y:S05]  /*6fe0*/  CALL.REL.NOINC `($__internal_15_$__cuda_sm70_shflsync_bfly_p) ;  /* 0x0000019000007944 */ /* 0x000fea0003c00000 */
[----:B-1----:R-:W-:Y:S01]  /*6ff0*/  IMAD.MOV.U32 R46, RZ, RZ, R48 ;  /* 0x000000ffff2e7224 */ /* 0x002fe200078e0030 */
[----:B0-----:R-:W-:Y:S05]  /*7000*/  BRA `(.L_x_2773) ;  /* 0xffffcf7000007947 */ /* 0x001fea000383ffff */
.L_x_2733:
[----:B------:R-:W-:Y:S01]  /*7010*/  IMAD.MOV.U32 R48, RZ, RZ, R0 ;  /* 0x000000ffff307224 */ /* 0x000fe200078e0000 */
[----:B------:R-:W-:Y:S01]  /*7020*/  MOV R46, 0x7070 ;  /* 0x00007070002e7802 */ /* 0x000fe20000000f00 */
[----:B------:R-:W-:Y:S02]  /*7030*/  IMAD.MOV.U32 R49, RZ, RZ, 0x10 ;  /* 0x00000010ff317424 */ /* 0x000fe400078e00ff */
[----:B------:R-:W-:Y:S02]  /*7040*/  IMAD.MOV.U32 R50, RZ, RZ, 0x1f ;  /* 0x0000001fff327424 */ /* 0x000fe400078e00ff */
[----:B------:R-:W-:Y:S02]  /*7050*/  IMAD.MOV.U32 R51, RZ, RZ, -0x1 ;  /* 0xffffffffff337424 */ /* 0x000fe400078e00ff */
[----:B-123--:R-:W-:Y:S05]  /*7060*/  CALL.REL.NOINC `($__internal_15_$__cuda_sm70_shflsync_bfly_p) ;  /* 0x0000011000007944 */ /* 0x00efea0003c00000 */
[----:B-1----:R-:W-:Y:S01]  /*7070*/  IMAD.MOV.U32 R3, RZ, RZ, R48 ;  /* 0x000000ffff037224 */ /* 0x002fe200078e0030 */
[----:B0-----:R-:W-:Y:S05]  /*7080*/  BRA `(.L_x_2774) ;  /* 0xffffd13000007947 */ /* 0x001fea000383ffff */
.L_x_2734:
[----:B------:R-:W-:Y:S01]  /*7090*/  IMAD.MOV.U32 R48, RZ, RZ, R5 ;  /* 0x000000ffff307224 */ /* 0x000fe200078e0005 */
[----:B------:R-:W-:Y:S01]  /*70a0*/  MOV R46, 0x70f0 ;  /* 0x000070f0002e7802 */ /* 0x000fe20000000f00 */
[----:B------:R-:W-:-:S02]  /*70b0*/  IMAD.MOV.U32 R49, RZ, RZ, 0x8 ;  /* 0x00000008ff317424 */ /* 0x000fc400078e00ff */
[----:B------:R-:W-:Y:S02]  /*70c0*/  IMAD.MOV.U32 R50, RZ, RZ, 0x1f ;  /* 0x0000001fff327424 */ /* 0x000fe400078e00ff */
[----:B------:R-:W-:Y:S02]  /*70d0*/  IMAD.MOV.U32 R51, RZ, RZ, -0x1 ;  /* 0xffffffffff337424 */ /* 0x000fe400078e00ff */
[----:B0123--:R-:W-:Y:S05]  /*70e0*/  CALL.REL.NOINC `($__internal_15_$__cuda_sm70_shflsync_bfly_p) ;  /* 0x0000009000007944 */ /* 0x00ffea0003c00000 */
[----:B-1----:R-:W-:Y:S01]  /*70f0*/  FMNMX.FTZ R0, R5, R48, !PT ;  /* 0x0000003005007209 */ /* 0x002fe20007810000 */
[----:B0-----:R-:W-:Y:S01]  /*7100*/  IMAD.MOV.U32 R49, RZ, RZ, 0x4 ;  /* 0x00000004ff317424 */ /* 0x001fe200078e00ff */
[----:B------:R-:W-:Y:S01]  /*7110*/  MOV R46, 0x7160 ;  /* 0x00007160002e7802 */ /* 0x000fe20000000f00 */
[----:B------:R-:W-:Y:S02]  /*7120*/  IMAD.MOV.U32 R50, RZ, RZ, 0x1f ;  /* 0x0000001fff327424 */ /* 0x000fe400078e00ff */
[----:B------:R-:W-:Y:S02]  /*7130*/  IMAD.MOV.U32 R51, RZ, RZ, -0x1 ;  /* 0xffffffffff337424 */ /* 0x000fe400078e00ff */
[----:B------:R-:W-:Y:S02]  /*7140*/  IMAD.MOV.U32 R48, RZ, RZ, R0 ;  /* 0x000000ffff307224 */ /* 0x000fe400078e0000 */
[----:B------:R-:W-:Y:S05]  /*7150*/  CALL.REL.NOINC `($__internal_15_$__cuda_sm70_shflsync_bfly_p) ;  /* 0x0000002000007944 */ /* 0x000fea0003c00000 */
[----:B-1----:R-:W-:Y:S01]  /*7160*/  IMAD.MOV.U32 R3, RZ, RZ, R48 ;  /* 0x000000ffff037224 */ /* 0x002fe200078e0030 */
[----:B0-----:R-:W-:Y:S05]  /*7170*/  BRA `(.L_x_2775) ;  /* 0xffffd09000007947 */ /* 0x001fea000383ffff */
        .weak           $__internal_15_$__cuda_sm70_shflsync_bfly_p
        .type           $__internal_15_$__cuda_sm70_shflsync_bfly_p,@function
        .size           $__internal_15_$__cuda_sm70_shflsync_bfly_p,(.L_x_3186 - $__internal_15_$__cuda_sm70_shflsync_bfly_p)
$__internal_15_$__cuda_sm70_shflsync_bfly_p:
[----:B------:R-:W-:Y:S01]  /*7180*/  IMAD.MOV.U32 R47, RZ, RZ, 0x0 ;  /* 0x00000000ff2f7424 */ /* 0x000fe200078e00ff */
[----:B------:R-:W-:Y:S04]  /*7190*/  WARPSYNC R51 ;  /* 0x0000003300007348 */ /* 0x000fe80003800000 */
[----:B------:R0:W1:Y:S01]  /*71a0*/  SHFL.BFLY PT, R48, R48, R49, R50 ;  /* 0x0c00003130307389 */ /* 0x00006200000e0032 */
[----:B------:R-:W-:Y:S05]  /*71b0*/  RET.REL.NODEC R46 `(_ZN4mmha33masked_multihead_attention_kernelItLi256ELi256ELi4ELi32ELi64ELb0ELb0EEEv26Multihead_attention_paramsIT_XT5_EE) ;  /* 0xffff8e402e007950 */ /* 0x000fea0003c3ffff */
.L_x_2776:
        /* <DEDUP_REMOVED lines=12> */
.L_x_3186:


//--------------------- .text._ZN4mmha33masked_multihead_attention_kernelIfLi256ELi256ELi1ELi64ELi256ELb0ELb1EEEv26Multihead_attention_paramsIT_XT5_EE --------------------------
	.section	.text._ZN4mmha33masked_multihead_attention_kernelIfLi256ELi256ELi1ELi64ELi256ELb0ELb1EEEv26Multihead_attention_paramsIT_XT5_EE,"ax",@progbits
	.sectioninfo	@"SHI_REGISTERS=255"
	.align	128
        .global         _ZN4mmha33masked_multihead_attention_kernelIfLi256ELi256ELi1ELi64ELi256ELb0ELb1EEEv26Multihead_attention_paramsIT_XT5_EE
        .type           _ZN4mmha33masked_multihead_attention_kernelIfLi256ELi256ELi1ELi64ELi256ELb0ELb1EEEv26Multihead_attention_paramsIT_XT5_EE,@function
        .size           _ZN4mmha33masked_multihead_attention_kernelIfLi256ELi256ELi1ELi64ELi256ELb0ELb1EEEv26Multihead_attention_paramsIT_XT5_EE,(.L_x_3209 - _ZN4mmha33masked_multihead_attention_kernelIfLi256ELi256ELi1ELi64ELi256ELb0ELb1EEEv26Multihead_attention_paramsIT_XT5_EE)
        .other          _ZN4mmha33masked_multihead_attention_kernelIfLi256ELi256ELi1ELi64ELi256ELb0ELb1EEEv26Multihead_attention_paramsIT_XT5_EE,@"STO_CUDA_ENTRY STV_DEFAULT"
_ZN4mmha33masked_multihead_attention_kernelIfLi256ELi256ELi1ELi64ELi256ELb0ELb1EEEv26Multihead_attention_paramsIT_XT5_EE:
.text._ZN4mmha33masked_multihead_attention_kernelIfLi256ELi256ELi1ELi64ELi256ELb0ELb1EEEv26Multihead_attention_paramsIT_XT5_EE:
        /* <DEDUP_REMOVED lines=11> */
[----:B------:R-:W-:-:S05]  /*00b0*/  MOV R3, UR5 ;  /* 0x0000000500037c02 */ /* 0x000fca0008000f00 */
[----:B------:R-:W2:Y:S02]  /*00c0*/  LDG.E.U8 R2, [R2.64] ;  /* 0x0000002402027981 */ /* 0x000ea4000c1e1100 */
[----:B--2---:R-:W-:-:S13]  /*00d0*/  ISETP.NE.AND P0, PT, R2, 0x1, PT ;  /* 0x000000010200780c */ /* 0x004fda0003f05270 */
[----:B------:R-:W-:Y:S05]  /*00e0*/  @!P0 EXIT ;  /* 0x000000000000894d */ /* 0x000fea0003800000 */
.L_x_2777:
        /* <DEDUP_REMOVED lines=45> */
[----:B-1----:R-:W-:Y:S01]  /*03c0*/  MOV R2, UR4 ;  /* 0x0000000400027c02 */ /* 0x002fe20008000f00 */
        /* <DEDUP_REMOVED lines=45> */
[----:B------:R-:W-:Y:S01]  /*06a0*/  USEL UR45, UR50, UR45, !UP0 ;  /* 0x0000002d322d7287 */ /* 0x000fe2000c000000 */
[----:B------:R-:W-:Y:S01]  /*06b0*/  IADD3 R8, R22, UR5, RZ ;  /* 0x0000000516087c10 */ /* 0x000fe2000fffe0ff */
[----:B------:R-:W-:Y:S01]  /*06c0*/  USEL UR46, URZ, UR46, !UP1 ;  /* 0x0000002e3f2e7287 */ /* 0x000fe2000c800000 */
[----:B------:R-:W-:Y:S01]  /*06d0*/  BSSY B0, `(.L_x_2778) ;  /* 0x000001f000007945 */ /* 0x000fe20003800000 */
[----:B------:R-:W-:-:S02]  /*06e0*/  UIMAD UR47, UR47, UR4, URZ ;  /* 0x000000042f2f72a4 */ /* 0x000fc4000f8e023f */
[----:B------:R-:W-:Y:S01]  /*06f0*/  IADD3 R0, R22, UR45, RZ ;  /* 0x0000002d16007c10 */ /* 0x000fe2000fffe0ff */
[----:B---3--:R0:W1:Y:S01]  /*0700*/  @P1 R2UR UR40, R2 ;  /* 0x00000000022813c2 */ /* 0x00806200000e0000 */
[----:B------:R-:W-:Y:S07]  /*0710*/  @P5 BRA `(.L_x_2779) ;  /* 0x0000018000005947 */ /* 0x000fee0003800000 */
[----:B0-----:R-:W-:-:S04]  /*0720*/  MOV R2, c[0x0][0x258] ;  /* 0x0000960000027a02 */ /* 0x001fc80000000f00 */
[----:B------:R-:W-:-:S13]  /*0730*/  ISETP.NE.AND P0, PT, R2, 0x2, PT ;  /* 0x000000020200780c */ /* 0x000fda0003f05270 */
[----:B------:R-:W-:-:S04]  /*0740*/  @!P0 IADD3 R6, P1, R0, c[0x0][0x168], RZ ;  /* 0x00005a0000068a10 */ /* 0x000fc80007f3e0ff */
[----:B------:R-:W-:-:S05]  /*0750*/  @!P0 LEA.HI.X.SX32 R7, R0, c[0x0][0x16c], 0x1, P1 ;  /* 0x00005b0000078a11 */ /* 0x000fca00008f0eff */
[----:B------:R-:W2:Y:S01]  /*0760*/  @!P0 LDG.E R6, [R6.64] ;  /* 0x0000002406068981 */ /* 0x000ea2000c1e1900 */
[----:B------:R-:W-:Y:S01]  /*0770*/  @P0 IMAD.MOV.U32 R5, RZ, RZ, 0x4 ;  /* 0x00000004ff050424 */ /* 0x000fe200078e00ff */
[----:B------:R-:W-:Y:S01]  /*0780*/  @!P0 MOV R3, c[0x0][0x24c] ;  /* 0x0000930000038a02 */ /* 0x000fe20000000f00 */
[----:B------:R-:W-:Y:S02]  /*0790*/  @!P0 IMAD.MOV.U32 R2, RZ, RZ, c[0x0][0x248] ;  /* 0x00009200ff028624 */ /* 0x000fe400078e00ff */
        /* <DEDUP_REMOVED lines=8> */
[----:B------:R-:W2:Y:S08]  /*0820*/  @!P0 I2F.S8 R9, R9 ;  /* 0x0000000900098306 */ /* 0x000eb00000001400 */
[----:B------:R-:W4:Y:S01]  /*0830*/  @!P0 I2F.S8 R10, R10 ;  /* 0x0000000a000a8306 */ /* 0x000f220000001400 */
[----:B---3--:R-:W-:-:S07]  /*0840*/  @!P0 FMUL.FTZ R16, R11, R2 ;  /* 0x000000020b108220 */ /* 0x008fce0000410000 */
[----:B------:R-:W3:Y:S01]  /*0850*/  @!P0 I2F.S16 R7, R7 ;  /* 0x0000000700078306 */ /* 0x000ee20000101400 */
[-C--:B--2---:R-:W-:Y:S02]  /*0860*/  @!P0 FMUL.FTZ R18, R9, R2.reuse ;  /* 0x0000000209128220 */ /* 0x084fe40000410000 */
[-C--:B----4-:R-:W-:Y:S02]  /*0870*/  @!P0 FMUL.FTZ R19, R10, R2.reuse ;  /* 0x000000020a138220 */ /* 0x090fe40000410000 */
[----:B---3--:R-:W-:Y:S01]  /*0880*/  @!P0 FMUL.FTZ R17, R7, R2 ;  /* 0x0000000207118220 */ /* 0x008fe20000410000 */
[----:B------:R-:W-:Y:S05]  /*0890*/  BRA `(.L_x_2780) ;  /* 0x0000002000007947 */ /* 0x000fea0003800000 */
.L_x_2779:
[----:B------:R-:W-:Y:S01]  /*08a0*/  CS2R R16, SRZ ;  /* 0x0000000000107805 */ /* 0x000fe2000001ff00 */
[----:B------:R-:W-:Y:S02]  /*08b0*/  CS2R R18, SRZ ;  /* 0x0000000000127805 */ /* 0x000fe4000001ff00 */
.L_x_2780:
[----:B0-----:R-:W-:Y:S05]  /*08c0*/  BSYNC B0 ;  /* 0x0000000000007941 */ /* 0x001fea0003800000 */
.L_x_2778:
[----:B------:R-:W-:Y:S01]  /*08d0*/  IMAD.MOV.U32 R2, RZ, RZ, c[0x0][0x258] ;  /* 0x00009600ff027624 */ /* 0x000fe200078e00ff */
[----:B------:R-:W-:Y:S01]  /*08e0*/  ULDC.64 UR38, c[0x2][0x0] ;  /* 0x0080000000267ab9 */ /* 0x000fe20000000a00 */
[----:B------:R-:W-:Y:S01]  /*08f0*/  BSSY B0, `(.L_x_2781) ;  /* 0x0000020000007945 */ /* 0x000fe20003800000 */
[----:B------:R-:W-:-:S02]  /*0900*/  ULDC.64 UR4, c[0x0][0x248] ;  /* 0x0000920000047ab9 */ /* 0x000fc40000000a00 */
[----:B------:R-:W-:Y:S01]  /*0910*/  ISETP.NE.AND P0, PT, R2, 0x2, PT ;  /* 0x000000020200780c */ /* 0x000fe20003f05270 */
[----:B------:R-:W-:Y:S02]  /*0920*/  UIMAD.WIDE.U32 UR38, UR7, UR4, UR38 ;  /* 0x00000004072672a5 */ /* 0x000fe4000f8e0026 */
[----:B------:R-:W-:-:S04]  /*0930*/  UIMAD UR4, UR7, UR5, URZ ;  /* 0x00000005070472a4 */ /* 0x000fc8000f8e023f */
[----:B------:R-:W-:-:S06]  /*0940*/  UIADD3 UR39, UR39, UR4, URZ ;  /* 0x0000000427277290 */ /* 0x000fcc000fffe03f */
[----:B------:R-:W-:Y:S05]  /*0950*/  @!P0 BRA `(.L_x_2782) ;  /* 0x0000007000008947 */ /* 0x000fea0003800000 */
[----:B------:R-:W-:Y:S01]  /*0960*/  CS2R R24, SRZ ;  /* 0x0000000000187805 */ /* 0x000fe2000001ff00 */
[----:B------:R-:W-:Y:S01]  /*0970*/  CS2R R26, SRZ ;  /* 0x00000000001a7805 */ /* 0x000fe2000001ff00 */
[----:B------:R-:W-:Y:S05]  /*0980*/  @P5 BRA `(.L_x_2783) ;  /* 0x0000016000005947 */ /* 0x000fea0003800000 */
[----:B------:R-:W-:-:S04]  /*0990*/  IMAD.MOV.U32 R3, RZ, RZ, 0x4 ;  /* 0x00000004ff037424 */ /* 0x000fc800078e00ff */
[----:B------:R-:W-:-:S05]  /*09a0*/  IMAD.WIDE R2, R0, R3, c[0x0][0x178] ;  /* 0x00005e0000027625 */ /* 0x000fca00078e0203 */
[----:B------:R0:W5:Y:S01]  /*09b0*/  LDG.E.128 R24, [R2.64] ;  /* 0x0000002402187981 */ /* 0x000162000c1e1d00 */
[----:B------:R-:W-:Y:S05]  /*09c0*/  BRA `(.L_x_2783) ;  /* 0x0000012000007947 */ /* 0x000fea0003800000 */
.L_x_2782:
[----:B------:R-:W-:-:S04]  /*09d0*/  IADD3 R2, P0, R0, c[0x0][0x178], RZ ;  /* 0x00005e0000027a10 */ /* 0x000fc80007f1e0ff */
[----:B------:R-:W-:-:S05]  /*09e0*/  LEA.HI.X.SX32 R3, R0, c[0x0][0x17c], 0x1, P0 ;  /* 0x00005f0000037a11 */ /* 0x000fca00000f0eff */
[----:B------:R-:W2:Y:S01]  /*09f0*/  LDG.E R2, [R2.64] ;  /* 0x0000002402027981 */ /* 0x000ea2000c1e1900 */
[----:B------:R-:W-:Y:S01]  /*0a00*/  MOV R4, UR38 ;  /* 0x0000002600047c02 */ /* 0x000fe20008000f00 */
[----:B------:R-:W-:-:S05]  /*0a10*/  IMAD.U32 R5, RZ, RZ, UR39 ;  /* 0x00000027ff057e24 */ /* 0x000fca000f8e00ff */
[----:B------:R-:W3:Y:S01]  /*0a20*/  LDG.E R4, [R4.64] ;  /* 0x0000002404047981 */ /* 0x000ee2000c1e1900 */
[----:B--2---:R-:W-:Y:S01]  /*0a30*/  PRMT R0, R2, 0x9910, RZ ;  /* 0x0000991002007816 */ /* 0x004fe200000000ff */
[----:B------:R-:W3:Y:S01]  /*0a40*/  I2F.S8 R9, R2 ;  /* 0x0000000200097306 */ /* 0x000ee20000001400 */
[--C-:B------:R-:W-:Y:S02]  /*0a50*/  SHF.R.U32.HI R6, RZ, 0x10, R2.reuse ;  /* 0x00000010ff067819 */ /* 0x100fe40000011602 */
[----:B------:R-:W-:Y:S02]  /*0a60*/  SHF.R.U32.HI R7, RZ, 0x18, R2 ;  /* 0x00000018ff077819 */ /* 0x000fe40000011602 */
[----:B------:R-:W-:-:S03]  /*0a70*/  SHF.R.S32.HI R0, RZ, 0x8, R0 ;  /* 0x00000008ff007819 */ /* 0x000fc60000011400 */
[----:B------:R-:W0:Y:S08]  /*0a80*/  I2F.S8 R6, R6 ;  /* 0x0000000600067306 */ /* 0x000e300000001400 */
[----:B------:R-:W2:Y:S01]  /*0a90*/  I2F.S8 R7, R7 ;  /* 0x0000000700077306 */ /* 0x000ea20000001400 */
[----:B---3--:R-:W-:-:S07]  /*0aa0*/  FMUL.FTZ R24, R9, R4 ;  /* 0x0000000409187220 */ /* 0x008fce0000410000 */
[----:B------:R-:W3:Y:S01]  /*0ab0*/  I2F.S16 R0, R0 ;  /* 0x0000000000007306 */ /* 0x000ee20000101400 */
[-C--:B0-----:R-:W-:Y:S02]  /*0ac0*/  FMUL.FTZ R26, R6, R4.reuse ;  /* 0x00000004061a7220 */ /* 0x081fe40000410000 */
[-C--:B--2---:R-:W-:Y:S02]  /*0ad0*/  FMUL.FTZ R27, R7, R4.reuse ;  /* 0x00000004071b7220 */ /* 0x084fe40000410000 */
[----:B---3--:R-:W-:-:S03]  /*0ae0*/  FMUL.FTZ R25, R0, R4 ;  /* 0x0000000400197220 */ /* 0x008fc60000410000 */
.L_x_2783:
[----:B------:R-:W-:Y:S05]  /*0af0*/  BSYNC B0 ;  /* 0x0000000000007941 */ /* 0x000fea0003800000 */
.L_x_2781:
        /* <DEDUP_REMOVED lines=8> */
[----:B------:R-:W-:Y:S01]  /*0b80*/  CS2R R28, SRZ ;  /* 0x00000000001c7805 */ /* 0x000fe2000001ff00 */
[----:B------:R-:W-:Y:S01]  /*0b90*/  ISETP.EQ.U32.AND P1, PT, RZ, c[0x0][0x170], PT ;  /* 0x00005c00ff007a0c */ /* 0x000fe20003f22070 */
[----:B------:R-:W-:Y:S01]  /*0ba0*/  ULDC.64 UR4, c[0x0][0x1f8] ;  /* 0x00007e0000047ab9 */ /* 0x000fe20000000a00 */
[----:B------:R-:W-:Y:S01]  /*0bb0*/  ISETP.EQ.OR.EX P3, PT, RZ, c[0x0][0x184], P5, P3 ;  /* 0x00006100ff007a0c */ /* 0x000fe20002f62730 */
[----:B------:R-:W-:Y:S01]  /*0bc0*/  CS2R R30, SRZ ;  /* 0x00000000001e7805 */ /* 0x000fe2000001ff00 */
[----:B------:R-:W-:-:S02]  /*0bd0*/  ISETP.EQ.OR.EX P1, PT, RZ, c[0x0][0x174], P5, P1 ;  /* 0x00005d00ff007a0c */ /* 0x000fc40002f22710 */
[----:B------:R-:W-:Y:S02]  /*0be0*/  MOV R0, c[0x0][0x1d8] ;  /* 0x0000760000007a02 */ /* 0x000fe40000000f00 */
[----:B------:R-:W-:Y:S01]  /*0bf0*/  @UP0 UMOV UR6, 0x4 ;  /* 0x0000000400060882 */ /* 0x000fe20000000000 */
[----:B------:R-:W-:Y:S01]  /*0c00*/  PLOP3.LUT P4, PT, PT, PT, UP0, 0x80, 0x0 ;  /* 0x000000000000781c */ /* 0x000fe20003f8f008 */
[----:B------:R-:W-:Y:S01]  /*0c10*/  @UP0 UIMAD.WIDE UR4, UR48, UR6, UR4 ;  /* 0x00000006300402a5 */ /* 0x000fe2000f8e0204 */
[----:B------:R-:W-:Y:S01]  /*0c20*/  @!P2 IMAD R9, R9, R0, UR49 ;  /* 0x000000310909ae24 */ /* 0x000fe2000f8e0200 */
[----:B------:R-:W-:-:S03]  /*0c30*/  CS2R R12, SRZ ;  /* 0x00000000000c7805 */ /* 0x000fc6000001ff00 */
[----:B------:R-:W-:Y:S01]  /*0c40*/  @!P3 IMAD.MOV.U32 R5, RZ, RZ, 0x4 ;  /* 0x00000004ff05b424 */ /* 0x000fe200078e00ff */
[----:B------:R-:W-:Y:S01]  /*0c50*/  MOV R7, UR5 ;  /* 0x0000000500077c02 */ /* 0x000fe20008000f00 */
[----:B------:R-:W-:Y:S01]  /*0c60*/  IMAD.U32 R6, RZ, RZ, UR4 ;  /* 0x00000004ff067e24 */ /* 0x000fe2000f8e00ff */
[----:B------:R-:W-:Y:S01]  /*0c70*/  CS2R R14, SRZ ;  /* 0x00000000000e7805 */ /* 0x000fe2000001ff00 */
[----:B------:R-:W-:Y:S01]  /*0c80*/  @!P2 LEA R9, R9, R22, 0x8 ;  /* 0x000000160909a211 */ /* 0x000fe200078e40ff */
[----:B0-----:R-:W-:Y:S02]  /*0c90*/  @!P1 IMAD.MOV.U32 R3, RZ, RZ, 0x4 ;  /* 0x00000004ff039424 */ /* 0x001fe400078e00ff */
[----:B------:R-:W-:Y:S01]  /*0ca0*/  @!P2 IMAD.MOV.U32 R10, RZ, RZ, 0x4 ;  /* 0x00000004ff0aa424 */ /* 0x000fe200078e00ff */
[----:B------:R0:W2:Y:S01]  /*0cb0*/  @P4 LDG.E R0, [R6.64] ;  /* 0x0000002406004981 */ /* 0x0000a2000c1e1900 */
[----:B------:R-:W-:-:S04]  /*0cc0*/  @!P3 IMAD.WIDE R4, R8, R5, c[0x0][0x180] ;  /* 0x000060000804b625 */ /* 0x000fc800078e0205 */
[----:B------:R-:W-:Y:S01]  /*0cd0*/  @!P1 IMAD.WIDE R2, R8, R3, c[0x0][0x170] ;  /* 0x00005c0008029625 */ /* 0x000fe200078e0203 */
[----:B------:R-:W3:Y:S03]  /*0ce0*/  @!P3 LDG.E.128 R12, [R4.64] ;  /* 0x00000024040cb981 */ /* 0x000ee6000c1e1d00 */
[----:B0-----:R-:W-:Y:S01]  /*0cf0*/  @!P2 IMAD.WIDE R6, R9, R10, c[0x0][0x230] ;  /* 0x00008c000906a625 */ /* 0x001fe200078e020a */
[----:B------:R-:W4:Y:S04]  /*0d00*/  @!P1 LDG.E.128 R28, [R2.64] ;  /* 0x00000024021c9981 */ /* 0x000f28000c1e1d00 */
[----:B------:R-:W4:Y:S01]  /*0d10*/  @!P2 LDG.E.128 R8, [R6.64] ;  /* 0x000000240608a981 */ /* 0x000f22000c1e1d00 */
[----:B------:R-:W-:-:S02]  /*0d20*/  ULDC.U8 UR4, c[0x0][0x1e4] ;  /* 0x0000790000047ab9 */ /* 0x000fc40000000000 */
[----:B------:R-:W-:Y:S01]  /*0d30*/  UISETP.NE.AND UP0, UPT, UR4, URZ, UPT ;  /* 0x0000003f0400728c */ /* 0x000fe2000bf05270 */
[----:B------:R-:W-:-:S05]  /*0d40*/  ISETP.LT.AND P3, PT, RZ, c[0x0][0x1e0], PT ;  /* 0x00007800ff007a0c */ /* 0x000fca0003f61270 */
[----:B------:R-:W-:Y:S01]  /*0d50*/  PLOP3.LUT P1, PT, PT, PT, UP0, 0x80, 0x0 ;  /* 0x000000000000781c */ /* 0x000fe20003f2f008 */
[----:B------:R-:W-:-:S04]  /*0d60*/  UMOV UR41, URZ ;  /* 0x0000003f00297c82 */ /* 0x000fc80008000000 */
[----:B--2---:R0:W1:Y:S01]  /*0d70*/  @P4 R2UR UR41, R0 ;  /* 0x00000000002943c2 */ /* 0x00406200000e0000 */
[----:B---3-5:R-:W-:Y:S02]  /*0d80*/  FADD.FTZ R24, R12, R24 ;  /* 0x000000180c187221 */ /* 0x028fe40000010000 */
[----:B------:R-:W-:Y:S02]  /*0d90*/  FADD.FTZ R25, R13, R25 ;  /* 0x000000190d197221 */ /* 0x000fe40000010000 */
[----:B------:R-:W-:Y:S02]  /*0da0*/  FADD.FTZ R26, R14, R26 ;  /* 0x0000001a0e1a7221 */ /* 0x000fe40000010000 */
[----:B------:R-:W-:Y:S02]  /*0db0*/  FADD.FTZ R27, R15, R27 ;  /* 0x0000001b0f1b7221 */ /* 0x000fe40000010000 */
[----:B----4-:R-:W-:Y:S02]  /*0dc0*/  FADD.FTZ R16, R28, R16 ;  /* 0x000000101c107221 */ /* 0x010fe40000010000 */
[----:B------:R-:W-:-:S02]  /*0dd0*/  FADD.FTZ R17, R29, R17 ;  /* 0x000000111d117221 */ /* 0x000fc40000010000 */
[----:B------:R-:W-:Y:S02]  /*0de0*/  FADD.FTZ R18, R30, R18 ;  /* 0x000000121e127221 */ /* 0x000fe40000010000 */
[----:B------:R-:W-:Y:S02]  /*0df0*/  FADD.FTZ R19, R31, R19 ;  /* 0x000000131f137221 */ /* 0x000fe40000010000 */
[----:B------:R-:W-:Y:S02]  /*0e00*/  @!P2 FMUL.FTZ R24, R24, R8 ;  /* 0x000000081818a220 */ /* 0x000fe40000410000 */
[----:B------:R-:W-:Y:S02]  /*0e10*/  @!P2 FMUL.FTZ R25, R25, R9 ;  /* 0x000000091919a220 */ /* 0x000fe40000410000 */
[----:B------:R-:W-:Y:S02]  /*0e20*/  @!P2 FMUL.FTZ R26, R26, R10 ;  /* 0x0000000a1a1aa220 */ /* 0x000fe40000410000 */
[----:B------:R-:W-:Y:S01]  /*0e30*/  @!P2 FMUL.FTZ R27, R27, R11 ;  /* 0x0000000b1b1ba220 */ /* 0x000fe20000410000 */
[----:B------:R-:W-:Y:S05]  /*0e40*/  @!P1 BRA P3, `(.L_x_2784) ;  /* 0x0000095000009947 */ /* 0x000fea0001800000 */
[----:B01----:R-:W-:Y:S02]  /*0e50*/  ULDC UR4, c[0x0][0x1e0] ;  /* 0x0000780000047ab9 */ /* 0x003fe40000000800 */
[----:B------:R-:W-:-:S06]  /*0e60*/  UISETP.GT.OR UP0, UPT, UR7, UR4, !UP0 ;  /* 0x000000040700728c */ /* 0x000fcc000c704670 */
[----:B------:R-:W-:-:S13]  /*0e70*/  PLOP3.LUT P1, PT, PT, PT, UP0, 0x80, 0x0 ;  /* 0x000000000000781c */ /* 0x000fda0003f2f008 */
[----:B------:R-:W-:Y:S05]  /*0e80*/  @P1 BRA `(.L_x_2785) ;  /* 0x00000bd000001947 */ /* 0x000fea0003800000 */
[----:B------:R-:W-:Y:S01]  /*0e90*/  IMAD.MOV.U32 R0, RZ, RZ, c[0x0][0x1e0] ;  /* 0x00007800ff007624 */ /* 0x000fe200078e00ff */
[----:B------:R-:W-:-:S04]  /*0ea0*/  IABS R6, R22 ;  /* 0x0000001600067213 */ /* 0x000fc80000000000 */
[----:B------:R-:W-:-:S04]  /*0eb0*/  LEA.HI R0, R0, c[0x0][0x1e0], RZ, 0x1 ;  /* 0x0000780000007a11 */ /* 0x000fc800078f08ff */
        /* <DEDUP_REMOVED lines=16> */
[-C--:B------:R-:W-:Y:S02]  /*0fc0*/  @!P2 IADD3 R0, R0, -R5.reuse, RZ ;  /* 0x800000050000a210 */ /* 0x080fe40007ffe0ff */
[----:B------:R-:W-:Y:S02]  /*0fd0*/  @!P2 IADD3 R3, R3, 0x1, RZ ;  /* 0x000000010303a810 */ /* 0x000fe40007ffe0ff */
[----:B------:R-:W-:Y:S02]  /*0fe0*/  ISETP.GE.U32.AND P1, PT, R0, R5, PT ;  /* 0x000000050000720c */ /* 0x000fe40003f26070 */
[----:B------:R-:W-:Y:S02]  /*0ff0*/  LOP3.LUT R0, R22, R23, RZ, 0x3c, !PT ;  /* 0x0000001716007212 */ /* 0x000fe400078e3cff */
[----:B------:R-:W-:Y:S02]  /*1000*/  ISETP.NE.AND P2, PT, R23, RZ, PT ;  /* 0x000000ff1700720c */ /* 0x000fe40003f45270 */
[----:B------:R-:W-:-:S07]  /*1010*/  ISETP.GE.AND P3, PT, R0, RZ, PT ;  /* 0x000000ff0000720c */ /* 0x000fce0003f66270 */
[----:B------:R-:W-:Y:S02]  /*1020*/  @P1 IADD3 R3, R3, 0x1, RZ ;  /* 0x0000000103031810 */ /* 0x000fe40007ffe0ff */
[----:B------:R-:W-:Y:S02]  /*1030*/  ISETP.LT.AND P1, PT, R22, c[0x0][0x1e0], !P0 ;  /* 0x0000780016007a0c */ /* 0x000fe40004721270 */
[----:B------:R-:W-:Y:S01]  /*1040*/  LOP3.LUT P0, RZ, R23, 0x3, RZ, 0xc0, !PT ;  /* 0x0000000317ff7812 */ /* 0x000fe2000780c0ff */
[----:B------:R-:W-:Y:S01]  /*1050*/  IMAD.MOV.U32 R28, RZ, RZ, R3 ;  /* 0x000000ffff1c7224 */ /* 0x000fe200078e0003 */
[----:B------:R-:W-:-:S03]  /*1060*/  P2R R30, PR, RZ, 0x2 ;  /* 0x00000002ff1e7803 */ /* 0x000fc60000000000 */
[----:B------:R-:W-:Y:S01]  /*1070*/  @!P3 IMAD.MOV R28, RZ, RZ, -R28 ;  /* 0x000000ffff1cb224 */ /* 0x000fe200078e0a1c */
[----:B------:R-:W-:-:S04]  /*1080*/  @!P2 LOP3.LUT R28, RZ, R23, RZ, 0x33, !PT ;  /* 0x00000017ff1ca212 */ /* 0x000fc800078e33ff */
[----:B------:R-:W-:-:S05]  /*1090*/  IADD3 R0, -R28, RZ, RZ ;  /* 0x000000ff1c007210 */ /* 0x000fca0007ffe1ff */
[----:B------:R-:W-:Y:S01]  /*10a0*/  IMAD R29, R23, R0, R22 ;  /* 0x00000000171d7224 */ /* 0x000fe200078e0216 */
[----:B------:R-:W-:Y:S05]  /*10b0*/  @!P0 BRA `(.L_x_2786) ;  /* 0x0000013000008947 */ /* 0x000fea0003800000 */
[----:B------:R-:W-:Y:S01]  /*10c0*/  MOV R0, 0x0 ;  /* 0x0000000000007802 */ /* 0x000fe20000000f00 */
[----:B------:R-:W-:Y:S01]  /*10d0*/  HFMA2.MMA R13, -RZ, RZ, 0, 0 ;  /* 0x00000000ff0d7435 */ /* 0x000fe200000001ff */
[----:B------:R-:W-:Y:S01]  /*10e0*/  IMAD.MOV.U32 R4, RZ, RZ, c[0x4][0xc8] ;  /* 0x01003200ff047624 */ /* 0x000fe200078e00ff */
[----:B------:R-:W-:Y:S01]  /*10f0*/  MOV R6, c[0x4][0xd0] ;  /* 0x0100340000067a02 */ /* 0x000fe20000000f00 */
[----:B------:R0:W1:Y:S01]  /*1100*/  LDC.64 R2, c[0x4][R0] ;  /* 0x0100000000027b82 */ /* 0x0000620000000a00 */
[----:B------:R-:W-:Y:S01]  /*1110*/  IMAD.MOV.U32 R5, RZ, RZ, c[0x4][0xcc] ;  /* 0x01003300ff057624 */ /* 0x000fe200078e00ff */
[----:B------:R-:W-:Y:S01]  /*1120*/  MOV R10, c[0x4][0x30] ;  /* 0x01000c00000a7a02 */ /* 0x000fe20000000f00 */
[----:B------:R-:W-:Y:S02]  /*1130*/  IMAD.MOV.U32 R7, RZ, RZ, c[0x4][0xd4] ;  /* 0x01003500ff077624 */ /* 0x000fe400078e00ff */
[----:B------:R-:W-:-:S02]  /*1140*/  IMAD.MOV.U32 R8, RZ, RZ, 0x53f ;  /* 0x0000053fff087424 */ /* 0x000fc400078e00ff */
[----:B------:R-:W-:Y:S02]  /*1150*/  IMAD.MOV.U32 R11, RZ, RZ, c[0x4][0x34] ;  /* 0x01000d00ff0b7624 */ /* 0x000fe400078e00ff */
[----:B------:R-:W-:Y:S02]  /*1160*/  IMAD.MOV.U32 R12, RZ, RZ, 0x1 ;  /* 0x00000001ff0c7424 */ /* 0x000fe400078e00ff */
        /* <DEDUP_REMOVED lines=8> */
.L_x_2786:
        /* <DEDUP_REMOVED lines=19> */
[----:B0-----:R0:W1:Y:S01]  /*1320*/  LDS R16, [R3.X4+0x440] ;  /* 0x0004400003107984 */ /* 0x0010620000004800 */
[----:B------:R-:W-:Y:S01]  /*1330*/  LEA.HI R0, R3, R3, RZ, 0x1 ;  /* 0x0000000303007211 */ /* 0x000fe200078f08ff */
[----:B------:R-:W-:Y:S02]  /*1340*/  BSSY B1, `(.L_x_2789) ;  /* 0x0000037000017945 */ /* 0x000fe40003800000 */
[--C-:B------:R-:W-:Y:S01]  /*1350*/  IMAD R20, R23, 0x4, R15.reuse ;  /* 0x0000000417147824 */ /* 0x100fe200078e020f */
[----:B------:R0:W2:Y:S01]  /*1360*/  LDS R18, [R3.X4+0x444] ;  /* 0x0004440003127984 */ /* 0x0000a20000004800 */
[----:B------:R-:W-:Y:S01]  /*1370*/  IMAD R21, R4, 0x4, R15 ;  /* 0x0000000404157824 */ /* 0x000fe200078e020f */
[----:B------:R-:W-:Y:S02]  /*1380*/  SHF.L.U32 R0, R0, 0x1, RZ ;  /* 0x0000000100007819 */ /* 0x000fe400000006ff */
[----:B------:R-:W-:Y:S01]  /*1390*/  LEA R28, R4, R20, 0x2 ;  /* 0x00000014041c7211 */ /* 0x000fe200078e10ff */
[----:B------:R0:W3:Y:S01]  /*13a0*/  LDS R17, [R20] ;  /* 0x0000000014117984 */ /* 0x0000e20000000800 */
[----:B------:R-:W-:-:S03]  /*13b0*/  LOP3.LUT R6, R0, 0xfffffffc, RZ, 0xc0, !PT ;  /* 0xfffffffc00067812 */ /* 0x000fc600078ec0ff */
[----:B------:R0:W4:Y:S01]  /*13c0*/  LDS R19, [R20+0x4] ;  /* 0x0000040014137984 */ /* 0x0001220000000800 */
[----:B------:R-:W-:-:S03]  /*13d0*/  ISETP.GE.AND P0, PT, R6, c[0x0][0x1e0], PT ;  /* 0x0000780006007a0c */ /* 0x000fc60003f06270 */
[----:B------:R0:W0:Y:S04]  /*13e0*/  LDS R24, [R21] ;  /* 0x0000000015187984 */ /* 0x0000280000000800 */
[----:B------:R0:W0:Y:S04]  /*13f0*/  LDS R26, [R21+0x4] ;  /* 0x00000400151a7984 */ /* 0x0000280000000800 */
[----:B------:R0:W0:Y:S04]  /*1400*/  LDS R25, [R28] ;  /* 0x000000001c197984 */ /* 0x0000280000000800 */
[----:B------:R0:W0:Y:S01]  /*1410*/  LDS R27, [R28+0x4] ;  /* 0x000004001c1b7984 */ /* 0x0000220000000800 */
[----:B------:R-:W-:Y:S05]  /*1420*/  @P0 BRA `(.L_x_2790) ;  /* 0x0000028000000947 */ /* 0x000fea0003800000 */
[----:B------:R-:W5:Y:S01]  /*1430*/  I2F R2, c[0x0][0x1e0] ;  /* 0x0000780000027b06 */ /* 0x000f620000201400 */
[----:B------:R-:W-:Y:S01]  /*1440*/  IADD3 R4, R6, 0x2, RZ ;  /* 0x0000000206047810 */ /* 0x000fe20007ffe0ff */
[----:B------:R-:W-:-:S02]  /*1450*/  ULDC UR4, c[0x0][0x1ec] ;  /* 0x00007b0000047ab9 */ /* 0x000fc40000000800 */
[----:B------:R-:W-:-:S04]  /*1460*/  UIADD3 UR4, -UR41, UR4, URZ ;  /* 0x0000000429047290 */ /* 0x000fc8000fffe13f */
[----:B------:R-:W-:Y:S08]  /*1470*/  I2F R4, R4 ;  /* 0x0000000400047306 */ /* 0x000ff00000201400 */
[----:B-----5:R-:W5:Y:S08]  /*1480*/  MUFU.RCP R2, R2 ;  /* 0x0000000200027308 */ /* 0x020f700000001000 */
[----:B0-----:R-:W0:Y:S01]  /*1490*/  I2F R3, R6 ;  /* 0x0000000600037306 */ /* 0x001e220000201400 */
[----:B-----5:R-:W-:-:S07]  /*14a0*/  FMUL.FTZ R5, R4, R2 ;  /* 0x0000000204057220 */ /* 0x020fce0000410000 */
[----:B------:R-:W-:Y:S01]  /*14b0*/  I2F R0, UR4 ;  /* 0x0000000400007d06 */ /* 0x000fe20008201400 */
[----:B------:R-:W-:Y:S02]  /*14c0*/  FMUL.FTZ R5, R5, 13.28771209716796875 ;  /* 0x41549a7805057820 */ /* 0x000fe40000410000 */
[----:B0-----:R-:W-:-:S05]  /*14d0*/  FMUL.FTZ R3, R3, R2 ;  /* 0x0000000203037220 */ /* 0x001fca0000410000 */
        /* <DEDUP_REMOVED lines=11> */
[-C--:B------:R-:W-:Y:S02]  /*1590*/  FMUL.FTZ R9, R27, R4.reuse ;  /* 0x000000041b097220 */ /* 0x080fe40000410000 */
[-C--:B--2---:R-:W-:Y:S02]  /*15a0*/  FMUL.FTZ R8, R18, R4.reuse ;  /* 0x0000000412087220 */ /* 0x084fe40000410000 */
[----:B------:R-:W-:Y:S01]  /*15b0*/  FMUL.FTZ R10, R26, R4 ;  /* 0x000000041a0a7220 */ /* 0x000fe20000410000 */
[----:B------:R-:W0:Y:S01]  /*15c0*/  MUFU.COS R0, R11 ;  /* 0x0000000b00007308 */ /* 0x000e220000000000 */
[-C--:B---3-5:R-:W-:Y:S02]  /*15d0*/  FMUL.FTZ R3, R17, R2.reuse ;  /* 0x0000000211037220 */ /* 0x0a8fe40000410000 */
[----:B-1----:R-:W-:Y:S02]  /*15e0*/  FMUL.FTZ R4, R16, R2 ;  /* 0x0000000210047220 */ /* 0x002fe40000410000 */
        /* <DEDUP_REMOVED lines=12> */
.L_x_2790:
[----:B------:R-:W-:Y:S05]  /*16b0*/  BSYNC B1 ;  /* 0x0000000000017941 */ /* 0x000fea0003800000 */
.L_x_2789:
[----:B0-----:R0:W-:Y:S04]  /*16c0*/  STS [R21], R24 ;  /* 0x0000001815007388 */ /* 0x0011e80000000800 */
[----:B------:R0:W-:Y:S04]  /*16d0*/  STS [R21+0x4], R26 ;  /* 0x0000041a15007388 */ /* 0x0001e80000000800 */
[----:B------:R0:W-:Y:S04]  /*16e0*/  STS [R28], R25 ;  /* 0x000000191c007388 */ /* 0x0001e80000000800 */
[----:B------:R0:W-:Y:S04]  /*16f0*/  STS [R28+0x4], R27 ;  /* 0x0000041b1c007388 */ /* 0x0001e80000000800 */
[----:B-1----:R0:W-:Y:S04]  /*1700*/  STS [R15], R16 ;  /* 0x000000100f007388 */ /* 0x0021e80000000800 */
[----:B--2---:R0:W-:Y:S04]  /*1710*/  STS [R15+0x4], R18 ;  /* 0x000004120f007388 */ /* 0x0041e80000000800 */
[----:B---3--:R0:W-:Y:S04]  /*1720*/  STS [R20], R17 ;  /* 0x0000001114007388 */ /* 0x0081e80000000800 */
[----:B----4-:R0:W-:Y:S02]  /*1730*/  STS [R20+0x4], R19 ;  /* 0x0000041314007388 */ /* 0x0101e40000000800 */
.L_x_2788:
[----:B------:R-:W-:Y:S05]  /*1740*/  BSYNC B0 ;  /* 0x0000000000007941 */ /* 0x000fea0003800000 */
.L_x_2787:
[----:B------:R-:W-:Y:S06]  /*1750*/  BAR.SYNC.DEFER_BLOCKING 0x0 ;  /* 0x0000000000007b1d */ /* 0x000fec0000010000 */
[----:B0-----:R0:W1:Y:S04]  /*1760*/  @P6 LDS.128 R16, [R13] ;  /* 0x000000000d106984 */ /* 0x0010680000000c00 */
[----:B------:R0:W2:Y:S04]  /*1770*/  @P6 LDS.128 R24, [R14] ;  /* 0x000000000e186984 */ /* 0x0000a80000000c00 */
[----:B------:R-:W-:Y:S06]  /*1780*/  BAR.SYNC.DEFER_BLOCKING 0x0 ;  /* 0x0000000000007b1d */ /* 0x000fec0000010000 */
[----:B------:R-:W-:Y:S05]  /*1790*/  BRA `(.L_x_2785) ;  /* 0x000002c000007947 */ /* 0x000fea0003800000 */
.L_x_2784:
[----:B01----:R-:W-:Y:S01]  /*17a0*/  ISETP.GE.AND P0, PT, R22, c[0x0][0x1e0], PT ;  /* 0x0000780016007a0c */ /* 0x003fe20003f06270 */
[----:B------:R-:W-:-:S12]  /*17b0*/  BSSY B0, `(.L_x_2785) ;  /* 0x000002a000007945 */ /* 0x000fd80003800000 */
[----:B------:R-:W-:Y:S05]  /*17c0*/  @P0 BRA `(.L_x_2791) ;  /* 0x0000028000000947 */ /* 0x000fea0003800000 */
[----:B------:R-:W0:Y:S01]  /*17d0*/  I2F R6, c[0x0][0x1e0] ;  /* 0x0000780000067b06 */ /* 0x000e220000201400 */
[----:B------:R-:W-:Y:S01]  /*17e0*/  IADD3 R2, R22, 0x2, RZ ;  /* 0x0000000216027810 */ /* 0x000fe20007ffe0ff */
[----:B------:R-:W-:Y:S02]  /*17f0*/  ULDC UR4, c[0x0][0x1ec] ;  /* 0x00007b0000047ab9 */ /* 0x000fe40000000800 */
[----:B------:R-:W-:-:S04]  /*1800*/  UIADD3 UR4, -UR41, UR4, URZ ;  /* 0x0000000429047290 */ /* 0x000fc8000fffe13f */
[----:B------:R-:W-:Y:S08]  /*1810*/  I2F R2, R2 ;  /* 0x0000000200027306 */ /* 0x000ff00000201400 */
[----:B0-----:R-:W0:Y:S08]  /*1820*/  MUFU.RCP R7, R6 ;  /* 0x0000000600077308 */ /* 0x001e300000001000 */
[----:B------:R-:W1:Y:S01]  /*1830*/  I2F R0, R22 ;  /* 0x0000001600007306 */ /* 0x000e620000201400 */
[----:B0-----:R-:W-:-:S07]  /*1840*/  FMUL.FTZ R3, R2, R7 ;  /* 0x0000000702037220 */ /* 0x001fce0000410000 */
[----:B------:R-:W-:Y:S01]  /*1850*/  I2F R5, UR4 ;  /* 0x0000000400057d06 */ /* 0x000fe20008201400 */
        /* <DEDUP_REMOVED lines=15> */
[----:B------:R-:W-:Y:S01]  /*1950*/  FMUL.FTZ R10, R26, R7 ;  /* 0x000000071a0a7220 */ /* 0x000fe20000410000 */
[----:B------:R-:W0:Y:S01]  /*1960*/  MUFU.COS R2, R11 ;  /* 0x0000000b00027308 */ /* 0x000e220000000000 */
        /* <DEDUP_REMOVED lines=8> */
[----:B------:R-:W-:Y:S02]  /*19f0*/  FMUL.FTZ R3, R24, R3 ;  /* 0x0000000318037220 */ /* 0x000fe40000410000 */
[-C--:B0-----:R-:W-:Y:S02]  /*1a00*/  FFMA.FTZ R5, R16, R2.reuse, -R5 ;  /* 0x0000000210057223 */ /* 0x081fe40000010805 */
[----:B------:R-:W-:-:S02]  /*1a10*/  FFMA.FTZ R24, R24, R2, -R7 ;  /* 0x0000000218187223 */ /* 0x000fc40000010807 */
[-C--:B------:R-:W-:Y:S02]  /*1a20*/  FFMA.FTZ R17, R17, R2.reuse, R0 ;  /* 0x0000000211117223 */ /* 0x080fe40000010000 */
[----:B------:R-:W-:Y:S02]  /*1a30*/  FFMA.FTZ R25, R25, R2, R3 ;  /* 0x0000000219197223 */ /* 0x000fe40000010003 */
[----:B------:R-:W-:Y:S02]  /*1a40*/  IMAD.MOV.U32 R16, RZ, RZ, R5 ;  /* 0x000000ffff107224 */ /* 0x000fe400078e0005 */
.L_x_2791:
[----:B------:R-:W-:Y:S05]  /*1a50*/  BSYNC B0 ;  /* 0x0000000000007941 */ /* 0x000fea0003800000 */
.L_x_2785:
[----:B0-----:R-:W-:Y:S01]  /*1a60*/  ISETP.GT.AND P0, PT, R32, 0x3f, PT ;  /* 0x0000003f2000780c */ /* 0x001fe20003f04270 */
[----:B------:R-:W-:Y:S01]  /*1a70*/  BSSY B0, `(.L_x_2792) ;  /* 0x000000f000007945 */ /* 0x000fe20003800000 */
[----:B------:R-:W-:-:S11]  /*1a80*/  IMAD.MOV.U32 R0, RZ, RZ, RZ ;  /* 0x000000ffff007224 */ /* 0x000fd600078e00ff */
[----:B------:R-:W-:Y:S05]  /*1a90*/  @P0 BRA `(.L_x_2793) ;  /* 0x000000c000000947 */ /* 0x000fea0003800000 */
[----:B------:R-:W-:Y:S01]  /*1aa0*/  USHF.L.U32 UR4, UR43, 0x2, URZ ;  /* 0x000000022b047899 */ /* 0x000fe2000800063f */
[----:B------:R-:W-:Y:S01]  /*1ab0*/  IADD3 R22, R22, UR50, RZ ;  /* 0x0000003216167c10 */ /* 0x000fe2000fffe0ff */
[----:B------:R-:W-:Y:S01]  /*1ac0*/  IMAD.MOV.U32 R3, RZ, RZ, 0x4 ;  /* 0x00000004ff037424 */ /* 0x000fe200078e00ff */
[----:B-1----:R0:W-:Y:S03]  /*1ad0*/  STS.128 [R32.X16+0x40], R16 ;  /* 0x0000401020007388 */ /* 0x0021e6000000cc00 */
[----:B------:R-:W-:-:S05]  /*1ae0*/  MOV R5, UR4 ;  /* 0x0000000400057c02 */ /* 0x000fca0008000f00 */
[----:B------:R-:W-:Y:S02]  /*1af0*/  IMAD R2, R22, c[0x0][0x1d4], R5 ;  /* 0x0000750016027a24 */ /* 0x000fe400078e0205 */
[----:B--2---:R-:W-:Y:S02]  /*1b00*/  FMUL.FTZ R5, R25, R17 ;  /* 0x0000001119057220 */ /* 0x004fe40000410000 */
[----:B------:R-:W-:-:S04]  /*1b10*/  IMAD.WIDE R2, R2, R3, c[0x0][0x198] ;  /* 0x0000660002027625 */ /* 0x000fc800078e0203 */
[----:B------:R-:W-:Y:S01]  /*1b20*/  FFMA.FTZ R5, R24, R16, R5 ;  /* 0x0000001018057223 */ /* 0x000fe20000010005 */
[----:B------:R0:W-:Y:S03]  /*1b30*/  STG.E.128 [R2.64], R24 ;  /* 0x0000001802007986 */ /* 0x0001e6000c101d24 */
[----:B------:R-:W-:-:S04]  /*1b40*/  FFMA.FTZ R0, R26, R18, R5 ;  /* 0x000000121a007223 */ /* 0x000fc80000010005 */
[----:B------:R-:W-:Y:S02]  /*1b50*/  FFMA.FTZ R0, R27, R19, R0 ;  /* 0x000000131b007223 */ /* 0x000fe40000010000 */
.L_x_2793:
[----:B------:R-:W-:Y:S05]  /*1b60*/  BSYNC B0 ;  /* 0x0000000000007941 */ /* 0x000fea0003800000 */
.L_x_2792:
[----:B0-----:R-:W0:Y:S01]  /*1b70*/  SHFL.BFLY PT, R3, R0, 0x10, 0x1f ;  /* 0x0e001f0000037f89 */ /* 0x001e2200000e0000 */
[----:B------:R-:W-:Y:S01]  /*1b80*/  LOP3.LUT P0, R6, R32, 0x1f, RZ, 0xc0, !PT ;  /* 0x0000001f20067812 */ /* 0x000fe2000780c0ff */
[----:B------:R-:W-:Y:S01]  /*1b90*/  UIADD3 UR7, -UR46, UR42, URZ ;  /* 0x0000002a2e077290 */ /* 0x000fe2000fffe13f */
[----:B------:R-:W-:Y:S02]  /*1ba0*/  BSSY B0, `(.L_x_2794) ;  /* 0x000002b000007945 */ /* 0x000fe40003800000 */
[----:B------:R-:W-:Y:S01]  /*1bb0*/  ISETP.GT.U32.AND P1, PT, R6, 0x1, PT ;  /* 0x000000010600780c */ /* 0x000fe20003f24070 */
[----:B------:R-:W-:Y:S01]  /*1bc0*/  ULEA UR9, UR7, 0x440, 0x2 ;  /* 0x0000044007097891 */ /* 0x000fe2000f8e103f */
[----:B0-----:R-:W-:-:S07]  /*1bd0*/  FADD.FTZ R3, R3, R0 ;  /* 0x0000000003037221 */ /* 0x001fce0000010000 */
[----:B------:R-:W-:Y:S01]  /*1be0*/  @!P0 SHF.R.U32.HI R0, RZ, 0x3, R32 ;  /* 0x00000003ff008819 */ /* 0x000fe20000011620 */
[----:B------:R-:W0:Y:S03]  /*1bf0*/  SHFL.BFLY PT, R2, R3, 0x8, 0x1f ;  /* 0x0d001f0003027f89 */ /* 0x000e2600000e0000 */
        /* <DEDUP_REMOVED lines=10> */
[----:B------:R-:W-:-:S13]  /*1ca0*/  ISETP.NE.AND P0, PT, R32, RZ, PT ;  /* 0x000000ff2000720c */ /* 0x000fda0003f05270 */
[----:B0-----:R-:W-:-:S05]  /*1cb0*/  @P0 IMAD.MOV.U32 R0, RZ, RZ, -0x800001 ;  /* 0xff7fffffff000424 */ /* 0x001fca00078e00ff */
[----:B------:R-:W-:Y:S04]  /*1cc0*/  @P0 STL [R1], R0 ;  /* 0x0000000001000387 */ /* 0x000fe80000100800 */
[----:B------:R-:W0:Y:S04]  /*1cd0*/  @!P1 LDS R7, [R6.X4+0x8] ;  /* 0x0000080006079984 */ /* 0x000e280000004800 */
[----:B0-----:R-:W0:Y:S02]  /*1ce0*/  SHFL.BFLY PT, R2, R7, 0x1, 0x1f ;  /* 0x0c201f0007027f89 */ /* 0x001e2400000e0000 */
[----:B0-----:R-:W-:-:S06]  /*1cf0*/  FADD.FTZ R2, R2, R7 ;  /* 0x0000000702027221 */ /* 0x001fcc0000010000 */
[----:B------:R-:W0:Y:S01]  /*1d00*/  SHFL.IDX PT, R2, R2, RZ, 0x1f ;  /* 0x00001fff02027589 */ /* 0x000e2200000e0000 */
[----:B------:R-:W-:Y:S05]  /*1d10*/  @P0 BRA `(.L_x_2795) ;  /* 0x0000013000000947 */ /* 0x000fea0003800000 */
[----:B0-----:R-:W-:Y:S01]  /*1d20*/  FMUL.FTZ R0, R2, c[0x0][0x1f0] ;  /* 0x00007c0002007a20 */ /* 0x001fe20000410000 */
[----:B------:R-:W-:-:S04]  /*1d30*/  ISETP.NE.U32.AND P0, PT, RZ, c[0x0][0x218], PT ;  /* 0x00008600ff007a0c */ /* 0x000fc80003f05070 */
[----:B------:R0:W-:Y:S01]  /*1d40*/  STL [R1], R0 ;  /* 0x0000000001007387 */ /* 0x0001e20000100800 */
[----:B------:R-:W-:-:S13]  /*1d50*/  ISETP.NE.AND.EX P0, PT, RZ, c[0x0][0x21c], PT, P0 ;  /* 0x00008700ff007a0c */ /* 0x000fda0003f05300 */
[----:B------:R-:W-:Y:S05]  /*1d60*/  @!P0 BRA `(.L_x_2796) ;  /* 0x000000c000008947 */ /* 0x000fea0003800000 */
[----:B0-----:R-:W-:Y:S02]  /*1d70*/  UIADD3 UR4, -UR41, UR42, URZ ;  /* 0x0000002a29047290 */ /* 0x001fe4000fffe13f */
[----:B------:R-:W-:Y:S02]  /*1d80*/  ULDC UR6, c[0x0][0x220] ;  /* 0x0000880000067ab9 */ /* 0x000fe40000000800 */
[----:B------:R-:W-:Y:S02]  /*1d90*/  UIMAD UR5, UR49, UR6, UR4 ;  /* 0x00000006310572a4 */ /* 0x000fe4000f8e0204 */
[----:B------:R-:W-:Y:S02]  /*1da0*/  UMOV UR8, 0x4 ;  /* 0x0000000400087882 */ /* 0x000fe40000000000 */
[----:B------:R-:W-:-:S03]  /*1db0*/  UIMAD UR6, UR5, UR6, UR4 ;  /* 0x00000006050672a4 */ /* 0x000fc6000f8e0204 */
[----:B------:R-:W-:Y:S02]  /*1dc0*/  ULDC.64 UR4, c[0x0][0x218] ;  /* 0x0000860000047ab9 */ /* 0x000fe40000000a00 */
[----:B------:R-:W-:-:S06]  /*1dd0*/  UIMAD.WIDE UR4, UR6, UR8, UR4 ;  /* 0x00000008060472a5 */ /* 0x000fcc000f8e0204 */
[----:B------:R-:W-:Y:S01]  /*1de0*/  MOV R2, UR4 ;  /* 0x0000000400027c02 */ /* 0x000fe20008000f00 */
[----:B------:R-:W-:-:S05]  /*1df0*/  IMAD.U32 R3, RZ, RZ, UR5 ;  /* 0x00000005ff037e24 */ /* 0x000fca000f8e00ff */
[----:B------:R-:W3:Y:S02]  /*1e00*/  LDG.E R2, [R2.64] ;  /* 0x0000002402027981 */ /* 0x000ee4000c1e1900 */
[----:B---3--:R-:W-:-:S05]  /*1e10*/  FADD.FTZ R0, R0, R2 ;  /* 0x0000000200007221 */ /* 0x008fca0000010000 */
[----:B------:R0:W-:Y:S02]  /*1e20*/  STL [R1], R0 ;  /* 0x0000000001007387 */ /* 0x0001e40000100800 */
.L_x_2796:
[----:B0-----:R-:W3:Y:S04]  /*1e30*/  LDL R0, [R1] ;  /* 0x0000000001007983 */ /* 0x001ee80000100800 */
[----:B---3--:R0:W-:Y:S02]  /*1e40*/  STS [UR9], R0 ;  /* 0x00000000ff007988 */ /* 0x0081e40008000809 */
.L_x_2795:
[----:B------:R-:W-:Y:S05]  /*1e50*/  BSYNC B0 ;  /* 0x0000000000007941 */ /* 0x000fea0003800000 */
.L_x_2794:
[----:B------:R-:W-:Y:S01]  /*1e60*/  UIADD3 UR4, UR7, 0x1f, URZ ;  /* 0x0000001f07047890 */ /* 0x000fe2000fffe03f */
[----:B0-----:R-:W-:Y:S01]  /*1e70*/  IADD3 R2, R32, UR46, RZ ;  /* 0x0000002e20027c10 */ /* 0x001fe2000fffe0ff */
        /* <DEDUP_REMOVED lines=11> */
[----:B------:R-:W-:Y:S01]  /*1f30*/  IABS R0, c[0x0][0x1d4] ;  /* 0x0000750000007a13 */ /* 0x000fe20000000000 */
[----:B------:R-:W0:Y:S04]  /*1f40*/  LDS.128 R12, [0x40] ;  /* 0x00004000ff0c7984 */ /* 0x000e280000000c00 */
[----:B------:R-:W-:Y:S01]  /*1f50*/  IMAD.MOV.U32 R6, RZ, RZ, R0 ;  /* 0x000000ffff067224 */ /* 0x000fe200078e0000 */
[----:B------:R-:W3:Y:S03]  /*1f60*/  LDS.128 R8, [0x50] ;  /* 0x00005000ff087984 */ /* 0x000ee60000000c00 */
[----:B------:R-:W4:Y:S08]  /*1f70*/  I2F.RP R0, R6 ;  /* 0x0000000600007306 */ /* 0x000f300000209400 */
[----:B----4-:R-:W4:Y:S02]  /*1f80*/  MUFU.RCP R0, R0 ;  /* 0x0000000000007308 */ /* 0x010f240000001000 */
[----:B----4-:R-:W-:Y:S01]  /*1f90*/  IADD3 R4, R0, 0xffffffe, RZ ;  /* 0x0ffffffe00047810 */ /* 0x010fe20007ffe0ff */
[----:B0-----:R-:W-:Y:S05]  /*1fa0*/  STL.64 [R1+0x430], R12 ;  /* 0x0004300c01007387 */ /* 0x001fea0000100a00 */
[----:B------:R0:W4:Y:S01]  /*1fb0*/  F2I.FTZ.U32.TRUNC.NTZ R5, R4 ;  /* 0x0000000400057305 */ /* 0x000122000021f000 */
[----:B------:R-:W-:Y:S04]  /*1fc0*/  STL.64 [R1+0x438], R14 ;  /* 0x0004380e01007387 */ /* 0x000fe80000100a00 */
[----:B---3--:R-:W-:Y:S01]  /*1fd0*/  STL.64 [R1+0x420], R8 ;  /* 0x0004200801007387 */ /* 0x008fe20000100a00 */
[----:B0-----:R-:W-:-:S03]  /*1fe0*/  IMAD.MOV.U32 R4, RZ, RZ, RZ ;  /* 0x000000ffff047224 */ /* 0x001fc600078e00ff */
[----:B------:R-:W-:Y:S04]  /*1ff0*/  STL.64 [R1+0x428], R10 ;  /* 0x0004280a01007387 */ /* 0x000fe80000100a00 */
[----:B------:R-:W0:Y:S01]  /*2000*/  LDS.128 R8, [0x60] ;  /* 0x00006000ff087984 */ /* 0x000e220000000c00 */
[----:B----4-:R-:W-:-:S03]  /*2010*/  IADD3 R3, RZ, -R5, RZ ;  /* 0x80000005ff037210 */ /* 0x010fc60007ffe0ff */
[----:B------:R-:W-:Y:S02]  /*2020*/  LDS.128 R12, [0x80] ;  /* 0x00008000ff0c7984 */ /* 0x000fe40000000c00 */
[----:B------:R-:W-:-:S04]  /*2030*/  IMAD R3, R3, R6, RZ ;  /* 0x0000000603037224 */ /* 0x000fc800078e02ff */
[----:B------:R-:W-:Y:S02]  /*2040*/  IMAD.HI.U32 R0, R5, R3, R4 ;  /* 0x0000000305007227 */ /* 0x000fe400078e0004 */
[----:B------:R-:W3:Y:S04]  /*2050*/  LDS.128 R4, [0x70] ;  /* 0x00007000ff047984 */ /* 0x000ee80000000c00 */
[----:B------:R4:W-:Y:S02]  /*2060*/  STL [R1+0x4], R0 ;  /* 0x0000040001007387 */ /* 0x0009e40000100800 */
[----:B----4-:R-:W-:-:S04]  /*2070*/  IMAD.U32 R0, RZ, RZ, UR47 ;  /* 0x0000002fff007e24 */ /* 0x010fc8000f8e00ff */
[----:B------:R-:W-:-:S05]  /*2080*/  IMAD R0, R0, c[0x0][0x1d4], RZ ;  /* 0x0000750000007a24 */ /* 0x000fca00078e02ff */
[----:B------:R-:W-:Y:S01]  /*2090*/  SHF.R.S32.HI R3, RZ, 0x1f, R0 ;  /* 0x0000001fff037819 */ /* 0x000fe20000011400 */
[----:B0-----:R-:W-:Y:S04]  /*20a0*/  STL.64 [R1+0x410], R8 ;  /* 0x0004100801007387 */ /* 0x001fe80000100a00 */
[----:B------:R-:W-:Y:S04]  /*20b0*/  STL.64 [R1+0x418], R10 ;  /* 0x0004180a01007387 */ /* 0x000fe80000100a00 */
[----:B------:R-:W0:Y:S04]  /*20c0*/  LDS.128 R8, [0x90] ;  /* 0x00009000ff087984 */ /* 0x000e280000000c00 */
[----:B---3--:R-:W-:Y:S04]  /*20d0*/  STL.64 [R1+0x400], R4 ;  /* 0x0004000401007387 */ /* 0x008fe80000100a00 */
[----:B------:R-:W-:Y:S04]  /*20e0*/  STL.64 [R1+0x408], R6 ;  /* 0x0004080601007387 */ /* 0x000fe80000100a00 */
[----:B------:R-:W3:Y:S04]  /*20f0*/  LDS.128 R4, [0xa0] ;  /* 0x0000a000ff047984 */ /* 0x000ee80000000c00 */
[----:B------:R-:W-:Y:S04]  /*2100*/  STL.64 [R1+0x3f0], R12 ;  /* 0x0003f00c01007387 */ /* 0x000fe80000100a00 */
        /* <DEDUP_REMOVED lines=170> */
[----:B----4-:R4:W-:Y:S04]  /*2bb0*/  STL.64 [R1+0x58], R12 ;  /* 0x0000580c01007387 */ /* 0x0109e80000100a00 */
[----:B------:R4:W-:Y:S04]  /*2bc0*/  STL.64 [R1+0x60], R14 ;  /* 0x0000600e01007387 */ /* 0x0009e80000100a00 */
[----:B0-----:R4:W-:Y:S04]  /*2bd0*/  STL.64 [R1+0x48], R8 ;  /* 0x0000480801007387 */ /* 0x0019e80000100a00 */
[----:B------:R4:W-:Y:S04]  /*2be0*/  STL.64 [R1+0x50], R10 ;  /* 0x0000500a01007387 */ /* 0x0009e80000100a00 */
[----:B---3--:R4:W-:Y:S04]  /*2bf0*/  STL.64 [R1+0x38], R4 ;  /* 0x0000380401007387 */ /* 0x0089e80000100a00 */
[----:B------:R4:W-:Y:S02]  /*2c00*/  STL.64 [R1+0x40], R6 ;  /* 0x0000400601007387 */ /* 0x0009e40000100a00 */
.L_x_2801:
[----:B0-----:R-:W3:Y:S01]  /*2c10*/  LDL R249, [R1+0x4] ;  /* 0x0000040001f97983 */ /* 0x001ee20000100800 */
[----:B------:R-:W-:-:S02]  /*2c20*/  IABS R248, R2 ;  /* 0x0000000200f87213 */ /* 0x000fc40000000000 */
[----:B------:R-:W-:Y:S02]  /*2c30*/  IABS R250, c[0x0][0x1d4] ;  /* 0x0000750000fa7a13 */ /* 0x000fe40000000000 */
[----:B------:R-:W-:Y:S02]  /*2c40*/  IABS R251, c[0x0][0x1d4] ;  /* 0x0000750000fb7a13 */ /* 0x000fe40000000000 */
[----:B------:R-:W-:Y:S01]  /*2c50*/  ISETP.GE.AND P1, PT, R2, RZ, PT ;  /* 0x000000ff0200720c */ /* 0x000fe20003f26270 */
[----:B------:R-:W-:Y:S01]  /*2c60*/  ULDC UR4, c[0x0][0x1d4] ;  /* 0x0000750000047ab9 */ /* 0x000fe20000000800 */
[----:B-----5:R-:W-:Y:S01]  /*2c70*/  STL.64 [R1+0x490], R230 ;  /* 0x000490e601007387 */ /* 0x020fe20000100a00 */
[----:B------:R-:W-:Y:S02]  /*2c80*/  UIMAD UR4, UR48, UR4, URZ ;  /* 0x00000004300472a4 */ /* 0x000fe4000f8e023f */
[----:B------:R-:W-:Y:S01]  /*2c90*/  ULDC.64 UR10, c[0x0][0x200] ;  /* 0x00008000000a7ab9 */ /* 0x000fe20000000a00 */
[----:B------:R0:W-:Y:S04]  /*2ca0*/  STL.64 [R1+0x488], R228 ;  /* 0x000488e401007387 */ /* 0x0001e80000100a00 */
[----:B------:R-:W-:Y:S04]  /*2cb0*/  STL.64 [R1+0x480], R232 ;  /* 0x000480e801007387 */ /* 0x000fe80000100a00 */
[----:B------:R-:W-:Y:S04]  /*2cc0*/  STL.64 [R1+0x478], R234 ;  /* 0x000478ea01007387 */ /* 0x000fe80000100a00 */
[----:B------:R-:W-:Y:S04]  /*2cd0*/  STL.64 [R1+0x470], R236 ;  /* 0x000470ec01007387 */ /* 0x000fe80000100a00 */
[----:B------:R-:W-:Y:S04]  /*2ce0*/  STL.64 [R1+0x468], R238 ;  /* 0x000468ee01007387 */ /* 0x000fe80000100a00 */
[----:B------:R-:W-:Y:S04]  /*2cf0*/  STL [R1+0x460], R246 ;  /* 0x000460f601007387 */ /* 0x000fe80000100800 */
[----:B------:R-:W-:Y:S04]  /*2d00*/  STL.64 [R1+0x458], R240 ;  /* 0x000458f001007387 */ /* 0x000fe80000100a00 */
[----:B------:R-:W-:Y:S04]  /*2d10*/  STL.64 [R1+0x450], R242 ;  /* 0x000450f201007387 */ /* 0x000fe80000100a00 */
[----:B------:R4:W-:Y:S04]  /*2d20*/  STL.64 [R1+0x448], R244 ;  /* 0x000448f401007387 */ /* 0x0009e80000100a00 */
[----:B------:R2:W-:Y:S04]  /*2d30*/  STL [R1+0x444], R247 ;  /* 0x000444f701007387 */ /* 0x0005e80000100800 */
[----:B0-----:R0:W3:Y:S04]  /*2d40*/  LDL.64 R228, [R1+0x28] ;  /* 0x0000280001e47983 */ /* 0x0010e80000100a00 */
[----:B------:R0:W3:Y:S04]  /*2d50*/  LDL.64 R230, [R1+0x30] ;  /* 0x0000300001e67983 */ /* 0x0000e80000100a00 */
[----:B----4-:R0:W4:Y:S04]  /*2d60*/  LDL.64 R244, [R1+0x18] ;  /* 0x0000180001f47983 */ /* 0x0101280000100a00 */
[----:B--2---:R0:W4:Y:S01]  /*2d70*/  LDL.64 R246, [R1+0x20] ;  /* 0x0000200001f67983 */ /* 0x0041220000100a00 */
[----:B---3--:R-:W-:-:S05]  /*2d80*/  IMAD.HI.U32 R249, R249, R248, RZ ;  /* 0x000000f8f9f97227 */ /* 0x008fca00078e00ff */
[----:B------:R-:W-:-:S05]  /*2d90*/  IADD3 R249, -R249, RZ, RZ ;  /* 0x000000fff9f97210 */ /* 0x000fca0007ffe1ff */
[----:B------:R-:W-:-:S05]  /*2da0*/  IMAD R248, R250, R249, R248 ;  /* 0x000000f9faf87224 */ /* 0x000fca00078e02f8 */
[----:B------:R-:W-:-:S13]  /*2db0*/  ISETP.GT.U32.AND P0, PT, R251, R248, PT ;  /* 0x000000f8fb00720c */ /* 0x000fda0003f04070 */
[----:B------:R-:W-:-:S05]  /*2dc0*/  @!P0 IMAD.IADD R248, R248, 0x1, -R250 ;  /* 0x00000001f8f88824 */ /* 0x000fca00078e0afa */
[----:B------:R-:W-:-:S13]  /*2dd0*/  ISETP.GT.U32.AND P0, PT, R251, R248, PT ;  /* 0x000000f8fb00720c */ /* 0x000fda0003f04070 */
[----:B------:R-:W-:Y:S01]  /*2de0*/  @!P0 IMAD.IADD R248, R248, 0x1, -R250 ;  /* 0x00000001f8f88824 */ /* 0x000fe200078e0afa */
[----:B------:R-:W-:-:S04]  /*2df0*/  ISETP.NE.AND P0, PT, RZ, c[0x0][0x1d4], PT ;  /* 0x00007500ff007a0c */ /* 0x000fc80003f05270 */
[----:B------:R-:W-:Y:S01]  /*2e00*/  MOV R250, R248 ;  /* 0x000000f800fa7202 */ /* 0x000fe20000000f00 */
[----:B------:R-:W-:-:S04]  /*2e10*/  IMAD.U32 R248, RZ, RZ, UR4 ;  /* 0x00000004fff87e24 */ /* 0x000fc8000f8e00ff */
[----:B------:R-:W-:-:S04]  /*2e20*/  @!P1 IMAD.MOV R250, RZ, RZ, -R250 ;  /* 0x000000fffffa9224 */ /* 0x000fc800078e0afa */
[----:B------:R-:W-:Y:S02]  /*2e30*/  @!P0 LOP3.LUT R250, RZ, c[0x0][0x1d4], RZ, 0x33, !PT ;  /* 0x00007500fffa8a12 */ /* 0x000fe400078e33ff */
[----:B------:R-:W-:Y:S02]  /*2e40*/  ISETP.GE.AND P1, PT, R2, UR42, PT ;  /* 0x0000002a02007c0c */ /* 0x000fe4000bf26270 */
[----:B------:R-:W-:Y:S02]  /*2e50*/  SHF.R.S32.HI R251, RZ, 0x1f, R250 ;  /* 0x0000001ffffb7819 */ /* 0x000fe400000114fa */
[----:B------:R-:W-:-:S04]  /*2e60*/  IADD3 R249, P0, R250, UR4, RZ ;  /* 0x00000004faf97c10 */ /* 0x000fc8000ff1e0ff */
[----:B------:R-:W-:Y:S02]  /*2e70*/  LEA.HI.X.SX32 R251, R248, R251, 0x1, P0 ;  /* 0x000000fbf8fb7211 */ /* 0x000fe400000f0eff */
[----:B------:R-:W-:-:S04]  /*2e80*/  LEA R248, P0, R249, c[0x0][0x1a8], 0x2 ;  /* 0x00006a00f9f87a11 */ /* 0x000fc800078010ff */
[----:B------:R-:W-:-:S05]  /*2e90*/  LEA.HI.X R249, R249, c[0x0][0x1ac], R251, 0x2, P0 ;  /* 0x00006b00f9f97a11 */ /* 0x000fca00000f14fb */
[----:B------:R-:W2:Y:S04]  /*2ea0*/  @!P1 LDG.E R251, [R248.64] ;  /* 0x00000024f8fb9981 */ /* 0x000ea8000c1e1900 */
[----:B------:R-:W3:Y:S04]  /*2eb0*/  @!P1 LDG.E R233, [R248.64] ;  /* 0x00000024f8e99981 */ /* 0x000ee8000c1e1900 */
[----:B------:R-:W3:Y:S04]  /*2ec0*/  @!P1 LDG.E R239, [R248.64] ;  /* 0x00000024f8ef9981 */ /* 0x000ee8000c1e1900 */
[----:B------:R-:W3:Y:S04]  /*2ed0*/  @!P1 LDG.E R232, [R248.64] ;  /* 0x00000024f8e89981 */ /* 0x000ee8000c1e1900 */
[----:B------:R-:W3:Y:S04]  /*2ee0*/  @!P1 LDG.E R237, [R248.64] ;  /* 0x00000024f8ed9981 */ /* 0x000ee8000c1e1900 */
[----:B------:R-:W3:Y:S04]  /*2ef0*/  @!P1 LDG.E R235, [R248.64] ;  /* 0x00000024f8eb9981 */ /* 0x000ee8000c1e1900 */
[----:B------:R-:W3:Y:S04]  /*2f00*/  @!P1 LDG.E R234, [R248.64] ;  /* 0x00000024f8ea9981 */ /* 0x000ee8000c1e1900 */
[----:B------:R-:W4:Y:S04]  /*2f10*/  @!P1 LDG.E R238, [R248.64] ;  /* 0x00000024f8ee9981 */ /* 0x000f28000c1e1900 */
[----:B------:R-:W4:Y:S04]  /*2f20*/  @!P1 LDG.E R236, [R248.64] ;  /* 0x00000024f8ec9981 */ /* 0x000f28000c1e1900 */
[----:B------:R-:W4:Y:S04]  /*2f30*/  @!P1 LDG.E R243, [R248.64] ;  /* 0x00000024f8f39981 */ /* 0x000f28000c1e1900 */
[----:B------:R-:W4:Y:S01]  /*2f40*/  @!P1 LDG.E R242, [R248.64] ;  /* 0x00000024f8f29981 */ /* 0x000f22000c1e1900 */
[----:B--2---:R-:W-:-:S05]  /*2f50*/  @!P1 IMAD R251, R251, c[0x0][0x1d8], RZ ;  /* 0x00007600fbfb9a24 */ /* 0x004fca00078e02ff */
[----:B------:R-:W-:Y:S01]  /*2f60*/  @!P1 SHF.L.U32 R252, R251, 0x8, RZ ;  /* 0x00000008fbfc9819 */ /* 0x000fe200000006ff */
[----:B------:R-:W-:-:S04]  /*2f70*/  @!P1 IMAD.SHL.U32 R251, R250, 0x4, RZ ;  /* 0x00000004fafb9824 */ /* 0x000fc800078e00ff */
[----:B------:R-:W-:-:S05]  /*2f80*/  @!P1 IMAD R252, R252, c[0x0][0x1d4], R251 ;  /* 0x00007500fcfc9a24 */ /* 0x000fca00078e02fb */
[----:B------:R-:W-:-:S04]  /*2f90*/  @!P1 IADD3 R251, P0, R0, R252, RZ ;  /* 0x000000fc00fb9210 */ /* 0x000fc80007f1e0ff */
[----:B------:R-:W-:Y:S02]  /*2fa0*/  @!P1 LEA.HI.X.SX32 R252, R252, R3, 0x1, P0 ;  /* 0x00000003fcfc9211 */ /* 0x000fe400000f0eff */
[----:B------:R-:W-:-:S04]  /*2fb0*/  @!P1 LEA R240, P0, R251, c[0x0][0x198], 0x2 ;  /* 0x00006600fbf09a11 */ /* 0x000fc800078010ff */
[----:B------:R-:W-:Y:S01]  /*2fc0*/  @!P1 LEA.HI.X R241, R251, c[0x0][0x19c], R252, 0x2, P0 ;  /* 0x00006700fbf19a11 */ /* 0x000fe200000f14fc */
[----:B---3--:R-:W-:Y:S01]  /*2fd0*/  @!P1 IMAD R251, R233, c[0x0][0x1d8], RZ ;  /* 0x00007600e9fb9a24 */ /* 0x008fe200078e02ff */
[----:B------:R-:W-:-:S03]  /*2fe0*/  IADD3 R233, R250, c[0x0][0x1d4], RZ ;  /* 0x00007500fae97a10 */ /* 0x000fc60007ffe0ff */
[----:B------:R-:W-:Y:S01]  /*2ff0*/  @!P1 IMAD.SHL.U32 R252, R251, 0x100, RZ ;  /* 0x00000100fbfc9824 */ /* 0x000fe200078e00ff */
[----:B------:R-:W-:Y:S01]  /*3000*/  @!P1 SHF.L.U32 R251, R233, 0x2, RZ ;  /* 0x00000002e9fb9819 */ /* 0x000fe200000006ff */
[----:B------:R2:W3:Y:S04]  /*3010*/  @!P1 LDG.E.128 R228, [R240.64] ;  /* 0x00000024f0e49981 */ /* 0x0004e8000c1e1d00 */
[----:B------:R-:W-:-:S05]  /*3020*/  @!P1 IMAD R252, R252, c[0x0][0x1d4], R251 ;  /* 0x00007500fcfc9a24 */ /* 0x000fca00078e02fb */
[----:B------:R-:W-:-:S04]  /*3030*/  @!P1 IADD3 R251, P0, R0, R252, RZ ;  /* 0x000000fc00fb9210 */ /* 0x000fc80007f1e0ff */
[----:B------:R-:W-:Y:S02]  /*3040*/  @!P1 LEA.HI.X.SX32 R252, R252, R3, 0x1, P0 ;  /* 0x00000003fcfc9211 */ /* 0x000fe400000f0eff */
[----:B--2---:R-:W-:-:S04]  /*3050*/  @!P1 LEA R240, P0, R251, c[0x0][0x198], 0x2 ;  /* 0x00006600fbf09a11 */ /* 0x004fc800078010ff */
[----:B------:R-:W-:-:S05]  /*3060*/  @!P1 LEA.HI.X R241, R251, c[0x0][0x19c], R252, 0x2, P0 ;  /* 0x00006700fbf19a11 */ /* 0x000fca00000f14fc */
[----:B----4-:R-:W2:Y:S01]  /*3070*/  @!P1 LDG.E.128 R244, [R240.64] ;  /* 0x00000024f0f49981 */ /* 0x010ea2000c1e1d00 */
[----:B------:R-:W-:Y:S01]  /*3080*/  @!P1 IMAD R252, R239, c[0x0][0x1d8], RZ ;  /* 0x00007600effc9a24 */ /* 0x000fe200078e02ff */
[----:B------:R-:W-:Y:S01]  /*3090*/  IADD3 R251, R233, c[0x0][0x1d4], RZ ;  /* 0x00007500e9fb7a10 */ /* 0x000fe20007ffe0ff */
[----:B------:R-:W-:Y:S02]  /*30a0*/  @!P1 IMAD R232, R232, c[0x0][0x1d8], RZ ;  /* 0x00007600e8e89a24 */ /* 0x000fe400078e02ff */
[----:B------:R-:W-:Y:S01]  /*30b0*/  @!P1 IMAD.SHL.U32 R233, R252, 0x100, RZ ;  /* 0x00000100fce99824 */ /* 0x000fe200078e00ff */
[----:B---3--:R-:W-:Y:S04]  /*30c0*/  @!P1 STL.64 [R1+0x28], R228 ;  /* 0x000028e401009387 */ /* 0x008fe80000100a00 */
[----:B------:R3:W-:Y:S04]  /*30d0*/  @!P1 STL.64 [R1+0x30], R230 ;  /* 0x000030e601009387 */ /* 0x0007e80000100a00 */
[----:B---3--:R0:W2:Y:S04]  /*30e0*/  LDL.LU.64 R230, [R1+0x490] ;  /* 0x0004900001e67983 */ /* 0x0080a80000300a00 */
[----:B------:R0:W2:Y:S04]  /*30f0*/  LDL.LU.64 R228, [R1+0x488] ;  /* 0x0004880001e47983 */ /* 0x0000a80000300a00 */
[----:B--2---:R2:W-:Y:S04]  /*3100*/  @!P1 STL.64 [R1+0x18], R244 ;  /* 0x000018f401009387 */ /* 0x0045e80000100a00 */
[----:B------:R4:W-:Y:S04]  /*3110*/  @!P1 STL.64 [R1+0x20], R246 ;  /* 0x000020f601009387 */ /* 0x0009e80000100a00 */
[----:B--2---:R0:W2:Y:S04]  /*3120*/  LDL.64 R244, [R1+0x8] ;  /* 0x0000080001f47983 */ /* 0x0040a80000100a00 */
[----:B----4-:R0:W2:Y:S01]  /*3130*/  LDL.64 R246, [R1+0x10] ;  /* 0x0000100001f67983 */ /* 0x0100a20000100a00 */
[C---:B------:R-:W-:Y:S01]  /*3140*/  IADD3 R239, R251.reuse, c[0x0][0x1d4], RZ ;  /* 0x00007500fbef7a10 */ /* 0x040fe20007ffe0ff */
[----:B------:R-:W-:Y:S01]  /*3150*/  @!P1 IMAD.SHL.U32 R252, R251, 0x4, RZ ;  /* 0x00000004fbfc9824 */ /* 0x000fe200078e00ff */
[----:B------:R-:W-:-:S03]  /*3160*/  @!P1 SHF.L.U32 R232, R232, 0x8, RZ ;  /* 0x00000008e8e89819 */ /* 0x000fc600000006ff */
[----:B------:R-:W-:Y:S02]  /*3170*/  @!P1 IMAD R252, R233, c[0x0][0x1d4], R252 ;  /* 0x00007500e9fc9a24 */ /* 0x000fe400078e02fc */
[----:B------:R-:W-:-:S04]  /*3180*/  @!P1 IMAD.SHL.U32 R251, R239, 0x4, RZ ;  /* 0x00000004effb9824 */ /* 0x000fc800078e00ff */
[----:B------:R-:W-:Y:S01]  /*3190*/  @!P1 IMAD R240, R232, c[0x0][0x1d4], R251 ;  /* 0x00007500e8f09a24 */ /* 0x000fe200078e02fb */
[----:B------:R-:W-:-:S04]  /*31a0*/  @!P1 IADD3 R251, P0, R0, R252, RZ ;  /* 0x000000fc00fb9210 */ /* 0x000fc80007f1e0ff */
[----:B------:R-:W-:Y:S02]  /*31b0*/  @!P1 LEA.HI.X.SX32 R252, R252, R3, 0x1, P0 ;  /* 0x00000003fcfc9211 */ /* 0x000fe400000f0eff */
[----:B------:R-:W-:-:S04]  /*31c0*/  @!P1 LEA R232, P0, R251, c[0x0][0x198], 0x2 ;  /* 0x00006600fbe89a11 */ /* 0x000fc800078010ff */
[----:B------:R-:W-:Y:S02]  /*31d0*/  @!P1 LEA.HI.X R233, R251, c[0x0][0x19c], R252, 0x2, P0 ;  /* 0x00006700fbe99a11 */ /* 0x000fe400000f14fc */
[----:B------:R-:W-:-:S04]  /*31e0*/  @!P1 IADD3 R251, P0, R0, R240, RZ ;  /* 0x000000f000fb9210 */ /* 0x000fc80007f1e0ff */
[----:B------:R-:W-:Y:S02]  /*31f0*/  @!P1 LEA.HI.X.SX32 R252, R240, R3, 0x1, P0 ;  /* 0x00000003f0fc9211 */ /* 0x000fe400000f0eff */
[----:B------:R-:W-:-:S04]  /*3200*/  @!P1 LEA R240, P0, R251, c[0x0][0x198], 0x2 ;  /* 0x00006600fbf09a11 */ /* 0x000fc800078010ff */
[----:B------:R-:W-:-:S05]  /*3210*/  @!P1 LEA.HI.X R241, R251, c[0x0][0x19c], R252, 0x2, P0 ;  /* 0x00006700fbf19a11 */ /* 0x000fca00000f14fc */
[----:B------:R4:W2:Y:S04]  /*3220*/  @!P1 LDG.E.128 R4, [R240.64] ;  /* 0x00000024f0049981 */ /* 0x0008a8000c1e1d00 */
[----:B--2---:R2:W3:Y:S04]  /*3230*/  @!P1 LDG.E.128 R244, [R232.64] ;  /* 0x00000024e8f49981 */ /* 0x0044e8000c1e1d00 */
[----:B----4-:R-:W4:Y:S04]  /*3240*/  @!P1 LDG.E R241, [R248.64] ;  /* 0x00000024f8f19981 */ /* 0x010f28000c1e1900 */
[----:B--2---:R0:W2:Y:S01]  /*3250*/  LDL.LU.64 R232, [R1+0x480] ;  /* 0x0004800001e87983 */ /* 0x0040a20000300a00 */
[----:B------:R-:W-:Y:S01]  /*3260*/  @!P1 IMAD R252, R237, c[0x0][0x1d8], RZ ;  /* 0x00007600edfc9a24 */ /* 0x000fe200078e02ff */
[----:B------:R-:W-:Y:S01]  /*3270*/  IADD3 R251, R239, c[0x0][0x1d4], RZ ;  /* 0x00007500effb7a10 */ /* 0x000fe20007ffe0ff */
[----:B------:R-:W-:Y:S01]  /*3280*/  @!P1 IMAD R234, R234, c[0x0][0x1d8], RZ ;  /* 0x00007600eaea9a24 */ /* 0x000fe200078e02ff */
[----:B------:R-:W2:Y:S04]  /*3290*/  @!P1 LDG.E R239, [R248.64] ;  /* 0x00000024f8ef9981 */ /* 0x000ea8000c1e1900 */
[----:B------:R1:W-:Y:S02]  /*32a0*/  STL [R1+0x440], R7 ;  /* 0x0004400701007387 */ /* 0x0003e40000100800 */
[----:B-1----:R-:W-:Y:S01]  /*32b0*/  @!P1 IMAD.SHL.U32 R7, R252, 0x100, RZ ;  /* 0x00000100fc079824 */ /* 0x002fe200078e00ff */
[----:B------:R-:W-:-:S02]  /*32c0*/  @!P1 SHF.L.U32 R252, R251, 0x2, RZ ;  /* 0x00000002fbfc9819 */ /* 0x000fc400000006ff */
[----:B------:R-:W-:-:S03]  /*32d0*/  IADD3 R251, R251, c[0x0][0x1d4], RZ ;  /* 0x00007500fbfb7a10 */ /* 0x000fc60007ffe0ff */
[----:B------:R-:W-:Y:S01]  /*32e0*/  @!P1 IMAD R252, R7, c[0x0][0x1d4], R252 ;  /* 0x0000750007fc9a24 */ /* 0x000fe200078e02fc */
[----:B------:R-:W-:Y:S01]  /*32f0*/  IADD3 R237, R251, c[0x0][0x1d4], RZ ;  /* 0x00007500fbed7a10 */ /* 0x000fe20007ffe0ff */
[----:B------:R-:W-:Y:S02]  /*3300*/  @!P1 IMAD R7, R235, c[0x0][0x1d8], RZ ;  /* 0x00007600eb079a24 */ /* 0x000fe400078e02ff */
[----:B------:R-:W-:Y:S02]  /*3310*/  @!P1 IMAD.SHL.U32 R235, R251, 0x4, RZ ;  /* 0x00000004fbeb9824 */ /* 0x000fe400078e00ff */
[----:B------:R-:W-:Y:S02]  /*3320*/  @!P1 IMAD.SHL.U32 R251, R237, 0x4, RZ ;  /* 0x00000004edfb9824 */ /* 0x000fe400078e00ff */
[----:B------:R-:W-:Y:S01]  /*3330*/  @!P1 IMAD.SHL.U32 R7, R7, 0x100, RZ ;  /* 0x0000010007079824 */ /* 0x000fe200078e00ff */
[----:B------:R-:W-:-:S03]  /*3340*/  @!P1 SHF.L.U32 R234, R234, 0x8, RZ ;  /* 0x00000008eaea9819 */ /* 0x000fc600000006ff */
[----:B------:R-:W-:Y:S01]  /*3350*/  @!P1 IMAD R7, R7, c[0x0][0x1d4], R251 ;  /* 0x0000750007079a24 */ /* 0x000fe200078e02fb */
[----:B------:R-:W-:Y:S01]  /*3360*/  @!P1 IADD3 R251, P0, R0, R252, RZ ;  /* 0x000000fc00fb9210 */ /* 0x000fe20007f1e0ff */
[----:B------:R-:W-:-:S03]  /*3370*/  @!P1 IMAD R237, R234, c[0x0][0x1d4], R235 ;  /* 0x00007500eaed9a24 */ /* 0x000fc600078e02eb */
[----:B------:R-:W-:Y:S02]  /*3380*/  @!P1 LEA.HI.X.SX32 R252, R252, R3, 0x1, P0 ;  /* 0x00000003fcfc9211 */ /* 0x000fe400000f0eff */
[----:B------:R-:W-:-:S04]  /*3390*/  @!P1 LEA R234, P0, R251, c[0x0][0x198], 0x2 ;  /* 0x00006600fbea9a11 */ /* 0x000fc800078010ff */
[----:B------:R-:W-:Y:S02]  /*33a0*/  @!P1 LEA.HI.X R235, R251, c[0x0][0x19c], R252, 0x2, P0 ;  /* 0x00006700fbeb9a11 */ /* 0x000fe400000f14fc */
[----:B------:R-:W-:Y:S01]  /*33b0*/  @!P1 IADD3 R251, P0, R0, R237, RZ ;  /* 0x000000ed00fb9210 */ /* 0x000fe20007f1e0ff */
[----:B------:R-:W-:Y:S02]  /*33c0*/  IMAD.MOV.U32 R240, RZ, RZ, c[0x0][0x1d4] ;  /* 0x00007500fff07624 */ /* 0x000fe400078e00ff */
[----:B------:R1:W5:Y:S01]  /*33d0*/  @!P1 LDG.E.128 R8, [R234.64] ;  /* 0x00000024ea089981 */ /* 0x000362000c1e1d00 */
[----:B------:R-:W-:-:S03]  /*33e0*/  @!P1 LEA.HI.X.SX32 R252, R237, R3, 0x1, P0 ;  /* 0x00000003edfc9211 */ /* 0x000fc600000f0eff */
[----:B------:R-:W2:Y:S04]  /*33f0*/  @!P1 LDG.E R237, [R248.64] ;  /* 0x00000024f8ed9981 */ /* 0x000ea8000c1e1900 */
[----:B---3--:R3:W-:Y:S04]  /*3400*/  @!P1 STL.64 [R1+0x8], R244 ;  /* 0x000008f401009387 */ /* 0x0087e80000100a00 */
[----:B---3--:R-:W3:Y:S04]  /*3410*/  @!P1 LDG.E R244, [R248.64] ;  /* 0x00000024f8f49981 */ /* 0x008ee8000c1e1900 */
[----:B------:R0:W-:Y:S01]  /*3420*/  @!P1 STL.64 [R1+0x10], R246 ;  /* 0x000010f601009387 */ /* 0x0001e20000100a00 */
[----:B----4-:R-:W-:-:S03]  /*3430*/  @!P1 IMAD R241, R241, c[0x0][0x1d8], RZ ;  /* 0x00007600f1f19a24 */ /* 0x010fc600078e02ff */
[----:B-1----:R1:W4:Y:S01]  /*3440*/  LDL.LU.64 R234, [R1+0x478] ;  /* 0x0004780001ea7983 */ /* 0x0023220000300a00 */
[----:B0-----:R-:W-:-:S04]  /*3450*/  @!P1 LEA R246, P0, R251, c[0x0][0x198], 0x2 ;  /* 0x00006600fbf69a11 */ /* 0x001fc800078010ff */
[----:B------:R-:W-:Y:S02]  /*3460*/  @!P1 LEA.HI.X R247, R251, c[0x0][0x19c], R252, 0x2, P0 ;  /* 0x00006700fbf79a11 */ /* 0x000fe400000f14fc */
[----:B------:R-:W-:-:S03]  /*3470*/  @!P1 IADD3 R251, P0, R0, R7, RZ ;  /* 0x0000000700fb9210 */ /* 0x000fc60007f1e0ff */
[----:B------:R0:W5:Y:S01]  /*3480*/  @!P1 LDG.E.128 R12, [R246.64] ;  /* 0x00000024f60c9981 */ /* 0x000162000c1e1d00 */
[----:B------:R-:W-:Y:S01]  /*3490*/  @!P1 LEA.HI.X.SX32 R252, R7, R3, 0x1, P0 ;  /* 0x0000000307fc9211 */ /* 0x000fe200000f0eff */
[----:B------:R-:W-:Y:S02]  /*34a0*/  @!P1 IMAD R7, R238, c[0x0][0x1d8], RZ ;  /* 0x00007600ee079a24 */ /* 0x000fe400078e02ff */
[----:B------:R-:W4:Y:S01]  /*34b0*/  @!P1 LDG.E R238, [R248.64] ;  /* 0x00000024f8ee9981 */ /* 0x000f22000c1e1900 */
[----:B0-----:R-:W-:-:S04]  /*34c0*/  @!P1 LEA R246, P0, R251, c[0x0][0x198], 0x2 ;  /* 0x00006600fbf69a11 */ /* 0x001fc800078010ff */
[----:B------:R-:W-:Y:S01]  /*34d0*/  @!P1 LEA.HI.X R247, R251, c[0x0][0x19c], R252, 0x2, P0 ;  /* 0x00006700fbf79a11 */ /* 0x000fe200000f14fc */
[----:B------:R-:W-:Y:S02]  /*34e0*/  @!P1 IMAD R251, R236, c[0x0][0x1d8], RZ ;  /* 0x00007600ecfb9a24 */ /* 0x000fe400078e02ff */
[----:B------:R-:W-:Y:S02]  /*34f0*/  IMAD R236, R240, 0x7, R250 ;  /* 0x00000007f0ec7824 */ /* 0x000fe400078e02fa */
[----:B------:R0:W5:Y:S01]  /*3500*/  @!P1 LDG.E.128 R16, [R246.64] ;  /* 0x00000024f6109981 */ /* 0x000162000c1e1d00 */
[----:B------:R-:W-:Y:S01]  /*3510*/  @!P1 SHF.L.U32 R252, R251, 0x8, RZ ;  /* 0x00000008fbfc9819 */ /* 0x000fe200000006ff */
[----:B------:R-:W-:-:S04]  /*3520*/  @!P1 IMAD.SHL.U32 R251, R236, 0x4, RZ ;  /* 0x00000004ecfb9824 */ /* 0x000fc800078e00ff */
[----:B------:R-:W-:-:S05]  /*3530*/  @!P1 IMAD R252, R252, c[0x0][0x1d4], R251 ;  /* 0x00007500fcfc9a24 */ /* 0x000fca00078e02fb */
[----:B------:R-:W-:Y:S02]  /*3540*/  @!P1 IADD3 R251, P0, R0, R252, RZ ;  /* 0x000000fc00fb9210 */ /* 0x000fe40007f1e0ff */
[----:B------:R-:W-:Y:S02]  /*3550*/  IADD3 R236, R236, c[0x0][0x1d4], RZ ;  /* 0x00007500ecec7a10 */ /* 0x000fe40007ffe0ff */
[----:B------:R-:W-:Y:S02]  /*3560*/  @!P1 LEA.HI.X.SX32 R252, R252, R3, 0x1, P0 ;  /* 0x00000003fcfc9211 */ /* 0x000fe400000f0eff */
[----:B0-----:R-:W-:-:S04]  /*3570*/  @!P1 LEA R246, P0, R251, c[0x0][0x198], 0x2 ;  /* 0x00006600fbf69a11 */ /* 0x001fc800078010ff */
[----:B------:R-:W-:Y:S01]  /*3580*/  @!P1 LEA.HI.X R247, R251, c[0x0][0x19c], R252, 0x2, P0 ;  /* 0x00006700fbf79a11 */ /* 0x000fe200000f14fc */
[----:B------:R-:W-:Y:S01]  /*3590*/  @!P1 IMAD.SHL.U32 R252, R7, 0x100, RZ ;  /* 0x0000010007fc9824 */ /* 0x000fe200078e00ff */
[C---:B------:R-:W-:Y:S01]  /*35a0*/  @!P1 SHF.L.U32 R251, R236.reuse, 0x2, RZ ;  /* 0x00000002ecfb9819 */ /* 0x040fe200000006ff */
[----:B------:R-:W-:Y:S01]  /*35b0*/  @!P1 IMAD R7, R243, c[0x0][0x1d8], RZ ;  /* 0x00007600f3079a24 */ /* 0x000fe200078e02ff */
[----:B------:R-:W-:Y:S01]  /*35c0*/  IADD3 R243, R236, c[0x0][0x1d4], RZ ;  /* 0x00007500ecf37a10 */ /* 0x000fe20007ffe0ff */
[----:B------:R0:W5:Y:S02]  /*35d0*/  @!P1 LDG.E.128 R20, [R246.64] ;  /* 0x00000024f6149981 */ /* 0x000164000c1e1d00 */
[----:B------:R-:W-:Y:S02]  /*35e0*/  @!P1 IMAD R252, R252, c[0x0][0x1d4], R251 ;  /* 0x00007500fcfc9a24 */ /* 0x000fe400078e02fb */
[----:B------:R-:W4:Y:S03]  /*35f0*/  @!P1 LDG.E R236, [R248.64] ;  /* 0x00000024f8ec9981 */ /* 0x000f26000c1e1900 */
[----:B------:R-:W-:-:S04]  /*3600*/  @!P1 IADD3 R251, P0, R0, R252, RZ ;  /* 0x000000fc00fb9210 */ /* 0x000fc80007f1e0ff */
[----:B------:R-:W-:Y:S02]  /*3610*/  @!P1 LEA.HI.X.SX32 R252, R252, R3, 0x1, P0 ;  /* 0x00000003fcfc9211 */ /* 0x000fe400000f0eff */
[----:B0-----:R-:W-:-:S04]  /*3620*/  @!P1 LEA R246, P0, R251, c[0x0][0x198], 0x2 ;  /* 0x00006600fbf69a11 */ /* 0x001fc800078010ff */
[----:B------:R-:W-:Y:S01]  /*3630*/  @!P1 LEA.HI.X R247, R251, c[0x0][0x19c], R252, 0x2, P0 ;  /* 0x00006700fbf79a11 */ /* 0x000fe200000f14fc */
[----:B------:R-:W-:Y:S02]  /*3640*/  @!P1 IMAD.SHL.U32 R252, R7, 0x100, RZ ;  /* 0x0000010007fc9824 */ /* 0x000fe400078e00ff */
[----:B------:R-:W4:Y:S01]  /*3650*/  @!P1 LDG.E R7, [R248.64] ;  /* 0x00000024f8079981 */ /* 0x000f22000c1e1900 */
[----:B------:R-:W-:-:S03]  /*3660*/  @!P1 IMAD.SHL.U32 R251, R243, 0x4, RZ ;  /* 0x00000004f3fb9824 */ /* 0x000fc600078e00ff */
[----:B------:R0:W5:Y:S01]  /*3670*/  @!P1 LDG.E.128 R24, [R246.64] ;  /* 0x00000024f6189981 */ /* 0x000162000c1e1d00 */
[----:B------:R-:W-:-:S05]  /*3680*/  @!P1 IMAD R252, R252, c[0x0][0x1d4], R251 ;  /* 0x00007500fcfc9a24 */ /* 0x000fca00078e02fb */
[----:B------:R-:W-:-:S04]  /*3690*/  @!P1 IADD3 R251, P0, R0, R252, RZ ;  /* 0x000000fc00fb9210 */ /* 0x000fc80007f1e0ff */
[----:B------:R-:W-:Y:S02]  /*36a0*/  @!P1 LEA.HI.X.SX32 R252, R252, R3, 0x1, P0 ;  /* 0x00000003fcfc9211 */ /* 0x000fe400000f0eff */
[----:B0-----:R-:W-:-:S04]  /*36b0*/  @!P1 LEA R246, P0, R251, c[0x0][0x198], 0x2 ;  /* 0x00006600fbf69a11 */ /* 0x001fc800078010ff */
[----:B------:R-:W-:Y:S02]  /*36c0*/  @!P1 LEA.HI.X R247, R251, c[0x0][0x19c], R252, 0x2, P0 ;  /* 0x00006700fbf79a11 */ /* 0x000fe400000f14fc */
[----:B------:R-:W-:Y:S02]  /*36d0*/  IADD3 R251, R243, c[0x0][0x1d4], RZ ;  /* 0x00007500f3fb7a10 */ /* 0x000fe40007ffe0ff */
[----:B------:R-:W-:Y:S01]  /*36e0*/  @!P1 SHF.L.U32 R241, R241, 0x8, RZ ;  /* 0x00000008f1f19819 */ /* 0x000fe200000006ff */
[----:B------:R0:W5:Y:S01]  /*36f0*/  @!P1 LDG.E.128 R28, [R246.64] ;  /* 0x00000024f61c9981 */ /* 0x000162000c1e1d00 */
[----:B--2---:R-:W-:-:S05]  /*3700*/  @!P1 IMAD R237, R237, c[0x0][0x1d8], RZ ;  /* 0x00007600eded9a24 */ /* 0x004fca00078e02ff */
[----:B------:R-:W-:Y:S01]  /*3710*/  @!P1 SHF.L.U32 R237, R237, 0x8, RZ ;  /* 0x00000008eded9819 */ /* 0x000fe200000006ff */
[----:B---3--:R-:W-:-:S05]  /*3720*/  @!P1 IMAD R252, R244, c[0x0][0x1d8], RZ ;  /* 0x00007600f4fc9a24 */ /* 0x008fca00078e02ff */
[----:B------:R-:W-:Y:S01]  /*3730*/  @!P1 SHF.L.U32 R243, R252, 0x8, RZ ;  /* 0x00000008fcf39819 */ /* 0x000fe200000006ff */
[C---:B------:R-:W-:Y:S01]  /*3740*/  @!P1 IMAD.SHL.U32 R252, R251.reuse, 0x4, RZ ;  /* 0x00000004fbfc9824 */ /* 0x040fe200078e00ff */
[----:B------:R-:W-:-:S03]  /*3750*/  IADD3 R251, R251, c[0x0][0x1d4], RZ ;  /* 0x00007500fbfb7a10 */ /* 0x000fc60007ffe0ff */
[----:B------:R-:W-:Y:S02]  /*3760*/  @!P1 IMAD R252, R243, c[0x0][0x1d4], R252 ;  /* 0x00007500f3fc9a24 */ /* 0x000fe400078e02fc */
[----:B------:R-:W-:-:S04]  /*3770*/  @!P1 IMAD.SHL.U32 R251, R251, 0x4, RZ ;  /* 0x00000004fbfb9824 */ /* 0x000fc800078e00ff */
[----:B------:R-:W-:Y:S01]  /*3780*/  @!P1 IMAD R241, R241, c[0x0][0x1d4], R251 ;  /* 0x00007500f1f19a24 */ /* 0x000fe200078e02fb */
[----:B------:R-:W-:-:S04]  /*3790*/  @!P1 IADD3 R251, P0, R0, R252, RZ ;  /* 0x000000fc00fb9210 */ /* 0x000fc80007f1e0ff */
[----:B------:R-:W-:Y:S02]  /*37a0*/  @!P1 LEA.HI.X.SX32 R252, R252, R3, 0x1, P0 ;  /* 0x00000003fcfc9211 */ /* 0x000fe400000f0eff */
[----:B0-----:R-:W-:-:S04]  /*37b0*/  @!P1 LEA R246, P0, R251, c[0x0][0x198], 0x2 ;  /* 0x00006600fbf69a11 */ /* 0x001fc800078010ff */
[----:B------:R-:W-:Y:S02]  /*37c0*/  @!P1 LEA.HI.X R247, R251, c[0x0][0x19c], R252, 0x2, P0 ;  /* 0x00006700fbf79a11 */ /* 0x000fe400000f14fc */
[----:B------:R-:W-:-:S03]  /*37d0*/  @!P1 IADD3 R251, P0, R0, R241, RZ ;  /* 0x000000f100fb9210 */ /* 0x000fc60007f1e0ff */
[----:B------:R0:W5:Y:S01]  /*37e0*/  @!P1 LDG.E.128 R32, [R246.64] ;  /* 0x00000024f6209981 */ /* 0x000162000c1e1d00 */
[----:B------:R-:W-:Y:S02]  /*37f0*/  @!P1 LEA.HI.X.SX32 R252, R241, R3, 0x1, P0 ;  /* 0x00000003f1fc9211 */ /* 0x000fe400000f0eff */
[C---:B------:R-:W-:Y:S01]  /*3800*/  @!P1 LEA R244, P0, R251.reuse, c[0x0][0x198], 0x2 ;  /* 0x00006600fbf49a11 */ /* 0x040fe200078010ff */
[----:B------:R-:W2:Y:S03]  /*3810*/  @!P1 LDG.E R241, [R248.64] ;  /* 0x00000024f8f19981 */ /* 0x000ea6000c1e1900 */
[----:B------:R-:W-:Y:S01]  /*3820*/  @!P1 LEA.HI.X R245, R251, c[0x0][0x19c], R252, 0x2, P0 ;  /* 0x00006700fbf59a11 */ /* 0x000fe200000f14fc */
[----:B------:R-:W-:Y:S02]  /*3830*/  @!P1 IMAD R252, R239, c[0x0][0x1d8], RZ ;  /* 0x00007600effc9a24 */ /* 0x000fe400078e02ff */
[----:B------:R-:W-:-:S02]  /*3840*/  IMAD R251, R240, 0xc, R250 ;  /* 0x0000000cf0fb7824 */ /* 0x000fc400078e02fa */
[----:B------:R-:W-:Y:S01]  /*3850*/  @!P1 IMAD.SHL.U32 R239, R252, 0x100, RZ ;  /* 0x00000100fcef9824 */ /* 0x000fe200078e00ff */
[----:B------:R3:W5:Y:S01]  /*3860*/  @!P1 LDG.E.128 R36, [R244.64] ;  /* 0x00000024f4249981 */ /* 0x000762000c1e1d00 */
[----:B------:R-:W-:-:S04]  /*3870*/  @!P1 IMAD.SHL.U32 R252, R251, 0x4, RZ ;  /* 0x00000004fbfc9824 */ /* 0x000fc800078e00ff */
[----:B------:R-:W-:Y:S01]  /*3880*/  @!P1 IMAD R252, R239, c[0x0][0x1d4], R252 ;  /* 0x00007500effc9a24 */ /* 0x000fe200078e02fc */
[----:B------:R-:W-:-:S05]  /*3890*/  IADD3 R239, R251, c[0x0][0x1d4], RZ ;  /* 0x00007500fbef7a10 */ /* 0x000fca0007ffe0ff */
[----:B------:R-:W-:-:S04]  /*38a0*/  @!P1 IMAD.SHL.U32 R251, R239, 0x4, RZ ;  /* 0x00000004effb9824 */ /* 0x000fc800078e00ff */
[----:B------:R-:W-:Y:S01]  /*38b0*/  @!P1 IMAD R237, R237, c[0x0][0x1d4], R251 ;  /* 0x00007500eded9a24 */ /* 0x000fe200078e02fb */
[----:B------:R-:W-:-:S04]  /*38c0*/  @!P1 IADD3 R251, P0, R0, R252, RZ ;  /* 0x000000fc00fb9210 */ /* 0x000fc80007f1e0ff */
[----:B------:R-:W-:Y:S02]  /*38d0*/  @!P1 LEA.HI.X.SX32 R252, R252, R3, 0x1, P0 ;  /* 0x00000003fcfc9211 */ /* 0x000fe400000f0eff */
[----:B0-----:R-:W-:-:S04]  /*38e0*/  @!P1 LEA R246, P0, R251, c[0x0][0x198], 0x2 ;  /* 0x00006600fbf69a11 */ /* 0x001fc800078010ff */
[----:B------:R-:W-:Y:S02]  /*38f0*/  @!P1 LEA.HI.X R247, R251, c[0x0][0x19c], R252, 0x2, P0 ;  /* 0x00006700fbf79a11 */ /* 0x000fe400000f14fc */
[----:B------:R-:W-:Y:S01]  /*3900*/  @!P1 IADD3 R251, P0, R0, R237, RZ ;  /* 0x000000ed00fb9210 */ /* 0x000fe20007f1e0ff */
[----:B----4-:R-:W-:Y:S02]  /*3910*/  @!P1 IMAD R238, R238, c[0x0][0x1d8], RZ ;  /* 0x00007600eeee9a24 */ /* 0x010fe400078e02ff */
[----:B------:R0:W5:Y:S01]  /*3920*/  @!P1 LDG.E.128 R40, [R246.64] ;  /* 0x00000024f6289981 */ /* 0x000162000c1e1d00 */
[----:B------:R-:W-:-:S03]  /*3930*/  @!P1 LEA.HI.X.SX32 R252, R237, R3, 0x1, P0 ;  /* 0x00000003edfc9211 */ /* 0x000fc600000f0eff */
[----:B------:R-:W4:Y:S01]  /*3940*/  @!P1 LDG.E R237, [R248.64] ;  /* 0x00000024f8ed9981 */ /* 0x000f22000c1e1900 */
[----:B---3--:R-:W-:-:S04]  /*3950*/  @!P1 LEA R244, P0, R251, c[0x0][0x198], 0x2 ;  /* 0x00006600fbf49a11 */ /* 0x008fc800078010ff */
[----:B------:R-:W-:Y:S01]  /*3960*/  @!P1 LEA.HI.X R245, R251, c[0x0][0x19c], R252, 0x2, P0 ;  /* 0x00006700fbf59a11 */ /* 0x000fe200000f14fc */
[----:B------:R-:W-:Y:S01]  /*3970*/  @!P1 IMAD R252, R242, c[0x0][0x1d8], RZ ;  /* 0x00007600f2fc9a24 */ /* 0x000fe200078e02ff */
[----:B------:R-:W-:Y:S01]  /*3980*/  IADD3 R251, R239, c[0x0][0x1d4], RZ ;  /* 0x00007500effb7a10 */ /* 0x000fe20007ffe0ff */
[----:B------:R-:W-:Y:S01]  /*3990*/  @!P1 IMAD.SHL.U32 R238, R238, 0x100, RZ ;  /* 0x00000100eeee9824 */ /* 0x000fe200078e00ff */
[----:B------:R-:W3:Y:S01]  /*39a0*/  @!P1 LDG.E R242, [R248.64] ;  /* 0x00000024f8f29981 */ /* 0x000ee2000c1e1900 */
[----:B------:R-:W-:Y:S01]  /*39b0*/  @!P1 IMAD.SHL.U32 R239, R252, 0x100, RZ ;  /* 0x00000100fcef9824 */ /* 0x000fe200078e00ff */
[----:B------:R-:W-:Y:S02]  /*39c0*/  @!P1 SHF.L.U32 R252, R251, 0x2, RZ ;  /* 0x00000002fbfc9819 */ /* 0x000fe400000006ff */
[----:B------:R0:W5:Y:S03]  /*39d0*/  @!P1 LDG.E.128 R44, [R244.64] ;  /* 0x00000024f42c9981 */ /* 0x000166000c1e1d00 */
        /* <DEDUP_REMOVED lines=10> */
[----:B------:R-:W-:-:S03]  /*3a80*/  @!P1 LEA.HI.X.SX32 R252, R238, R3, 0x1, P0 ;  /* 0x00000003eefc9211 */ /* 0x000fc600000f0eff */
[----:B------:R-:W3:Y:S01]  /*3a90*/  @!P1 LDG.E R238, [R248.64] ;  /* 0x00000024f8ee9981 */ /* 0x000ee2000c1e1900 */
[----:B------:R-:W-:-:S04]  /*3aa0*/  @!P1 LEA R244, P0, R251, c[0x0][0x198], 0x2 ;  /* 0x00006600fbf49a11 */ /* 0x000fc800078010ff */
[----:B------:R-:W-:Y:S01]  /*3ab0*/  @!P1 LEA.HI.X R245, R251, c[0x0][0x19c], R252, 0x2, P0 ;  /* 0x00006700fbf59a11 */ /* 0x000fe200000f14fc */
[----:B------:R-:W-:Y:S02]  /*3ac0*/  @!P1 IMAD R252, R236, c[0x0][0x1d8], RZ ;  /* 0x00007600ecfc9a24 */ /* 0x000fe400078e02ff */
[----:B------:R-:W3:Y:S01]  /*3ad0*/  @!P1 LDG.E R236, [R248.64] ;  /* 0x00000024f8ec9981 */ /* 0x000ee2000c1e1900 */
[----:B------:R-:W-:Y:S01]  /*3ae0*/  IADD3 R251, R239, c[0x0][0x1d4], RZ ;  /* 0x00007500effb7a10 */ /* 0x000fe20007ffe0ff */
[----:B------:R-:W-:Y:S02]  /*3af0*/  @!P1 IMAD.SHL.U32 R252, R252, 0x100, RZ ;  /* 0x00000100fcfc9824 */ /* 0x000fe400078e00ff */
[----:B------:R0:W5:Y:S01]  /*3b00*/  @!P1 LDG.E.128 R52, [R244.64] ;  /* 0x00000024f4349981 */ /* 0x000162000c1e1d00 */
[----:B------:R-:W-:Y:S01]  /*3b10*/  @!P1 SHF.L.U32 R251, R251, 0x2, RZ ;  /* 0x00000002fbfb9819 */ /* 0x000fe200000006ff */
[----:B------:R-:W-:-:S04]  /*3b20*/  IMAD R239, R240, 0x11, R250 ;  /* 0x00000011f0ef7824 */ /* 0x000fc800078e02fa */
[----:B------:R-:W-:Y:S02]  /*3b30*/  @!P1 IMAD R252, R252, c[0x0][0x1d4], R251 ;  /* 0x00007500fcfc9a24 */ /* 0x000fe400078e02fb */
[----:B------:R-:W-:-:S04]  /*3b40*/  @!P1 IMAD R251, R7, c[0x0][0x1d8], RZ ;  /* 0x0000760007fb9a24 */ /* 0x000fc800078e02ff */
[----:B------:R-:W-:Y:S01]  /*3b50*/  @!P1 IMAD.SHL.U32 R7, R251, 0x100, RZ ;  /* 0x00000100fb079824 */ /* 0x000fe200078e00ff */
[----:B------:R-:W-:-:S05]  /*3b60*/  @!P1 SHF.L.U32 R251, R239, 0x2, RZ ;  /* 0x00000002effb9819 */ /* 0x000fca00000006ff */
        /* <DEDUP_REMOVED lines=10> */
[----:B------:R-:W-:Y:S02]  /*3c10*/  @!P1 LEA.HI.X R245, R251, c[0x0][0x19c], R252, 0x2, P0 ;  /* 0x00006700fbf59a11 */ /* 0x000fe400000f14fc */
[----:B------:R-:W-:-:S03]  /*3c20*/  IADD3 R251, R239, c[0x0][0x1d4], RZ ;  /* 0x00007500effb7a10 */ /* 0x000fc60007ffe0ff */
[----:B------:R0:W5:Y:S01]  /*3c30*/  @!P1 LDG.E.128 R60, [R244.64] ;  /* 0x00000024f43c9981 */ /* 0x000162000c1e1d00 */
[----:B--2---:R-:W-:-:S03]  /*3c40*/  @!P1 IMAD R252, R241, c[0x0][0x1d8], RZ ;  /* 0x00007600f1fc9a24 */ /* 0x004fc600078e02ff */
[----:B------:R-:W2:Y:S01]  /*3c50*/  @!P1 LDG.E R241, [R248.64] ;  /* 0x00000024f8f19981 */ /* 0x000ea2000c1e1900 */
[----:B------:R-:W-:Y:S02]  /*3c60*/  @!P1 IMAD.SHL.U32 R239, R252, 0x100, RZ ;  /* 0x00000100fcef9824 */ /* 0x000fe400078e00ff */
[----:B------:R-:W-:-:S04]  /*3c70*/  @!P1 IMAD.SHL.U32 R252, R251, 0x4, RZ ;  /* 0x00000004fbfc9824 */ /* 0x000fc800078e00ff */
[----:B------:R-:W-:Y:S01]  /*3c80*/  @!P1 IMAD R252, R239, c[0x0][0x1d4], R252 ;  /* 0x00007500effc9a24 */ /* 0x000fe200078e02fc */
[----:B------:R-:W-:-:S05]  /*3c90*/  IADD3 R239, R251, c[0x0][0x1d4], RZ ;  /* 0x00007500fbef7a10 */ /* 0x000fca0007ffe0ff */
[----:B------:R-:W-:Y:S02]  /*3ca0*/  @!P1 IMAD.SHL.U32 R251, R239, 0x4, RZ ;  /* 0x00000004effb9824 */ /* 0x000fe400078e00ff */
[----:B----4-:R-:W-:-:S05]  /*3cb0*/  @!P1 IMAD R237, R237, c[0x0][0x1d8], RZ ;  /* 0x00007600eded9a24 */ /* 0x010fca00078e02ff */
        /* <DEDUP_REMOVED lines=9> */
[----:B------:R-:W4:Y:S01]  /*3d50*/  @!P1 LDG.E R237, [R248.64] ;  /* 0x00000024f8ed9981 */ /* 0x000f22000c1e1900 */
[----:B------:R-:W-:-:S04]  /*3d60*/  @!P1 LEA R244, P0, R251, c[0x0][0x198], 0x2 ;  /* 0x00006600fbf49a11 */ /* 0x000fc800078010ff */
[----:B------:R-:W-:-:S05]  /*3d70*/  @!P1 LEA.HI.X R245, R251, c[0x0][0x19c], R252, 0x2, P0 ;  /* 0x00006700fbf59a11 */ /* 0x000fca00000f14fc */
[----:B------:R0:W5:Y:S01]  /*3d80*/  @!P1 LDG.E.128 R68, [R244.64] ;  /* 0x00000024f4449981 */ /* 0x000162000c1e1d00 */
[----:B---3--:R-:W-:Y:S01]  /*3d90*/  @!P1 IMAD R252, R242, c[0x0][0x1d8], RZ ;  /* 0x00007600f2fc9a24 */ /* 0x008fe200078e02ff */
[----:B------:R-:W-:Y:S02]  /*3da0*/  IADD3 R251, R239, c[0x0][0x1d4], RZ ;  /* 0x00007500effb7a10 */ /* 0x000fe40007ffe0ff */
[----:B0-----:R-:W3:Y:S01]  /*3db0*/  @!P1 LDG.E R245, [R248.64] ;  /* 0x00000024f8f59981 */ /* 0x001ee2000c1e1900 */
[----:B------:R-:W-:Y:S01]  /*3dc0*/  @!P1 IMAD.SHL.U32 R239, R252, 0x100, RZ ;  /* 0x00000100fcef9824 */ /* 0x000fe200078e00ff */
[C---:B------:R-:W-:Y:S01]  /*3dd0*/  @!P1 SHF.L.U32 R252, R251.reuse, 0x2, RZ ;  /* 0x00000002fbfc9819 */ /* 0x040fe200000006ff */
[----:B------:R-:W-:Y:S01]  /*3de0*/  @!P1 IMAD R238, R238, c[0x0][0x1d8], RZ ;  /* 0x00007600eeee9a24 */ /* 0x000fe200078e02ff */
[----:B------:R-:W-:Y:S01]  /*3df0*/  IADD3 R251, R251, c[0x0][0x1d4], RZ ;  /* 0x00007500fbfb7a10 */ /* 0x000fe20007ffe0ff */
[----:B------:R-:W3:Y:S02]  /*3e00*/  @!P1 LDG.E R244, [R248.64] ;  /* 0x00000024f8f49981 */ /* 0x000ee4000c1e1900 */
[----:B------:R-:W-:-:S02]  /*3e10*/  @!P1 IMAD R252, R239, c[0x0][0x1d4], R252 ;  /* 0x00007500effc9a24 */ /* 0x000fc400078e02fc */
[----:B------:R-:W-:Y:S02]  /*3e20*/  @!P1 IMAD.SHL.U32 R251, R251, 0x4, RZ ;  /* 0x00000004fbfb9824 */ /* 0x000fe400078e00ff */
[----:B------:R-:W-:-:S04]  /*3e30*/  @!P1 IMAD.SHL.U32 R238, R238, 0x100, RZ ;  /* 0x00000100eeee9824 */ /* 0x000fc800078e00ff */
[----:B------:R-:W-:Y:S01]  /*3e40*/  @!P1 IMAD R239, R238, c[0x0][0x1d4], R251 ;  /* 0x00007500eeef9a24 */ /* 0x000fe200078e02fb */
[----:B------:R-:W-:Y:S01]  /*3e50*/  @!P1 IADD3 R251, P0, R0, R252, RZ ;  /* 0x000000fc00fb9210 */ /* 0x000fe20007f1e0ff */
[----:B------:R-:W3:Y:S03]  /*3e60*/  @!P1 LDG.E R238, [R248.64] ;  /* 0x00000024f8ee9981 */ /* 0x000ee6000c1e1900 */
        /* <DEDUP_REMOVED lines=8> */
[----:B------:R-:W-:Y:S02]  /*3ef0*/  @!P1 IMAD R252, R236, c[0x0][0x1d8], RZ ;  /* 0x00007600ecfc9a24 */ /* 0x000fe400078e02ff */
[----:B------:R-:W3:Y:S01]  /*3f00*/  @!P1 LDG.E R236, [R248.64] ;  /* 0x00000024f8ec9981 */ /* 0x000ee2000c1e1900 */
[----:B------:R-:W-:Y:S02]  /*3f10*/  IMAD R251, R240, 0x16, R250 ;  /* 0x00000016f0fb7824 */ /* 0x000fe400078e02fa */
[----:B------:R-:W-:Y:S01]  /*3f20*/  @!P1 SHF.L.U32 R239, R252, 0x8, RZ ;  /* 0x00000008fcef9819 */ /* 0x000fe200000006ff */
[----:B------:R0:W5:Y:S01]  /*3f30*/  @!P1 LDG.E.128 R76, [R242.64] ;  /* 0x00000024f24c9981 */ /* 0x000162000c1e1d00 */
[----:B------:R-:W-:Y:S02]  /*3f40*/  @!P1 IMAD.SHL.U32 R252, R251, 0x4, RZ ;  /* 0x00000004fbfc9824 */ /* 0x000fe400078e00ff */
[----:B------:R-:W-:-:S02]  /*3f50*/  @!P1 IMAD R7, R7, c[0x0][0x1d8], RZ ;  /* 0x0000760007079a24 */ /* 0x000fc400078e02ff */
[----:B------:R-:W-:Y:S01]  /*3f60*/  @!P1 IMAD R252, R239, c[0x0][0x1d4], R252 ;  /* 0x00007500effc9a24 */ /* 0x000fe200078e02fc */
[----:B------:R-:W-:Y:S01]  /*3f70*/  IADD3 R239, R251, c[0x0][0x1d4], RZ ;  /* 0x00007500fbef7a10 */ /* 0x000fe20007ffe0ff */
[----:B------:R-:W-:-:S03]  /*3f80*/  @!P1 IMAD.SHL.U32 R7, R7, 0x100, RZ ;  /* 0x0000010007079824 */ /* 0x000fc600078e00ff */
        /* <DEDUP_REMOVED lines=18> */
[----:B------:R-:W-:-:S05]  /*40b0*/  @!P1 IMAD R252, R239, c[0x0][0x1d4], R252 ;  /* 0x00007500effc9a24 */ /* 0x000fca00078e02fc */
[----:B------:R-:W-:-:S04]  /*40c0*/  @!P1 IADD3 R239, P0, R0, R252, RZ ;  /* 0x000000fc00ef9210 */ /* 0x000fc80007f1e0ff */
[----:B------:R-:W-:Y:S02]  /*40d0*/  @!P1 LEA.HI.X.SX32 R252, R252, R3, 0x1, P0 ;  /* 0x00000003fcfc9211 */ /* 0x000fe400000f0eff */
[----:B0-----:R-:W-:Y:S02]  /*40e0*/  @!P1 LEA R242, P0, R239, c[0x0][0x198], 0x2 ;  /* 0x00006600eff29a11 */ /* 0x001fe400078010ff */
[----:B------:R-:W-:Y:S02]  /*40f0*/  IADD3 R251, R251, c[0x0][0x1d4], RZ ;  /* 0x00007500fbfb7a10 */ /* 0x000fe40007ffe0ff */
[----:B------:R-:W-:Y:S02]  /*4100*/  @!P1 LEA.HI.X R243, R239, c[0x0][0x19c], R252, 0x2, P0 ;  /* 0x00006700eff39a11 */ /* 0x000fe400000f14fc */
[----:B------:R-:W2:Y:S04]  /*4110*/  @!P1 LDG.E R239, [R248.64] ;  /* 0x00000024f8ef9981 */ /* 0x000ea8000c1e1900 */
[----:B------:R0:W5:Y:S01]  /*4120*/  @!P1 LDG.E.128 R88, [R242.64] ;  /* 0x00000024f2589981 */ /* 0x000162000c1e1d00 */
[----:B----4-:R-:W-:-:S05]  /*4130*/  @!P1 IMAD R252, R237, c[0x0][0x1d8], RZ ;  /* 0x00007600edfc9a24 */ /* 0x010fca00078e02ff */
[----:B------:R-:W-:Y:S01]  /*4140*/  @!P1 SHF.L.U32 R237, R252, 0x8, RZ ;  /* 0x00000008fced9819 */ /* 0x000fe200000006ff */
[----:B------:R-:W-:-:S04]  /*4150*/  @!P1 IMAD.SHL.U32 R252, R251, 0x4, RZ ;  /* 0x00000004fbfc9824 */ /* 0x000fc800078e00ff */
[----:B------:R-:W-:-:S05]  /*4160*/  @!P1 IMAD R252, R237, c[0x0][0x1d4], R252 ;  /* 0x00007500edfc9a24 */ /* 0x000fca00078e02fc */
[----:B------:R-:W-:-:S04]  /*4170*/  @!P1 IADD3 R237, P0, R0, R252, RZ ;  /* 0x000000fc00ed9210 */ /* 0x000fc80007f1e0ff */
[----:B------:R-:W-:Y:S02]  /*4180*/  @!P1 LEA.HI.X.SX32 R252, R252, R3, 0x1, P0 ;  /* 0x00000003fcfc9211 */ /* 0x000fe400000f0eff */
[----:B0-----:R-:W-:-:S04]  /*4190*/  @!P1 LEA R242, P0, R237, c[0x0][0x198], 0x2 ;  /* 0x00006600edf29a11 */ /* 0x001fc800078010ff */
[----:B------:R-:W-:Y:S02]  /*41a0*/  @!P1 LEA.HI.X R243, R237, c[0x0][0x19c], R252, 0x2, P0 ;  /* 0x00006700edf39a11 */ /* 0x000fe400000f14fc */
[----:B------:R-:W4:Y:S01]  /*41b0*/  @!P1 LDG.E R237, [R248.64] ;  /* 0x00000024f8ed9981 */ /* 0x000f22000c1e1900 */
[----:B---3--:R-:W-:Y:S01]  /*41c0*/  @!P1 IMAD R252, R245, c[0x0][0x1d8], RZ ;  /* 0x00007600f5fc9a24 */ /* 0x008fe200078e02ff */
[----:B------:R-:W-:Y:S02]  /*41d0*/  IADD3 R251, R251, c[0x0][0x1d4], RZ ;  /* 0x00007500fbfb7a10 */ /* 0x000fe40007ffe0ff */
[----:B------:R0:W5:Y:S02]  /*41e0*/  @!P1 LDG.E.128 R92, [R242.64] ;  /* 0x00000024f25c9981 */ /* 0x000164000c1e1d00 */
[----:B------:R-:W-:Y:S01]  /*41f0*/  @!P1 SHF.L.U32 R252, R252, 0x8, RZ ;  /* 0x00000008fcfc9819 */ /* 0x000fe200000006ff */
[----:B------:R-:W-:-:S04]  /*4200*/  @!P1 IMAD.SHL.U32 R251, R251, 0x4, RZ ;  /* 0x00000004fbfb9824 */ /* 0x000fc800078e00ff */
[----:B------:R-:W-:-:S05]  /*4210*/  @!P1 IMAD R252, R252, c[0x0][0x1d4], R251 ;  /* 0x00007500fcfc9a24 */ /* 0x000fca00078e02fb */
[----:B------:R-:W-:-:S04]  /*4220*/  @!P1 IADD3 R251, P0, R0, R252, RZ ;  /* 0x000000fc00fb9210 */ /* 0x000fc80007f1e0ff */
[----:B------:R-:W-:Y:S02]  /*4230*/  @!P1 LEA.HI.X.SX32 R252, R252, R3, 0x1, P0 ;  /* 0x00000003fcfc9211 */ /* 0x000fe400000f0eff */
[----:B0-----:R-:W-:-:S04]  /*4240*/  @!P1 LEA R242, P0, R251, c[0x0][0x198], 0x2 ;  /* 0x00006600fbf29a11 */ /* 0x001fc800078010ff */
[----:B------:R-:W-:Y:S01]  /*4250*/  @!P1 LEA.HI.X R243, R251, c[0x0][0x19c], R252, 0x2, P0 ;  /* 0x00006700fbf39a11 */ /* 0x000fe200000f14fc */
[----:B------:R-:W-:Y:S02]  /*4260*/  @!P1 IMAD R251, R238, c[0x0][0x1d8], RZ ;  /* 0x00007600eefb9a24 */ /* 0x000fe400078e02ff */
[----:B------:R-:W-:Y:S02]  /*4270*/  IMAD R238, R240, 0x1b, R250 ;  /* 0x0000001bf0ee7824 */ /* 0x000fe400078e02fa */
[----:B------:R-:W-:Y:S01]  /*4280*/  @!P1 IMAD.SHL.U32 R252, R251, 0x100, RZ ;  /* 0x00000100fbfc9824 */ /* 0x000fe200078e00ff */
[----:B------:R0:W5:Y:S01]  /*4290*/  @!P1 LDG.E.128 R96, [R242.64] ;  /* 0x00000024f2609981 */ /* 0x000162000c1e1d00 */
[----:B------:R-:W-:-:S04]  /*42a0*/  @!P1 IMAD.SHL.U32 R251, R238, 0x4, RZ ;  /* 0x00000004eefb9824 */ /* 0x000fc800078e00ff */
[----:B------:R-:W-:Y:S01]  /*42b0*/  @!P1 IMAD R252, R252, c[0x0][0x1d4], R251 ;  /* 0x00007500fcfc9a24 */ /* 0x000fe200078e02fb */
[----:B0-----:R-:W3:Y:S04]  /*42c0*/  @!P1 LDG.E R242, [R248.64] ;  /* 0x00000024f8f29981 */ /* 0x001ee8000c1e1900 */
[----:B------:R-:W-:Y:S01]  /*42d0*/  @!P1 IADD3 R251, P0, R0, R252, RZ ;  /* 0x000000fc00fb9210 */ /* 0x000fe20007f1e0ff */
[----:B------:R-:W-:-:S03]  /*42e0*/  @!P1 IMAD R236, R236, c[0x0][0x1d8], RZ ;  /* 0x00007600ecec9a24 */ /* 0x000fc600078e02ff */
[----:B------:R-:W-:Y:S02]  /*42f0*/  @!P1 LEA.HI.X.SX32 R252, R252, R3, 0x1, P0 ;  /* 0x00000003fcfc9211 */ /* 0x000fe400000f0eff */
[----:B------:R-:W-:-:S04]  /*4300*/  @!P1 LEA R246, P0, R251, c[0x0][0x198], 0x2 ;  /* 0x00006600fbf69a11 */ /* 0x000fc800078010ff */
[----:B------:R-:W-:Y:S02]  /*4310*/  @!P1 LEA.HI.X R247, R251, c[0x0][0x19c], R252, 0x2, P0 ;  /* 0x00006700fbf79a11 */ /* 0x000fe400000f14fc */
[----:B------:R-:W-:Y:S02]  /*4320*/  @!P1 SHF.L.U32 R252, R236, 0x8, RZ ;  /* 0x00000008ecfc9819 */ /* 0x000fe400000006ff */
[----:B------:R-:W3:Y:S01]  /*4330*/  @!P1 LDG.E R236, [R248.64] ;  /* 0x00000024f8ec9981 */ /* 0x000ee2000c1e1900 */
[----:B------:R-:W-:-:S03]  /*4340*/  IADD3 R238, R238, c[0x0][0x1d4], RZ ;  /* 0x00007500eeee7a10 */ /* 0x000fc60007ffe0ff */
[----:B------:R0:W5:Y:S02]  /*4350*/  @!P1 LDG.E.128 R100, [R246.64] ;  /* 0x00000024f6649981 */ /* 0x000164000c1e1d00 */
[----:B------:R-:W-:-:S04]  /*4360*/  @!P1 IMAD.SHL.U32 R251, R238, 0x4, RZ ;  /* 0x00000004eefb9824 */ /* 0x000fc800078e00ff */
[----:B------:R-:W-:Y:S01]  /*4370*/  @!P1 IMAD R252, R252, c[0x0][0x1d4], R251 ;  /* 0x00007500fcfc9a24 */ /* 0x000fe200078e02fb */
[----:B------:R-:W-:Y:S02]  /*4380*/  IADD3 R243, R238, c[0x0][0x1d4], RZ ;  /* 0x00007500eef37a10 */ /* 0x000fe40007ffe0ff */
[----:B------:R-:W3:Y:S02]  /*4390*/  @!P1 LDG.E R238, [R248.64] ;  /* 0x00000024f8ee9981 */ /* 0x000ee4000c1e1900 */
[----:B------:R-:W-:Y:S01]  /*43a0*/  @!P1 IADD3 R251, P0, R0, R252, RZ ;  /* 0x000000fc00fb9210 */ /* 0x000fe20007f1e0ff */
[----:B------:R-:W-:-:S03]  /*43b0*/  @!P1 IMAD R7, R7, c[0x0][0x1d8], RZ ;  /* 0x0000760007079a24 */ /* 0x000fc600078e02ff */
[----:B------:R-:W-:Y:S02]  /*43c0*/  @!P1 LEA.HI.X.SX32 R252, R252, R3, 0x1, P0 ;  /* 0x00000003fcfc9211 */ /* 0x000fe400000f0eff */
[----:B0-----:R-:W-:-:S04]  /*43d0*/  @!P1 LEA R246, P0, R251, c[0x0][0x198], 0x2 ;  /* 0x00006600fbf69a11 */ /* 0x001fc800078010ff */
[----:B------:R-:W-:Y:S01]  /*43e0*/  @!P1 LEA.HI.X R247, R251, c[0x0][0x19c], R252, 0x2, P0 ;  /* 0x00006700fbf79a11 */ /* 0x000fe200000f14fc */
[----:B------:R-:W-:Y:S02]  /*43f0*/  @!P1 IMAD.SHL.U32 R252, R7, 0x100, RZ ;  /* 0x0000010007fc9824 */ /* 0x000fe400078e00ff */
[----:B------:R-:W3:Y:S01]  /*4400*/  @!P1 LDG.E R7, [R248.64] ;  /* 0x00000024f8079981 */ /* 0x000ee2000c1e1900 */
[----:B------:R-:W-:-:S03]  /*4410*/  @!P1 SHF.L.U32 R251, R243, 0x2, RZ ;  /* 0x00000002f3fb9819 */ /* 0x000fc600000006ff */
[----:B------:R0:W5:Y:S02]  /*4420*/  @!P1 LDG.E.128 R104, [R246.64] ;  /* 0x00000024f6689981 */ /* 0x000164000c1e1d00 */
[----:B------:R-:W-:-:S05]  /*4430*/  @!P1 IMAD R252, R252, c[0x0][0x1d4], R251 ;  /* 0x00007500fcfc9a24 */ /* 0x000fca00078e02fb */
[----:B------:R-:W-:-:S04]  /*4440*/  @!P1 IADD3 R251, P0, R0, R252, RZ ;  /* 0x000000fc00fb9210 */ /* 0x000fc80007f1e0ff */
[----:B------:R-:W-:Y:S02]  /*4450*/  @!P1 LEA.HI.X.SX32 R252, R252, R3, 0x1, P0 ;  /* 0x00000003fcfc9211 */ /* 0x000fe400000f0eff */
[----:B0-----:R-:W-:-:S04]  /*4460*/  @!P1 LEA R246, P0, R251, c[0x0][0x198], 0x2 ;  /* 0x00006600fbf69a11 */ /* 0x001fc800078010ff */
[----:B------:R-:W-:Y:S01]  /*4470*/  @!P1 LEA.HI.X R247, R251, c[0x0][0x19c], R252, 0x2, P0 ;  /* 0x00006700fbf79a11 */ /* 0x000fe200000f14fc */
[----:B------:R-:W-:Y:S01]  /*4480*/  @!P1 IMAD R252, R244, c[0x0][0x1d8], RZ ;  /* 0x00007600f4fc9a24 */ /* 0x000fe200078e02ff */
[----:B------:R-:W-:-:S03]  /*4490*/  IADD3 R251, R243, c[0x0][0x1d4], RZ ;  /* 0x00007500f3fb7a10 */ /* 0x000fc60007ffe0ff */
[----:B------:R-:W-:Y:S01]  /*44a0*/  @!P1 IMAD.SHL.U32 R243, R252, 0x100, RZ ;  /* 0x00000100fcf39824 */ /* 0x000fe200078e00ff */
[----:B------:R0:W5:Y:S01]  /*44b0*/  @!P1 LDG.E.128 R108, [R246.64] ;  /* 0x00000024f66c9981 */ /* 0x000162000c1e1d00 */
[C---:B------:R-:W-:Y:S01]  /*44c0*/  @!P1 IMAD.SHL.U32 R252, R251.reuse, 0x4, RZ ;  /* 0x00000004fbfc9824 */ /* 0x040fe200078e00ff */
[----:B------:R-:W-:-:S03]  /*44d0*/  IADD3 R251, R251, c[0x0][0x1d4], RZ ;  /* 0x00007500fbfb7a10 */ /* 0x000fc60007ffe0ff */
[----:B------:R-:W-:Y:S01]  /*44e0*/  @!P1 IMAD R252, R243, c[0x0][0x1d4], R252 ;  /* 0x00007500f3fc9a24 */ /* 0x000fe200078e02fc */
[----:B------:R-:W-:Y:S01]  /*44f0*/  @!P1 SHF.L.U32 R251, R251, 0x2, RZ ;  /* 0x00000002fbfb9819 */ /* 0x000fe200000006ff */
[----:B--2---:R-:W-:-:S04]  /*4500*/  @!P1 IMAD R241, R241, c[0x0][0x1d8], RZ ;  /* 0x00007600f1f19a24 */ /* 0x004fc800078e02ff */
        /* <DEDUP_REMOVED lines=14> */
[----:B------:R0:W5:Y:S01]  /*45f0*/  @!P1 LDG.E.128 R116, [R244.64] ;  /* 0x00000024f4749981 */ /* 0x000162000c1e1d00 */
[----:B------:R-:W-:Y:S01]  /*4600*/  @!P1 SHF.L.U32 R239, R252, 0x8, RZ ;  /* 0x00000008fcef9819 */ /* 0x000fe200000006ff */
[----:B------:R-:W-:-:S04]  /*4610*/  @!P1 IMAD.SHL.U32 R252, R251, 0x4, RZ ;  /* 0x00000004fbfc9824 */ /* 0x000fc800078e00ff */
[----:B------:R-:W-:Y:S01]  /*4620*/  @!P1 IMAD R252, R239, c[0x0][0x1d4], R252 ;  /* 0x00007500effc9a24 */ /* 0x000fe200078e02fc */
[----:B------:R-:W-:-:S04]  /*4630*/  IADD3 R239, R251, c[0x0][0x1d4], RZ ;  /* 0x00007500fbef7a10 */ /* 0x000fc80007ffe0ff */
[----:B------:R-:W-:Y:S01]  /*4640*/  @!P1 SHF.L.U32 R251, R239, 0x2, RZ ;  /* 0x00000002effb9819 */ /* 0x000fe200000006ff */
[----:B----4-:R-:W-:-:S04]  /*4650*/  @!P1 IMAD R237, R237, c[0x0][0x1d8], RZ ;  /* 0x00007600eded9a24 */ /* 0x010fc800078e02ff */
        /* <DEDUP_REMOVED lines=11> */
[----:B------:R-:W-:Y:S02]  /*4710*/  @!P1 LEA.HI.X R245, R251, c[0x0][0x19c], R252, 0x2, P0 ;  /* 0x00006700fbf59a11 */ /* 0x000fe400000f14fc */
[----:B------:R-:W-:-:S03]  /*4720*/  IADD3 R251, R239, c[0x0][0x1d4], RZ ;  /* 0x00007500effb7a10 */ /* 0x000fc60007ffe0ff */
[----:B------:R0:W5:Y:S01]  /*4730*/  @!P1 LDG.E.128 R124, [R244.64] ;  /* 0x00000024f47c9981 */ /* 0x000162000c1e1d00 */
[----:B---3--:R-:W-:-:S03]  /*4740*/  @!P1 IMAD R252, R242, c[0x0][0x1d8], RZ ;  /* 0x00007600f2fc9a24 */ /* 0x008fc600078e02ff */
[----:B------:R-:W3:Y:S01]  /*4750*/  @!P1 LDG.E R242, [R248.64] ;  /* 0x00000024f8f29981 */ /* 0x000ee2000c1e1900 */
[----:B------:R-:W-:Y:S01]  /*4760*/  @!P1 IMAD.SHL.U32 R239, R252, 0x100, RZ ;  /* 0x00000100fcef9824 */ /* 0x000fe200078e00ff */
[----:B------:R-:W-:-:S05]  /*4770*/  @!P1 SHF.L.U32 R252, R251, 0x2, RZ ;  /* 0x00000002fbfc9819 */ /* 0x000fca00000006ff */
[----:B------:R-:W-:Y:S01]  /*4780*/  @!P1 IMAD R252, R239, c[0x0][0x1d4], R252 ;  /* 0x00007500effc9a24 */ /* 0x000fe200078e02fc */
[----:B------:R-:W-:Y:S01]  /*4790*/  IADD3 R239, R251, c[0x0][0x1d4], RZ ;  /* 0x00007500fbef7a10 */ /* 0x000fe20007ffe0ff */
[----:B------:R-:W-:-:S03]  /*47a0*/  @!P1 IMAD R236, R236, c[0x0][0x1d8], RZ ;  /* 0x00007600ecec9a24 */ /* 0x000fc600078e02ff */
[----:B------:R-:W-:Y:S01]  /*47b0*/  @!P1 SHF.L.U32 R251, R239, 0x2, RZ ;  /* 0x00000002effb9819 */ /* 0x000fe200000006ff */
        /* <DEDUP_REMOVED lines=12> */
[----:B------:R-:W-:Y:S01]  /*4880*/  @!P1 IMAD R252, R238, c[0x0][0x1d8], RZ ;  /* 0x00007600eefc9a24 */ /* 0x000fe200078e02ff */
[----:B------:R-:W-:Y:S01]  /*4890*/  IADD3 R251, R239, c[0x0][0x1d4], RZ ;  /* 0x00007500effb7a10 */ /* 0x000fe20007ffe0ff */
[----:B------:R-:W-:Y:S01]  /*48a0*/  IMAD R238, R240, 0x25, R250 ;  /* 0x00000025f0ee7824 */ /* 0x000fe200078e02fa */
[----:B------:R-:W3:Y:S02]  /*48b0*/  @!P1 LDG.E R239, [R248.64] ;  /* 0x00000024f8ef9981 */ /* 0x000ee4000c1e1900 */
[----:B------:R-:W-:Y:S01]  /*48c0*/  @!P1 SHF.L.U32 R252, R252, 0x8, RZ ;  /* 0x00000008fcfc9819 */ /* 0x000fe200000006ff */
[----:B------:R-:W-:Y:S01]  /*48d0*/  @!P1 IMAD.SHL.U32 R251, R251, 0x4, RZ ;  /* 0x00000004fbfb9824 */ /* 0x000fe200078e00ff */
[----:B------:R0:W5:Y:S03]  /*48e0*/  @!P1 LDG.E.128 R132, [R244.64] ;  /* 0x00000024f4849981 */ /* 0x000166000c1e1d00 */
[----:B------:R-:W-:-:S02]  /*48f0*/  @!P1 IMAD R252, R252, c[0x0][0x1d4], R251 ;  /* 0x00007500fcfc9a24 */ /* 0x000fc400078e02fb */
        /* <DEDUP_REMOVED lines=18> */
[----:B------:R-:W-:Y:S01]  /*4a20*/  @!P1 IMAD.SHL.U32 R238, R252, 0x100, RZ ;  /* 0x00000100fcee9824 */ /* 0x000fe200078e00ff */
[----:B------:R-:W-:-:S05]  /*4a30*/  @!P1 SHF.L.U32 R252, R251, 0x2, RZ ;  /* 0x00000002fbfc9819 */ /* 0x000fca00000006ff */
[----:B------:R-:W-:Y:S02]  /*4a40*/  @!P1 IMAD R252, R238, c[0x0][0x1d4], R252 ;  /* 0x00007500eefc9a24 */ /* 0x000fe400078e02fc */
[----:B----4-:R-:W-:Y:S01]  /*4a50*/  @!P1 IMAD R238, R237, c[0x0][0x1d8], RZ ;  /* 0x00007600edee9a24 */ /* 0x010fe200078e02ff */
[----:B------:R-:W-:-:S03]  /*4a60*/  IADD3 R237, R251, c[0x0][0x1d4], RZ ;  /* 0x00007500fbed7a10 */ /* 0x000fc60007ffe0ff */
        /* <DEDUP_REMOVED lines=12> */
[----:B------:R-:W-:Y:S01]  /*4b30*/  @!P1 LEA.HI.X R245, R251, c[0x0][0x19c], R252, 0x2, P0 ;  /* 0x00006700fbf59a11 */ /* 0x000fe200000f14fc */
[----:B---3--:R-:W-:Y:S01]  /*4b40*/  @!P1 IMAD R252, R242, c[0x0][0x1d8], RZ ;  /* 0x00007600f2fc9a24 */ /* 0x008fe200078e02ff */
[----:B------:R-:W-:-:S03]  /*4b50*/  IADD3 R251, R237, c[0x0][0x1d4], RZ ;  /* 0x00007500edfb7a10 */ /* 0x000fc60007ffe0ff */
[----:B------:R-:W-:Y:S01]  /*4b60*/  @!P1 IMAD.SHL.U32 R237, R252, 0x100, RZ ;  /* 0x00000100fced9824 */ /* 0x000fe200078e00ff */
[C---:B------:R-:W-:Y:S01]  /*4b70*/  @!P1 SHF.L.U32 R252, R251.reuse, 0x2, RZ ;  /* 0x00000002fbfc9819 */ /* 0x040fe200000006ff */
[----:B------:R3:W5:Y:S01]  /*4b80*/  @!P1 LDG.E.128 R148, [R244.64] ;  /* 0x00000024f4949981 */ /* 0x000762000c1e1d00 */
[----:B------:R-:W-:-:S03]  /*4b90*/  IADD3 R251, R251, c[0x0][0x1d4], RZ ;  /* 0x00007500fbfb7a10 */ /* 0x000fc60007ffe0ff */
[----:B------:R-:W-:Y:S02]  /*4ba0*/  @!P1 IMAD R252, R237, c[0x0][0x1d4], R252 ;  /* 0x00007500edfc9a24 */ /* 0x000fe400078e02fc */
[----:B------:R-:W4:Y:S01]  /*4bb0*/  @!P1 LDG.E R237, [R248.64] ;  /* 0x00000024f8ed9981 */ /* 0x000f22000c1e1900 */
[----:B------:R-:W-:Y:S02]  /*4bc0*/  @!P1 IMAD.SHL.U32 R251, R251, 0x4, RZ ;  /* 0x00000004fbfb9824 */ /* 0x000fe400078e00ff */
[----:B------:R-:W-:-:S05]  /*4bd0*/  @!P1 IMAD R236, R236, c[0x0][0x1d8], RZ ;  /* 0x00007600ecec9a24 */ /* 0x000fca00078e02ff */
[----:B------:R-:W-:-:S05]  /*4be0*/  @!P1 SHF.L.U32 R236, R236, 0x8, RZ ;  /* 0x00000008ecec9819 */ /* 0x000fca00000006ff */
[----:B------:R-:W-:Y:S02]  /*4bf0*/  @!P1 IMAD R242, R236, c[0x0][0x1d4], R251 ;  /* 0x00007500ecf29a24 */ /* 0x000fe400078e02fb */
[----:B------:R-:W4:Y:S01]  /*4c00*/  @!P1 LDG.E R236, [R248.64] ;  /* 0x00000024f8ec9981 */ /* 0x000f22000c1e1900 */
[----:B------:R-:W-:-:S04]  /*4c10*/  @!P1 IADD3 R251, P0, R0, R252, RZ ;  /* 0x000000fc00fb9210 */ /* 0x000fc80007f1e0ff */
[----:B------:R-:W-:Y:S02]  /*4c20*/  @!P1 LEA.HI.X.SX32 R252, R252, R3, 0x1, P0 ;  /* 0x00000003fcfc9211 */ /* 0x000fe400000f0eff */
[----:B---3--:R-:W-:-:S04]  /*4c30*/  @!P1 LEA R244, P0, R251, c[0x0][0x198], 0x2 ;  /* 0x00006600fbf49a11 */ /* 0x008fc800078010ff */
[----:B------:R-:W-:Y:S02]  /*4c40*/  @!P1 LEA.HI.X R245, R251, c[0x0][0x19c], R252, 0x2, P0 ;  /* 0x00006700fbf59a11 */ /* 0x000fe400000f14fc */
[----:B------:R-:W-:-:S03]  /*4c50*/  @!P1 IADD3 R251, P0, R0, R242, RZ ;  /* 0x000000f200fb9210 */ /* 0x000fc60007f1e0ff */
[----:B------:R3:W5:Y:S01]  /*4c60*/  @!P1 LDG.E.128 R152, [R244.64] ;  /* 0x00000024f4989981 */ /* 0x000762000c1e1d00 */
[----:B------:R-:W-:Y:S02]  /*4c70*/  @!P1 LEA.HI.X.SX32 R252, R242, R3, 0x1, P0 ;  /* 0x00000003f2fc9211 */ /* 0x000fe400000f0eff */
[----:B------:R-:W-:-:S04]  /*4c80*/  @!P1 LEA R242, P0, R251, c[0x0][0x198], 0x2 ;  /* 0x00006600fbf29a11 */ /* 0x000fc800078010ff */
[----:B------:R-:W-:Y:S01]  /*4c90*/  @!P1 LEA.HI.X R243, R251, c[0x0][0x19c], R252, 0x2, P0 ;  /* 0x00006700fbf39a11 */ /* 0x000fe200000f14fc */
[----:B------:R-:W-:Y:S02]  /*4ca0*/  @!P1 IMAD R252, R239, c[0x0][0x1d8], RZ ;  /* 0x00007600effc9a24 */ /* 0x000fe400078e02ff */
[----:B------:R-:W-:Y:S02]  /*4cb0*/  IMAD R251, R240, 0x2a, R250 ;  /* 0x0000002af0fb7824 */ /* 0x000fe400078e02fa */
[----:B------:R-:W-:Y:S01]  /*4cc0*/  @!P1 IMAD.SHL.U32 R239, R252, 0x100, RZ ;  /* 0x00000100fcef9824 */ /* 0x000fe200078e00ff */
[----:B------:R0:W5:Y:S02]  /*4cd0*/  @!P1 LDG.E.128 R156, [R242.64] ;  /* 0x00000024f29c9981 */ /* 0x000164000c1e1d00 */
[----:B------:R-:W-:-:S05]  /*4ce0*/  @!P1 SHF.L.U32 R252, R251, 0x2, RZ ;  /* 0x00000002fbfc9819 */ /* 0x000fca00000006ff */
[----:B------:R-:W-:Y:S01]  /*4cf0*/  @!P1 IMAD R252, R239, c[0x0][0x1d4], R252 ;  /* 0x00007500effc9a24 */ /* 0x000fe200078e02fc */
[----:B------:R-:W-:Y:S01]  /*4d00*/  IADD3 R239, R251, c[0x0][0x1d4], RZ ;  /* 0x00007500fbef7a10 */ /* 0x000fe20007ffe0ff */
[----:B------:R-:W-:Y:S01]  /*4d10*/  @!P1 IMAD R7, R7, c[0x0][0x1d8], RZ ;  /* 0x0000760007079a24 */ /* 0x000fe200078e02ff */
[----:B0-----:R-:W4:Y:S02]  /*4d20*/  @!P1 LDG.E R243, [R248.64] ;  /* 0x00000024f8f39981 */ /* 0x001f24000c1e1900 */
[----:B------:R-:W-:Y:S01]  /*4d30*/  @!P1 SHF.L.U32 R251, R239, 0x2, RZ ;  /* 0x00000002effb9819 */ /* 0x000fe200000006ff */
[----:B------:R-:W-:Y:S01]  /*4d40*/  @!P1 IMAD.SHL.U32 R7, R7, 0x100, RZ ;  /* 0x0000010007079824 */ /* 0x000fe200078e00ff */
[----:B------:R-:W4:Y:S03]  /*4d50*/  @!P1 LDG.E R242, [R248.64] ;  /* 0x00000024f8f29981 */ /* 0x000f26000c1e1900 */
[----:B------:R-:W-:Y:S01]  /*4d60*/  @!P1 IMAD R7, R7, c[0x0][0x1d4], R251 ;  /* 0x0000750007079a24 */ /* 0x000fe200078e02fb */
[----:B------:R-:W-:-:S04]  /*4d70*/  @!P1 IADD3 R251, P0, R0, R252, RZ ;  /* 0x000000fc00fb9210 */ /* 0x000fc80007f1e0ff */
[----:B------:R-:W-:Y:S02]  /*4d80*/  @!P1 LEA.HI.X.SX32 R252, R252, R3, 0x1, P0 ;  /* 0x00000003fcfc9211 */ /* 0x000fe400000f0eff */
[----:B------:R-:W-:-:S04]  /*4d90*/  @!P1 LEA R246, P0, R251, c[0x0][0x198], 0x2 ;  /* 0x00006600fbf69a11 */ /* 0x000fc800078010ff */
[----:B------:R-:W-:Y:S02]  /*4da0*/  @!P1 LEA.HI.X R247, R251, c[0x0][0x19c], R252, 0x2, P0 ;  /* 0x00006700fbf79a11 */ /* 0x000fe400000f14fc */
[----:B------:R-:W-:-:S03]  /*4db0*/  @!P1 IADD3 R251, P0, R0, R7, RZ ;  /* 0x0000000700fb9210 */ /* 0x000fc60007f1e0ff */
[----:B------:R0:W5:Y:S01]  /*4dc0*/  @!P1 LDG.E.128 R160, [R246.64] ;  /* 0x00000024f6a09981 */ /* 0x000162000c1e1d00 */
[----:B------:R-:W-:-:S03]  /*4dd0*/  @!P1 LEA.HI.X.SX32 R252, R7, R3, 0x1, P0 ;  /* 0x0000000307fc9211 */ /* 0x000fc600000f0eff */
[----:B------:R-:W4:Y:S01]  /*4de0*/  @!P1 LDG.E R7, [R248.64] ;  /* 0x00000024f8079981 */ /* 0x000f22000c1e1900 */
[----:B---3--:R-:W-:-:S04]  /*4df0*/  @!P1 LEA R244, P0, R251, c[0x0][0x198], 0x2 ;  /* 0x00006600fbf49a11 */ /* 0x008fc800078010ff */
[----:B------:R-:W-:Y:S02]  /*4e00*/  @!P1 LEA.HI.X R245, R251, c[0x0][0x19c], R252, 0x2, P0 ;  /* 0x00006700fbf59a11 */ /* 0x000fe400000f14fc */
[----:B------:R-:W-:-:S03]  /*4e10*/  IADD3 R251, R239, c[0x0][0x1d4], RZ ;  /* 0x00007500effb7a10 */ /* 0x000fc60007ffe0ff */
[----:B------:R3:W5:Y:S01]  /*4e20*/  @!P1 LDG.E.128 R164, [R244.64] ;  /* 0x00000024f4a49981 */ /* 0x000762000c1e1d00 */
[----:B--2---:R-:W-:-:S04]  /*4e30*/  @!P1 IMAD R252, R241, c[0x0][0x1d8], RZ ;  /* 0x00007600f1fc9a24 */ /* 0x004fc800078e02ff */
[----:B------:R-:W-:Y:S01]  /*4e40*/  @!P1 IMAD.SHL.U32 R239, R252, 0x100, RZ ;  /* 0x00000100fcef9824 */ /* 0x000fe200078e00ff */
[----:B------:R-:W-:-:S05]  /*4e50*/  @!P1 SHF.L.U32 R252, R251, 0x2, RZ ;  /* 0x00000002fbfc9819 */ /* 0x000fca00000006ff */
[----:B------:R-:W-:Y:S02]  /*4e60*/  @!P1 IMAD R252, R239, c[0x0][0x1d4], R252 ;  /* 0x00007500effc9a24 */ /* 0x000fe400078e02fc */
[----:B------:R-:W-:Y:S02]  /*4e70*/  IMAD R241, R240, 0x2f, R250 ;  /* 0x0000002ff0f17824 */ /* 0x000fe400078e02fa */
        /* <DEDUP_REMOVED lines=12> */
[----:B------:R-:W2:Y:S01]  /*4f40*/  @!P1 LDG.E R239, [R248.64] ;  /* 0x00000024f8ef9981 */ /* 0x000ea2000c1e1900 */
[----:B---3--:R-:W-:-:S04]  /*4f50*/  @!P1 LEA R244, P0, R251, c[0x0][0x198], 0x2 ;  /* 0x00006600fbf49a11 */ /* 0x008fc800078010ff */
[----:B------:R-:W-:Y:S01]  /*4f60*/  @!P1 LEA.HI.X R245, R251, c[0x0][0x19c], R252, 0x2, P0 ;  /* 0x00006700fbf59a11 */ /* 0x000fe200000f14fc */
[----:B------:R-:W-:Y:S01]  /*4f70*/  @!P1 IMAD R252, R237, c[0x0][0x1d8], RZ ;  /* 0x00007600edfc9a24 */ /* 0x000fe200078e02ff */
[----:B------:R-:W-:Y:S01]  /*4f80*/  IADD3 R251, R238, c[0x0][0x1d4], RZ ;  /* 0x00007500eefb7a10 */ /* 0x000fe20007ffe0ff */
[----:B------:R-:W3:Y:S03]  /*4f90*/  @!P1 LDG.E R237, [R248.64] ;  /* 0x00000024f8ed9981 */ /* 0x000ee6000c1e1900 */
[----:B------:R-:W-:Y:S01]  /*4fa0*/  @!P1 SHF.L.U32 R252, R252, 0x8, RZ ;  /* 0x00000008fcfc9819 */ /* 0x000fe200000006ff */
[----:B------:R-:W-:Y:S01]  /*4fb0*/  @!P1 IMAD.SHL.U32 R251, R251, 0x4, RZ ;  /* 0x00000004fbfb9824 */ /* 0x000fe200078e00ff */
[----:B------:R-:W4:Y:S03]  /*4fc0*/  @!P1 LDG.E R238, [R248.64] ;  /* 0x00000024f8ee9981 */ /* 0x000f26000c1e1900 */
[----:B------:R-:W-:Y:S01]  /*4fd0*/  @!P1 IMAD R252, R252, c[0x0][0x1d4], R251 ;  /* 0x00007500fcfc9a24 */ /* 0x000fe200078e02fb */
[----:B------:R0:W5:Y:S01]  /*4fe0*/  @!P1 LDG.E.128 R172, [R244.64] ;  /* 0x00000024f4ac9981 */ /* 0x000162000c1e1d00 */
        /* <DEDUP_REMOVED lines=14> */
[----:B------:R-:W-:Y:S01]  /*50d0*/  @!P1 IMAD R252, R243, c[0x0][0x1d8], RZ ;  /* 0x00007600f3fc9a24 */ /* 0x000fe200078e02ff */
[----:B------:R-:W-:-:S03]  /*50e0*/  IADD3 R251, R241, c[0x0][0x1d4], RZ ;  /* 0x00007500f1fb7a10 */ /* 0x000fc60007ffe0ff */
[----:B------:R-:W-:Y:S01]  /*50f0*/  @!P1 IMAD.SHL.U32 R241, R252, 0x100, RZ ;  /* 0x00000100fcf19824 */ /* 0x000fe200078e00ff */
[----:B------:R-:W-:Y:S01]  /*5100*/  @!P1 SHF.L.U32 R252, R251, 0x2, RZ ;  /* 0x00000002fbfc9819 */ /* 0x000fe200000006ff */
[----:B------:R0:W5:Y:S04]  /*5110*/  @!P1 LDG.E.128 R180, [R244.64] ;  /* 0x00000024f4b49981 */ /* 0x000168000c1e1d00 */
[----:B------:R-:W-:Y:S01]  /*5120*/  @!P1 IMAD R252, R241, c[0x0][0x1d4], R252 ;  /* 0x00007500f1fc9a24 */ /* 0x000fe200078e02fc */
[----:B------:R-:W-:-:S04]  /*5130*/  IADD3 R241, R251, c[0x0][0x1d4], RZ ;  /* 0x00007500fbf17a10 */ /* 0x000fc80007ffe0ff */
[----:B------:R-:W-:Y:S01]  /*5140*/  @!P1 SHF.L.U32 R251, R241, 0x2, RZ ;  /* 0x00000002f1fb9819 */ /* 0x000fe200000006ff */
[----:B------:R-:W-:-:S04]  /*5150*/  @!P1 IMAD R7, R7, c[0x0][0x1d8], RZ ;  /* 0x0000760007079a24 */ /* 0x000fc800078e02ff */
        /* <DEDUP_REMOVED lines=13> */
[----:B0-----:R0:W4:Y:S01]  /*5230*/  @!P1 LDG.E R246, [R248.64] ;  /* 0x00000024f8f69981 */ /* 0x001122000c1e1900 */
[----:B------:R-:W-:Y:S02]  /*5240*/  IADD3 R251, R241, c[0x0][0x1d4], RZ ;  /* 0x00007500f1fb7a10 */ /* 0x000fe40007ffe0ff */
[----:B------:R-:W-:Y:S01]  /*5250*/  @!P1 IMAD.SHL.U32 R241, R252, 0x100, RZ ;  /* 0x00000100fcf19824 */ /* 0x000fe200078e00ff */
[----:B------:R0:W5:Y:S01]  /*5260*/  @!P1 LDG.E.128 R188, [R244.64] ;  /* 0x00000024f4bc9981 */ /* 0x000162000c1e1d00 */
[C---:B------:R-:W-:Y:S02]  /*5270*/  @!P1 SHF.L.U32 R252, R251.reuse, 0x2, RZ ;  /* 0x00000002fbfc9819 */ /* 0x040fe400000006ff */
[----:B------:R-:W-:-:S03]  /*5280*/  IADD3 R251, R251, c[0x0][0x1d4], RZ ;  /* 0x00007500fbfb7a10 */ /* 0x000fc60007ffe0ff */
[----:B------:R-:W-:Y:S02]  /*5290*/  @!P1 IMAD R252, R241, c[0x0][0x1d4], R252 ;  /* 0x00007500f1fc9a24 */ /* 0x000fe400078e02fc */
[----:B------:R0:W4:Y:S01]  /*52a0*/  @!P1 LDG.E R241, [R248.64] ;  /* 0x00000024f8f19981 */ /* 0x000122000c1e1900 */
[----:B------:R-:W-:Y:S02]  /*52b0*/  @!P1 IMAD.SHL.U32 R251, R251, 0x4, RZ ;  /* 0x00000004fbfb9824 */ /* 0x000fe400078e00ff */
[----:B--2---:R-:W-:-:S05]  /*52c0*/  @!P1 IMAD R239, R239, c[0x0][0x1d8], RZ ;  /* 0x00007600efef9a24 */ /* 0x004fca00078e02ff */
        /* <DEDUP_REMOVED lines=9> */
[----:B------:R-:W-:-:S04]  /*5360*/  @!P1 LEA R242, P0, R251, c[0x0][0x198], 0x2 ;  /* 0x00006600fbf29a11 */ /* 0x000fc800078010ff */
[----:B------:R-:W-:Y:S01]  /*5370*/  @!P1 LEA.HI.X R243, R251, c[0x0][0x19c], R252, 0x2, P0 ;  /* 0x00006700fbf39a11 */ /* 0x000fe200000f14fc */
[----:B---3--:R-:W-:Y:S02]  /*5380*/  @!P1 IMAD R252, R237, c[0x0][0x1d8], RZ ;  /* 0x00007600edfc9a24 */ /* 0x008fe400078e02ff */
[----:B------:R-:W-:Y:S02]  /*5390*/  IMAD R251, R240, 0x34, R250 ;  /* 0x00000034f0fb7824 */ /* 0x000fe400078e02fa */
[----:B------:R2:W5:Y:S01]  /*53a0*/  @!P1 LDG.E.128 R196, [R242.64] ;  /* 0x00000024f2c49981 */ /* 0x000562000c1e1d00 */
[----:B------:R-:W-:Y:S02]  /*53b0*/  @!P1 IMAD.SHL.U32 R237, R252, 0x100, RZ ;  /* 0x00000100fced9824 */ /* 0x000fe400078e00ff */
[----:B------:R-:W-:Y:S01]  /*53c0*/  @!P1 SHF.L.U32 R252, R251, 0x2, RZ ;  /* 0x00000002fbfc9819 */ /* 0x000fe200000006ff */
[----:B--2---:R2:W3:Y:S04]  /*53d0*/  @!P1 LDG.E R243, [R248.64] ;  /* 0x00000024f8f39981 */ /* 0x0044e8000c1e1900 */
[----:B------:R-:W-:Y:S01]  /*53e0*/  @!P1 IMAD R252, R237, c[0x0][0x1d4], R252 ;  /* 0x00007500edfc9a24 */ /* 0x000fe200078e02fc */
[----:B------:R2:W3:Y:S04]  /*53f0*/  @!P1 LDG.E R242, [R248.64] ;  /* 0x00000024f8f29981 */ /* 0x0004e8000c1e1900 */
[----:B0-----:R-:W-:Y:S01]  /*5400*/  @!P1 IADD3 R245, P0, R0, R252, RZ ;  /* 0x000000fc00f59210 */ /* 0x001fe20007f1e0ff */
[----:B----4-:R-:W-:Y:S01]  /*5410*/  @!P1 IMAD R239, R236, c[0x0][0x1d8], RZ ;  /* 0x00007600ecef9a24 */ /* 0x010fe200078e02ff */
[----:B------:R-:W-:-:S02]  /*5420*/  IADD3 R244, R251, c[0x0][0x1d4], RZ ;  /* 0x00007500fbf47a10 */ /* 0x000fc40007ffe0ff */
[----:B------:R-:W-:Y:S02]  /*5430*/  @!P1 LEA.HI.X.SX32 R252, R252, R3, 0x1, P0 ;  /* 0x00000003fcfc9211 */ /* 0x000fe400000f0eff */
[C---:B------:R-:W-:Y:S02]  /*5440*/  @!P1 LEA R236, P0, R245.reuse, c[0x0][0x198], 0x2 ;  /* 0x00006600f5ec9a11 */ /* 0x040fe400078010ff */
[----:B------:R-:W-:Y:S02]  /*5450*/  @!P1 SHF.L.U32 R251, R244, 0x2, RZ ;  /* 0x00000002f4fb9819 */ /* 0x000fe400000006ff */
[----:B------:R-:W-:Y:S01]  /*5460*/  @!P1 LEA.HI.X R237, R245, c[0x0][0x19c], R252, 0x2, P0 ;  /* 0x00006700f5ed9a11 */ /* 0x000fe200000f14fc */
[----:B------:R-:W-:-:S04]  /*5470*/  @!P1 IMAD.SHL.U32 R252, R239, 0x100, RZ ;  /* 0x00000100effc9824 */ /* 0x000fc800078e00ff */
[----:B------:R-:W-:Y:S01]  /*5480*/  @!P1 IMAD R252, R252, c[0x0][0x1d4], R251 ;  /* 0x00007500fcfc9a24 */ /* 0x000fe200078e02fb */
[----:B------:R-:W-:Y:S01]  /*5490*/  IADD3 R244, R244, c[0x0][0x1d4], RZ ;  /* 0x00007500f4f47a10 */ /* 0x000fe20007ffe0ff */
[----:B------:R-:W-:Y:S01]  /*54a0*/  @!P1 IMAD R245, R238, c[0x0][0x1d8], RZ ;  /* 0x00007600eef59a24 */ /* 0x000fe200078e02ff */
[----:B------:R0:W5:Y:S02]  /*54b0*/  @!P1 LDG.E.128 R200, [R236.64] ;  /* 0x00000024ecc89981 */ /* 0x000164000c1e1d00 */
[----:B------:R-:W-:-:S04]  /*54c0*/  @!P1 IADD3 R251, P0, R0, R252, RZ ;  /* 0x000000fc00fb9210 */ /* 0x000fc80007f1e0ff */
[----:B------:R-:W-:Y:S02]  /*54d0*/  @!P1 LEA.HI.X.SX32 R252, R252, R3, 0x1, P0 ;  /* 0x00000003fcfc9211 */ /* 0x000fe400000f0eff */
[C---:B------:R-:W-:Y:S01]  /*54e0*/  @!P1 LEA R238, P0, R251.reuse, c[0x0][0x198], 0x2 ;  /* 0x00006600fbee9a11 */ /* 0x040fe200078010ff */
[----:B0-----:R1:W4:Y:S03]  /*54f0*/  LDL.LU.64 R236, [R1+0x470] ;  /* 0x0004700001ec7983 */ /* 0x0013260000300a00 */
[----:B------:R-:W-:Y:S01]  /*5500*/  @!P1 LEA.HI.X R239, R251, c[0x0][0x19c], R252, 0x2, P0 ;  /* 0x00006700fbef9a11 */ /* 0x000fe200000f14fc */
[----:B------:R-:W-:Y:S02]  /*5510*/  @!P1 IMAD.SHL.U32 R252, R245, 0x100, RZ ;  /* 0x00000100f5fc9824 */ /* 0x000fe400078e00ff */
[----:B------:R2:W4:Y:S01]  /*5520*/  @!P1 LDG.E R245, [R248.64] ;  /* 0x00000024f8f59981 */ /* 0x000522000c1e1900 */
[----:B------:R-:W-:-:S03]  /*5530*/  @!P1 SHF.L.U32 R251, R244, 0x2, RZ ;  /* 0x00000002f4fb9819 */ /* 0x000fc600000006ff */
[----:B------:R2:W4:Y:S02]  /*5540*/  @!P1 LDG.E R244, [R248.64] ;  /* 0x00000024f8f49981 */ /* 0x000524000c1e1900 */
[----:B------:R-:W-:Y:S02]  /*5550*/  @!P1 IMAD R252, R252, c[0x0][0x1d4], R251 ;  /* 0x00007500fcfc9a24 */ /* 0x000fe400078e02fb */
[----:B------:R0:W5:Y:S03]  /*5560*/  @!P1 LDG.E.128 R204, [R238.64] ;  /* 0x00000024eecc9981 */ /* 0x000166000c1e1d00 */
[----:B------:R-:W-:-:S04]  /*5570*/  @!P1 IADD3 R251, P0, R0, R252, RZ ;  /* 0x000000fc00fb9210 */ /* 0x000fc80007f1e0ff */
[----:B------:R-:W-:Y:S02]  /*5580*/  @!P1 LEA.HI.X.SX32 R247, R252, R3, 0x1, P0 ;  /* 0x00000003fcf79211 */ /* 0x000fe400000f0eff */
[----:B0-----:R-:W-:Y:S01]  /*5590*/  @!P1 LEA R238, P0, R251, c[0x0][0x198], 0x2 ;  /* 0x00006600fbee9a11 */ /* 0x001fe200078010ff */
[----:B------:R-:W-:-:S03]  /*55a0*/  IMAD R252, R240, 0x34, R250 ;  /* 0x00000034f0fc7824 */ /* 0x000fc600078e02fa */
[----:B------:R-:W-:Y:S02]  /*55b0*/  @!P1 LEA.HI.X R239, R251, c[0x0][0x19c], R247, 0x2, P0 ;  /* 0x00006700fbef9a11 */ /* 0x000fe400000f14f7 */
[----:B------:R2:W4:Y:S01]  /*55c0*/  @!P1 LDG.E R247, [R248.64] ;  /* 0x00000024f8f79981 */ /* 0x000522000c1e1900 */
[----:B------:R-:W-:-:S03]  /*55d0*/  IADD3 R252, R252, c[0x0][0x1d4], RZ ;  /* 0x00007500fcfc7a10 */ /* 0x000fc60007ffe0ff */
[----:B------:R0:W5:Y:S01]  /*55e0*/  @!P1 LDG.E.128 R208, [R238.64] ;  /* 0x00000024eed09981 */ /* 0x000162000c1e1d00 */
[----:B------:R-:W-:Y:S01]  /*55f0*/  IADD3 R252, R252, c[0x0][0x1d4], RZ ;  /* 0x00007500fcfc7a10 */ /* 0x000fe20007ffe0ff */
[----:B------:R-:W-:Y:S02]  /*5600*/  @!P1 IMAD R7, R7, c[0x0][0x1d8], RZ ;  /* 0x0000760007079a24 */ /* 0x000fe400078e02ff */
[----:B0-----:R1:W4:Y:S01]  /*5610*/  LDL.LU.64 R238, [R1+0x468] ;  /* 0x0004680001ee7983 */ /* 0x0013220000300a00 */
[----:B------:R-:W-:Y:S01]  /*5620*/  IADD3 R252, R252, c[0x0][0x1d4], RZ ;  /* 0x00007500fcfc7a10 */ /* 0x000fe20007ffe0ff */
[----:B------:R-:W-:-:S03]  /*5630*/  @!P1 IMAD.SHL.U32 R7, R7, 0x100, RZ ;  /* 0x0000010007079824 */ /* 0x000fc600078e00ff */
[----:B------:R-:W-:-:S05]  /*5640*/  @!P1 SHF.L.U32 R251, R252, 0x2, RZ ;  /* 0x00000002fcfb9819 */ /* 0x000fca00000006ff */
[----:B------:R-:W-:Y:S02]  /*5650*/  @!P1 IMAD R251, R7, c[0x0][0x1d4], R251 ;  /* 0x0000750007fb9a24 */ /* 0x000fe400078e02fb */
[----:B------:R2:W4:Y:S03]  /*5660*/  @!P1 LDG.E R7, [R248.64] ;  /* 0x00000024f8079981 */ /* 0x000526000c1e1900 */
[----:B--2---:R-:W-:-:S04]  /*5670*/  @!P1 IADD3 R249, P0, R0, R251, RZ ;  /* 0x000000fb00f99210 */ /* 0x004fc80007f1e0ff */
[----:B------:R-:W-:Y:S02]  /*5680*/  @!P1 LEA.HI.X.SX32 R251, R251, R3, 0x1, P0 ;  /* 0x00000003fbfb9211 */ /* 0x000fe400000f0eff */
[----:B------:R-:W-:-:S04]  /*5690*/  @!P1 LEA R248, P0, R249, c[0x0][0x198], 0x2 ;  /* 0x00006600f9f89a11 */ /* 0x000fc800078010ff */
[----:B------:R-:W-:-:S05]  /*56a0*/  @!P1 LEA.HI.X R249, R249, c[0x0][0x19c], R251, 0x2, P0 ;  /* 0x00006700f9f99a11 */ /* 0x000fca00000f14fb */
[----:B------:R0:W5:Y:S01]  /*56b0*/  @!P1 LDG.E.128 R212, [R248.64] ;  /* 0x00000024f8d49981 */ /* 0x000162000c1e1d00 */
[----:B------:R-:W-:Y:S02]  /*56c0*/  IMAD R251, R240, 0x39, R250 ;  /* 0x00000039f0fb7824 */ /* 0x000fe400078e02fa */
[----:B0-----:R-:W-:Y:S01]  /*56d0*/  @!P1 IMAD R249, R246, c[0x0][0x1d8], RZ ;  /* 0x00007600f6f99a24 */ /* 0x001fe200078e02ff */
[----:B------:R-:W-:Y:S01]  /*56e0*/  IADD3 R248, R252, c[0x0][0x1d4], RZ ;  /* 0x00007500fcf87a10 */ /* 0x000fe20007ffe0ff */
[----:B------:R-:W-:Y:S01]  /*56f0*/  UISETP.NE.U32.AND UP0, UPT, URZ, UR10, UPT ;  /* 0x0000000a3f00728c */ /* 0x000fe2000bf05070 */
[----:B------:R1:W2:Y:S02]  /*5700*/  LDL.LU R246, [R1+0x460] ;  /* 0x0004600001f67983 */ /* 0x0002a40000300800 */
[----:B------:R-:W-:Y:S01]  /*5710*/  @!P1 SHF.L.U32 R249, R249, 0x8, RZ ;  /* 0x00000008f9f99819 */ /* 0x000fe200000006ff */
[----:B------:R-:W-:-:S04]  /*5720*/  @!P1 IMAD.SHL.U32 R248, R248, 0x4, RZ ;  /* 0x00000004f8f89824 */ /* 0x000fc800078e00ff */
[----:B------:R-:W-:Y:S02]  /*5730*/  @!P1 IMAD R252, R249, c[0x0][0x1d4], R248 ;  /* 0x00007500f9fc9a24 */ /* 0x000fe400078e02f8 */
[----:B------:R-:W-:Y:S01]  /*5740*/  @!P1 IMAD R249, R241, c[0x0][0x1d8], RZ ;  /* 0x00007600f1f99a24 */ /* 0x000fe200078e02ff */
[----:B------:R-:W-:-:S03]  /*5750*/  @!P1 SHF.L.U32 R248, R251, 0x2, RZ ;  /* 0x00000002fbf89819 */ /* 0x000fc600000006ff */
[----:B------:R-:W-:-:S04]  /*5760*/  @!P1 IMAD.SHL.U32 R249, R249, 0x100, RZ ;  /* 0x00000100f9f99824 */ /* 0x000fc800078e00ff */
[----:B------:R-:W-:Y:S01]  /*5770*/  @!P1 IMAD R248, R249, c[0x0][0x1d4], R248 ;  /* 0x00007500f9f89a24 */ /* 0x000fe200078e02f8 */
[----:B------:R-:W-:-:S04]  /*5780*/  @!P1 IADD3 R249, P0, R0, R252, RZ ;  /* 0x000000fc00f99210 */ /* 0x000fc80007f1e0ff */
[----:B------:R-:W-:Y:S02]  /*5790*/  @!P1 LEA.HI.X.SX32 R252, R252, R3, 0x1, P0 ;  /* 0x00000003fcfc9211 */ /* 0x000fe400000f0eff */
[----:B------:R-:W-:-:S04]  /*57a0*/  @!P1 LEA R240, P0, R249, c[0x0][0x198], 0x2 ;  /* 0x00006600f9f09a11 */ /* 0x000fc800078010ff */
[----:B------:R-:W-:Y:S02]  /*57b0*/  @!P1 LEA.HI.X R241, R249, c[0x0][0x19c], R252, 0x2, P0 ;  /* 0x00006700f9f19a11 */ /* 0x000fe400000f14fc */
[----:B------:R-:W-:Y:S02]  /*57c0*/  @!P1 IADD3 R249, P0, R0, R248, RZ ;  /* 0x000000f800f99210 */ /* 0x000fe40007f1e0ff */
[----:B------:R-:W-:Y:S01]  /*57d0*/  IADD3 R251, R251, c[0x0][0x1d4], RZ ;  /* 0x00007500fbfb7a10 */ /* 0x000fe20007ffe0ff */
[----:B------:R-:W-:Y:S01]  /*57e0*/  UISETP.NE.AND.EX UP0, UPT, URZ, UR11, UPT, UP0 ;  /* 0x0000000b3f00728c */ /* 0x000fe2000bf05300 */
[----:B------:R-:W-:Y:S01]  /*57f0*/  @!P1 LEA.HI.X.SX32 R252, R248, R3, 0x1, P0 ;  /* 0x00000003f8fc9211 */ /* 0x000fe200000f0eff */
[----:B------:R0:W5:Y:S01]  /*5800*/  @!P1 LDG.E.128 R216, [R240.64] ;  /* 0x00000024f0d89981 */ /* 0x000162000c1e1d00 */
[----:B------:R-:W-:-:S04]  /*5810*/  @!P1 LEA R248, P0, R249, c[0x0][0x198], 0x2 ;  /* 0x00006600f9f89a11 */ /* 0x000fc800078010ff */
[----:B------:R-:W-:-:S05]  /*5820*/  @!P1 LEA.HI.X R249, R249, c[0x0][0x19c], R252, 0x2, P0 ;  /* 0x00006700f9f99a11 */ /* 0x000fca00000f14fc */
[----:B------:R1:W5:Y:S04]  /*5830*/  @!P1 LDG.E.128 R220, [R248.64] ;  /* 0x00000024f8dc9981 */ /* 0x000368000c1e1d00 */
[----:B0-----:R0:W2:Y:S01]  /*5840*/  LDL.LU.64 R240, [R1+0x458] ;  /* 0x0004580001f07983 */ /* 0x0010a20000300a00 */
[C---:B-1----:R-:W-:Y:S02]  /*5850*/  @!P1 SHF.L.U32 R248, R251.reuse, 0x2, RZ ;  /* 0x00000002fbf89819 */ /* 0x042fe400000006ff */
[----:B------:R-:W-:Y:S01]  /*5860*/  IADD3 R251, R251, c[0x0][0x1d4], RZ ;  /* 0x00007500fbfb7a10 */ /* 0x000fe20007ffe0ff */
[----:B---3--:R-:W-:-:S04]  /*5870*/  @!P1 IMAD R249, R243, c[0x0][0x1d8], RZ ;  /* 0x00007600f3f99a24 */ /* 0x008fc800078e02ff */
        /* <DEDUP_REMOVED lines=15> */
[----:B-1----:R0:W2:Y:S04]  /*5970*/  LDL.LU.64 R242, [R1+0x450] ;  /* 0x0004500001f27983 */ /* 0x0020a80000300a00 */
[----:B------:R1:W5:Y:S01]  /*5980*/  @!P1 LDG.E.128 R228, [R248.64] ;  /* 0x00000024f8e49981 */ /* 0x000362000c1e1d00 */
[----:B----4-:R-:W-:Y:S01]  /*5990*/  @!P1 IMAD R252, R244, c[0x0][0x1d8], RZ ;  /* 0x00007600f4fc9a24 */ /* 0x010fe200078e02ff */
[----:B-1----:R-:W-:Y:S01]  /*59a0*/  IADD3 R248, R251, c[0x0][0x1d4], RZ ;  /* 0x00007500fbf87a10 */ /* 0x002fe20007ffe0ff */
[----:B------:R-:W-:-:S03]  /*59b0*/  @!P1 IMAD R249, R245, c[0x0][0x1d8], RZ ;  /* 0x00007600f5f99a24 */ /* 0x000fc600078e02ff */
[C---:B------:R-:W-:Y:S01]  /*59c0*/  @!P1 SHF.L.U32 R251, R248.reuse, 0x2, RZ ;  /* 0x00000002f8fb9819 */ /* 0x040fe200000006ff */
[----:B------:R-:W-:Y:S01]  /*59d0*/  @!P1 IMAD.SHL.U32 R249, R249, 0x100, RZ ;  /* 0x00000100f9f99824 */ /* 0x000fe200078e00ff */
[----:B------:R-:W-:-:S03]  /*59e0*/  IADD3 R248, R248, c[0x0][0x1d4], RZ ;  /* 0x00007500f8f87a10 */ /* 0x000fc60007ffe0ff */
[----:B------:R-:W-:Y:S01]  /*59f0*/  @!P1 IMAD R251, R249, c[0x0][0x1d4], R251 ;  /* 0x00007500f9fb9a24 */ /* 0x000fe200078e02fb */
[----:B------:R-:W-:Y:S01]  /*5a00*/  @!P1 SHF.L.U32 R249, R252, 0x8, RZ ;  /* 0x00000008fcf99819 */ /* 0x000fe200000006ff */
[----:B------:R-:W-:-:S04]  /*5a10*/  @!P1 IMAD.SHL.U32 R248, R248, 0x4, RZ ;  /* 0x00000004f8f89824 */ /* 0x000fc800078e00ff */
[----:B------:R-:W-:Y:S01]  /*5a20*/  @!P1 IMAD R248, R249, c[0x0][0x1d4], R248 ;  /* 0x00007500f9f89a24 */ /* 0x000fe200078e02f8 */
[----:B------:R-:W-:-:S04]  /*5a30*/  @!P1 IADD3 R249, P0, R0, R251, RZ ;  /* 0x000000fb00f99210 */ /* 0x000fc80007f1e0ff */
[----:B------:R-:W-:Y:S02]  /*5a40*/  @!P1 LEA.HI.X.SX32 R251, R251, R3, 0x1, P0 ;  /* 0x00000003fbfb9211 */ /* 0x000fe400000f0eff */
[----:B------:R-:W-:-:S04]  /*5a50*/  @!P1 LEA R244, P0, R249, c[0x0][0x198], 0x2 ;  /* 0x00006600f9f49a11 */ /* 0x000fc800078010ff */
[----:B------:R-:W-:Y:S02]  /*5a60*/  @!P1 LEA.HI.X R245, R249, c[0x0][0x19c], R251, 0x2, P0 ;  /* 0x00006700f9f59a11 */ /* 0x000fe400000f14fb */
[----:B------:R-:W-:Y:S01]  /*5a70*/  @!P1 IADD3 R249, P0, R0, R248, RZ ;  /* 0x000000f800f99210 */ /* 0x000fe20007f1e0ff */
[----:B------:R-:W-:Y:S02]  /*5a80*/  IMAD.MOV.U32 R252, RZ, RZ, c[0x0][0x1d4] ;  /* 0x00007500fffc7624 */ /* 0x000fe400078e00ff */
[----:B------:R-:W-:Y:S01]  /*5a90*/  @!P1 IMAD R7, R7, c[0x0][0x1d8], RZ ;  /* 0x0000760007079a24 */ /* 0x000fe200078e02ff */
[----:B------:R-:W-:Y:S01]  /*5aa0*/  @!P1 LEA.HI.X.SX32 R251, R248, R3, 0x1, P0 ;  /* 0x00000003f8fb9211 */ /* 0x000fe200000f0eff */
[----:B------:R1:W5:Y:S01]  /*5ab0*/  @!P1 LDG.E.128 R232, [R244.64] ;  /* 0x00000024f4e89981 */ /* 0x000362000c1e1d00 */
[----:B------:R-:W-:-:S04]  /*5ac0*/  @!P1 LEA R248, P0, R249, c[0x0][0x198], 0x2 ;  /* 0x00006600f9f89a11 */ /* 0x000fc800078010ff */
[----:B------:R-:W-:Y:S01]  /*5ad0*/  @!P1 LEA.HI.X R249, R249, c[0x0][0x19c], R251, 0x2, P0 ;  /* 0x00006700f9f99a11 */ /* 0x000fe200000f14fb */
[----:B------:R-:W-:Y:S02]  /*5ae0*/  IMAD R251, R252, 0x3e, R250 ;  /* 0x0000003efcfb7824 */ /* 0x000fe400078e02fa */
[----:B------:R-:W-:Y:S01]  /*5af0*/  @!P1 IMAD R250, R247, c[0x0][0x1d8], RZ ;  /* 0x00007600f7fa9a24 */ /* 0x000fe200078e02ff */
[----:B------:R-:W-:Y:S01]  /*5b00*/  PLOP3.LUT P0, PT, PT, PT, UP0, 0x80, 0x0 ;  /* 0x000000000000781c */ /* 0x000fe20003f0f008 */
[----:B------:R3:W5:Y:S03]  /*5b10*/  @!P1 LDG.E.128 R236, [R248.64] ;  /* 0x00000024f8ec9981 */ /* 0x000766000c1e1d00 */
[----:B------:R-:W-:Y:S01]  /*5b20*/  @!P1 SHF.L.U32 R250, R250, 0x8, RZ ;  /* 0x00000008fafa9819 */ /* 0x000fe200000006ff */
[----:B-1----:R0:W4:Y:S04]  /*5b30*/  LDL.LU.64 R244, [R1+0x448] ;  /* 0x0004480001f47983 */ /* 0x0021280000300a00 */
[----:B------:R0:W4:Y:S01]  /*5b40*/  LDL.LU R247, [R1+0x444] ;  /* 0x0004440001f77983 */ /* 0x0001220000300800 */
[----:B---3--:R-:W-:-:S04]  /*5b50*/  @!P1 IMAD.SHL.U32 R248, R251, 0x4, RZ ;  /* 0x00000004fbf89824 */ /* 0x008fc800078e00ff */
[----:B------:R-:W-:Y:S01]  /*5b60*/  @!P1 IMAD R250, R250, c[0x0][0x1d4], R248 ;  /* 0x00007500fafa9a24 */ /* 0x000fe200078e02f8 */
[----:B------:R-:W-:Y:S01]  /*5b70*/  MOV R248, UR4 ;  /* 0x0000000400f87c02 */ /* 0x000fe20008000f00 */
[----:B------:R-:W-:Y:S01]  /*5b80*/  @UP0 USHF.R.S32.HI UR4, URZ, 0x1f, UR4 ;  /* 0x0000001f3f040899 */ /* 0x000fe20008011404 */
[----:B------:R-:W-:Y:S02]  /*5b90*/  @P0 SHF.R.S32.HI R252, RZ, 0x1f, R2 ;  /* 0x0000001ffffc0819 */ /* 0x000fe40000011402 */
[----:B------:R-:W-:-:S03]  /*5ba0*/  @P0 IADD3 R248, P2, P3, R2, c[0x0][0x200], R248 ;  /* 0x0000800002f80a10 */ /* 0x000fc60007b5e0f8 */
[----:B------:R-:W-:-:S05]  /*5bb0*/  IMAD.U32 R249, RZ, RZ, UR4 ;  /* 0x00000004fff97e24 */ /* 0x000fca000f8e00ff */
[----:B------:R-:W-:Y:S01]  /*5bc0*/  @P0 IADD3.X R249, R252, c[0x0][0x204], R249, P2, P3 ;  /* 0x00008100fcf90a10 */ /* 0x000fe200017e64f9 */
[----:B------:R-:W-:-:S04]  /*5bd0*/  @!P1 IMAD.SHL.U32 R252, R7, 0x100, RZ ;  /* 0x0000010007fc9824 */ /* 0x000fc800078e00ff */
[----:B------:R1:W3:Y:S01]  /*5be0*/  @P0 LDG.E.U8 R7, [R248.64] ;  /* 0x00000024f8070981 */ /* 0x0002e2000c1e1100 */
[----:B------:R-:W-:-:S04]  /*5bf0*/  IADD3 R251, R251, c[0x0][0x1d4], RZ ;  /* 0x00007500fbfb7a10 */ /* 0x000fc80007ffe0ff */
[----:B------:R-:W-:Y:S02]  /*5c00*/  @!P1 SHF.L.U32 R251, R251, 0x2, RZ ;  /* 0x00000002fbfb9819 */ /* 0x000fe400000006ff */
[----:B-1----:R-:W-:-:S03]  /*5c10*/  @!P1 IADD3 R249, P2, R0, R250, RZ ;  /* 0x000000fa00f99210 */ /* 0x002fc60007f5e0ff */
[----:B------:R-:W-:Y:S01]  /*5c20*/  @!P1 IMAD R248, R252, c[0x0][0x1d4], R251 ;  /* 0x00007500fcf89a24 */ /* 0x000fe200078e02fb */
[----:B------:R-:W-:Y:S02]  /*5c30*/  @!P1 LEA.HI.X.SX32 R251, R250, R3, 0x1, P2 ;  /* 0x00000003fafb9211 */ /* 0x000fe400010f0eff */
[----:B------:R-:W-:-:S04]  /*5c40*/  @!P1 LEA R250, P2, R249, c[0x0][0x198], 0x2 ;  /* 0x00006600f9fa9a11 */ /* 0x000fc800078410ff */
[----:B------:R-:W-:Y:S02]  /*5c50*/  @!P1 LEA.HI.X R251, R249, c[0x0][0x19c], R251, 0x2, P2 ;  /* 0x00006700f9fb9a11 */ /* 0x000fe400010f14fb */
[----:B------:R-:W-:-:S04]  /*5c60*/  @!P1 IADD3 R249, P2, R0, R248, RZ ;  /* 0x000000f800f99210 */ /* 0x000fc80007f5e0ff */
[----:B------:R-:W-:Y:S02]  /*5c70*/  @!P1 LEA.HI.X.SX32 R252, R248, R3, 0x1, P2 ;  /* 0x00000003f8fc9211 */ /* 0x000fe400010f0eff */
[----:B------:R-:W-:-:S04]  /*5c80*/  @!P1 LEA R248, P2, R249, c[0x0][0x198], 0x2 ;  /* 0x00006600f9f89a11 */ /* 0x000fc800078410ff */
[----:B------:R-:W-:Y:S01]  /*5c90*/  @!P1 LEA.HI.X R249, R249, c[0x0][0x19c], R252, 0x2, P2 ;  /* 0x00006700f9f99a11 */ /* 0x000fe200010f14fc */
[----:B--2---:R0:W5:Y:S04]  /*5ca0*/  @!P1 LDG.E.128 R240, [R250.64] ;  /* 0x00000024faf09981 */ /* 0x004168000c1e1d00 */
[----:B----4-:R0:W5:Y:S01]  /*5cb0*/  @!P1 LDG.E.128 R244, [R248.64] ;  /* 0x00000024f8f49981 */ /* 0x010162000c1e1d00 */
[----:B---3--:R-:W-:-:S03]  /*5cc0*/  ISETP.NE.AND P0, PT, R7, RZ, P0 ;  /* 0x000000ff0700720c */ /* 0x008fc60000705270 */
[----:B------:R0:W5:Y:S01]  /*5cd0*/  LDL.LU R7, [R1+0x440] ;  /* 0x0004400001077983 */ /* 0x0001620000300800 */
[----:B------:R-:W-:Y:S01]  /*5ce0*/  BSSY B1, `(.L_x_2799) ;  /* 0x0000263000017945 */ /* 0x000fe20003800000 */
[----:B------:R-:W-:Y:S05]  /*5cf0*/  @P1 BRA `(.L_x_2800) ;  /* 0x0000261000001947 */ /* 0x000fea0003800000 */
[----:B0-----:R-:W2:Y:S01]  /*5d00*/  LDL R249, [R1+0x420] ;  /* 0x0004200001f97983 */ /* 0x001ea20000100800 */
[----:B------:R-:W-:-:S03]  /*5d10*/  ULDC.64 UR4, c[0x0][0x218] ;  /* 0x0000860000047ab9 */ /* 0x000fc60000000a00 */
[----:B------:R-:W3:Y:S04]  /*5d20*/  LDL R250, [R1+0x424] ;  /* 0x0004240001fa7983 */ /* 0x000ee80000100800 */
[----:B------:R-:W4:Y:S04]  /*5d30*/  LDL R248, [R1+0x2c] ;  /* 0x00002c0001f87983 */ /* 0x000f280000100800 */
[----:B------:R-:W2:Y:S04]  /*5d40*/  LDL R251, [R1+0x8] ;  /* 0x0000080001fb7983 */ /* 0x000ea80000100800 */
[----:B------:R-:W2:Y:S04]  /*5d50*/  LDL R252, [R1+0xc] ;  /* 0x00000c0001fc7983 */ /* 0x000ea80000100800 */
[----:B-----5:R0:W-:Y:S04]  /*5d60*/  STL [R1+0x498], R226 ;  /* 0x000498e201007387 */ /* 0x0201e80000100800 */
[----:B0-----:R-:W3:Y:S04]  /*5d70*/  LDL R226, [R1+0x1c] ;  /* 0x00001c0001e27983 */ /* 0x001ee80000100800 */
[----:B------:R0:W-:Y:S04]  /*5d80*/  STL [R1+0x494], R195 ;  /* 0x000494c301007387 */ /* 0x0001e80000100800 */
[----:B0-----:R-:W2:Y:S04]  /*5d90*/  LDL R195, [R1+0x18] ;  /* 0x0000180001c37983 */ /* 0x001ea80000100800 */
[----:B------:R-:W-:Y:S04]  /*5da0*/  STL [R1+0x490], R230 ;  /* 0x000490e601007387 */ /* 0x000fe80000100800 */
[----:B------:R0:W-:Y:S04]  /*5db0*/  STL [R1+0x48c], R199 ;  /* 0x00048cc701007387 */ /* 0x0001e80000100800 */
[----:B0-----:R-:W4:Y:S04]  /*5dc0*/  LDL R199, [R1+0x430] ;  /* 0x0004300001c77983 */ /* 0x001f280000100800 */
[----:B------:R-:W-:Y:S04]  /*5dd0*/  STL [R1+0x488], R234 ;  /* 0x000488ea01007387 */ /* 0x000fe80000100800 */
[----:B------:R-:W-:Y:S04]  /*5de0*/  STL [R1+0x484], R203 ;  /* 0x000484cb01007387 */ /* 0x000fe80000100800 */
[----:B------:R-:W-:Y:S04]  /*5df0*/  STL [R1+0x480], R238 ;  /* 0x000480ee01007387 */ /* 0x000fe80000100800 */
[----:B------:R0:W-:Y:S04]  /*5e00*/  STL [R1+0x47c], R207 ;  /* 0x00047ccf01007387 */ /* 0x0001e80000100800 */
[----:B0-----:R-:W4:Y:S04]  /*5e10*/  LDL R207, [R1+0x28] ;  /* 0x0000280001cf7983 */ /* 0x001f280000100800 */
[----:B------:R0:W-:Y:S04]  /*5e20*/  STL [R1+0x478], R242 ;  /* 0x000478f201007387 */ /* 0x0001e80000100800 */
[----:B------:R-:W-:Y:S04]  /*5e30*/  STL [R1+0x474], R211 ;  /* 0x000474d301007387 */ /* 0x000fe80000100800 */
        /* <DEDUP_REMOVED lines=12> */
[----:B------:R1:W-:Y:S04]  /*5f00*/  STL [R1+0x440], R0 ;  /* 0x0004400001007387 */ /* 0x0003e80000100800 */
[----:B0-----:R-:W4:Y:S04]  /*5f10*/  LDL R242, [R1+0x410] ;  /* 0x0004100001f27983 */ /* 0x001f280000100800 */
[----:B------:R-:W4:Y:S04]  /*5f20*/  LDL R238, [R1+0x400] ;  /* 0x0004000001ee7983 */ /* 0x000f280000100800 */
[----:B-1----:R-:W4:Y:S04]  /*5f30*/  LDL R0, [R1+0x434] ;  /* 0x0004340001007983 */ /* 0x002f280000100800 */
        /* <DEDUP_REMOVED lines=16> */
[----:B---3--:R-:W-:-:S03]  /*6040*/  FMUL.FTZ R250, R250, R226 ;  /* 0x000000e2fafa7220 */ /* 0x008fc60000410000 */
[----:B------:R-:W3:Y:S01]  /*6050*/  LDL R226, [R1+0x3d0] ;  /* 0x0003d00001e27983 */ /* 0x000ee20000100800 */
[----:B--2---:R-:W-:-:S03]  /*6060*/  FMUL.FTZ R249, R249, R195 ;  /* 0x000000c3f9f97220 */ /* 0x004fc60000410000 */
[----:B------:R-:W2:Y:S01]  /*6070*/  LDL R195, [R1+0x388] ;  /* 0x0003880001c37983 */ /* 0x000ea20000100800 */
[----:B----4-:R-:W-:-:S03]  /*6080*/  FFMA.FTZ R249, R199, R207, R249 ;  /* 0x000000cfc7f97223 */ /* 0x010fc600000100f9 */
        /* <DEDUP_REMOVED lines=20> */
[----:B------:R-:W4:Y:S01]  /*61d0*/  LDL R230, [R1+0x2d8] ;  /* 0x0002d80001e67983 */ /* 0x000f220000100800 */
[----:B------:R-:W-:-:S03]  /*61e0*/  FFMA.FTZ R250, R223, R17, R250 ;  /* 0x00000011dffa7223 */ /* 0x000fc600000100fa */
[----:B------:R-:W4:Y:S04]  /*61f0*/  LDL R231, [R1+0x2ec] ;  /* 0x0002ec0001e77983 */ /* 0x000f280000100800 */
[----:B------:R-:W4:Y:S01]  /*6200*/  LDL R227, [R1+0x2dc] ;  /* 0x0002dc0001e37983 */ /* 0x000f220000100800 */
[----:B------:R-:W-:-:S03]  /*6210*/  FFMA.FTZ R250, R215, R21, R250 ;  /* 0x00000015d7fa7223 */ /* 0x000fc600000100fa */
[----:B------:R-:W4:Y:S04]  /*6220*/  LDL R223, [R1+0x2cc] ;  /* 0x0002cc0001df7983 */ /* 0x000f280000100800 */
[----:B------:R-:W4:Y:S01]  /*6230*/  LDL R215, [R1+0x2bc] ;  /* 0x0002bc0001d77983 */ /* 0x000f220000100800 */
[----:B---3--:R-:W-:-:S03]  /*6240*/  FFMA.FTZ R249, R226, R16, R249 ;  /* 0x00000010e2f97223 */ /* 0x008fc600000100f9 */
[----:B------:R-:W3:Y:S01]  /*6250*/  LDL R226, [R1+0x2c8] ;  /* 0x0002c80001e27983 */ /* 0x000ee20000100800 */
[----:B------:R-:W-:-:S03]  /*6260*/  FFMA.FTZ R249, R219, R20, R249 ;  /* 0x00000014dbf97223 */ /* 0x000fc600000100f9 */
[----:B------:R-:W3:Y:S01]  /*6270*/  LDL R219, [R1+0x2b8] ;  /* 0x0002b80001db7983 */ /* 0x000ee20000100800 */
[----:B------:R-:W-:-:S03]  /*6280*/  FFMA.FTZ R249, R211, R24, R249 ;  /* 0x00000018d3f97223 */ /* 0x000fc600000100f9 */
[----:B------:R-:W3:Y:S01]  /*6290*/  LDL R211, [R1+0x368] ;  /* 0x0003680001d37983 */ /* 0x000ee20000100800 */
[----:B------:R-:W-:-:S03]  /*62a0*/  FFMA.FTZ R249, R203, R28, R249 ;  /* 0x0000001ccbf97223 */ /* 0x000fc600000100f9 */
[----:B------:R-:W3:Y:S01]  /*62b0*/  LDL R203, [R1+0x358] ;  /* 0x0003580001cb7983 */ /* 0x000ee20000100800 */
[----:B--2---:R-:W-:-:S03]  /*62c0*/  FFMA.FTZ R249, R195, R32, R249 ;  /* 0x00000020c3f97223 */ /* 0x004fc600000100f9 */
[----:B------:R-:W2:Y:S01]  /*62d0*/  LDL R195, [R1+0x348] ;  /* 0x0003480001c37983 */ /* 0x000ea20000100800 */
[----:B----4-:R-:W-:-:S03]  /*62e0*/  FFMA.FTZ R250, R207, R25, R250 ;  /* 0x00000019cffa7223 */ /* 0x010fc600000100fa */
        /* <DEDUP_REMOVED lines=9> */
[----:B---3--:R-:W-:-:S03]  /*6380*/  FFMA.FTZ R249, R211, R40, R249 ;  /* 0x00000028d3f97223 */ /* 0x008fc600000100f9 */
        /* <DEDUP_REMOVED lines=60> */
[----:B------:R-:W3:Y:S01]  /*6750*/  LDL R199, [R1+0x25c] ;  /* 0x00025c0001c77983 */ /* 0x000ee20000100800 */
[----:B------:R-:W-:-:S03]  /*6760*/  FFMA.FTZ R250, R3, R101, R250 ;  /* 0x0000006503fa7223 */ /* 0x000fc600000100fa */
[----:B------:R-:W4:Y:S01]  /*6770*/  LDL R3, [R1+0x1ac] ;  /* 0x0001ac0001037983 */ /* 0x000f220000100800 */
[----:B------:R-:W-:-:S03]  /*6780*/  FFMA.FTZ R249, R226, R104, R249 ;  /* 0x00000068e2f97223 */ /* 0x000fc600000100f9 */
[----:B------:R-:W4:Y:S01]  /*6790*/  LDL.LU R226, [R1+0x498] ;  /* 0x0004980001e27983 */ /* 0x000f220000300800 */
        /* <DEDUP_REMOVED lines=10> */
[----:B------:R-:W-:Y:S02]  /*6840*/  FFMA.FTZ R249, R2, R148, R249 ;  /* 0x0000009402f97223 */ /* 0x000fe400000100f9 */
[----:B--2---:R-:W-:Y:S02]  /*6850*/  FFMA.FTZ R250, R195, R105, R250 ;  /* 0x00000069c3fa7223 */ /* 0x004fe400000100fa */
[----:B------:R-:W2:Y:S04]  /*6860*/  LDL.LU R195, [R1+0x494] ;  /* 0x0004940001c37983 */ /* 0x000ea80000300800 */
[----:B------:R-:W2:Y:S01]  /*6870*/  LDL.LU R230, [R1+0x490] ;  /* 0x0004900001e67983 */ /* 0x000ea20000300800 */
[----:B---3--:R-:W-:-:S03]  /*6880*/  FFMA.FTZ R250, R199, R109, R250 ;  /* 0x0000006dc7fa7223 */ /* 0x008fc600000100fa */
[----:B------:R-:W3:Y:S01]  /*6890*/  LDL.LU R199, [R1+0x48c] ;  /* 0x00048c0001c77983 */ /* 0x000ee20000300800 */
[----:B------:R-:W-:-:S03]  /*68a0*/  FFMA.FTZ R250, R203, R113, R250 ;  /* 0x00000071cbfa7223 */ /* 0x000fc600000100fa */
[----:B------:R-:W2:Y:S01]  /*68b0*/  LDL.LU R234, [R1+0x488] ;  /* 0x0004880001ea7983 */ /* 0x000ea20000300800 */
[----:B----4-:R-:W-:-:S03]  /*68c0*/  FFMA.FTZ R250, R207, R117, R250 ;  /* 0x00000075cffa7223 */ /* 0x010fc600000100fa */
[----:B------:R-:W4:Y:S01]  /*68d0*/  LDL.LU R203, [R1+0x484] ;  /* 0x0004840001cb7983 */ /* 0x000f220000300800 */
[----:B------:R-:W-:-:S03]  /*68e0*/  FFMA.FTZ R250, R251, R121, R250 ;  /* 0x00000079fbfa7223 */ /* 0x000fc600000100fa */
[----:B------:R-:W2:Y:S01]  /*68f0*/  LDL.LU R238, [R1+0x480] ;  /* 0x0004800001ee7983 */ /* 0x000ea20000300800 */
[----:B------:R-:W-:-:S03]  /*6900*/  FFMA.FTZ R250, R247, R125, R250 ;  /* 0x0000007df7fa7223 */ /* 0x000fc600000100fa */
[----:B------:R-:W2:Y:S01]  /*6910*/  LDL.LU R207, [R1+0x47c] ;  /* 0x00047c0001cf7983 */ /* 0x000ea20000300800 */
[----:B------:R-:W-:-:S03]  /*6920*/  FFMA.FTZ R250, R243, R129, R250 ;  /* 0x00000081f3fa7223 */ /* 0x000fc600000100fa */
[----:B------:R-:W2:Y:S01]  /*6930*/  LDL R2, [R1+0x198] ;  /* 0x0001980001027983 */ /* 0x000ea20000100800 */
[----:B------:R-:W-:Y:S02]  /*6940*/  FFMA.FTZ R250, R239, R133, R250 ;  /* 0x00000085effa7223 */ /* 0x000fe400000100fa */
[----:B------:R-:W-:Y:S01]  /*6950*/  FFMA.FTZ R249, R211, R152, R249 ;  /* 0x00000098d3f97223 */ /* 0x000fe200000100f9 */
        /* <DEDUP_REMOVED lines=21> */
[----:B------:R-:W4:Y:S01]  /*6ab0*/  LDL R215, [R1+0x118] ;  /* 0x0001180001d77983 */ /* 0x000f220000100800 */
[----:B--2---:R-:W-:-:S03]  /*6ac0*/  FFMA.FTZ R249, R2, R156, R249 ;  /* 0x0000009c02f97223 */ /* 0x004fc600000100f9 */
[----:B------:R-:W2:Y:S01]  /*6ad0*/  LDL R2, [R1+0x108] ;  /* 0x0001080001027983 */ /* 0x000ea20000100800 */
[----:B---3--:R-:W-:-:S04]  /*6ae0*/  FFMA.FTZ R249, R242, R160, R249 ;  /* 0x000000a0f2f97223 */ /* 0x008fc800000100f9 */
[----:B----4-:R-:W-:Y:S02]  /*6af0*/  FFMA.FTZ R249, R252, R164, R249 ;  /* 0x000000a4fcf97223 */ /* 0x010fe400000100f9 */
[----:B------:R-:W-:Y:S02]  /*6b00*/  FFMA.FTZ R250, R0, R157, R250 ;  /* 0x0000009d00fa7223 */ /* 0x000fe400000100fa */
[----:B------:R-:W3:Y:S02]  /*6b10*/  LDL R0, [R1+0x10c] ;  /* 0x00010c0001007983 */ /* 0x000ee40000100800 */
[----:B------:R-:W-:Y:S02]  /*6b20*/  FFMA.FTZ R250, R211, R161, R250 ;  /* 0x000000a1d3fa7223 */ /* 0x000fe400000100fa */
[----:B------:R-:W-:Y:S01]  /*6b30*/  FFMA.FTZ R249, R248, R168, R249 ;  /* 0x000000a8f8f97223 */ /* 0x000fe200000100f9 */
[----:B------:R-:W4:Y:S01]  /*6b40*/  LDL.LU R242, [R1+0x478] ;  /* 0x0004780001f27983 */ /* 0x000f220000300800 */
[----:B------:R-:W-:-:S03]  /*6b50*/  FFMA.FTZ R250, R251, R165, R250 ;  /* 0x000000a5fbfa7223 */ /* 0x000fc600000100fa */
        /* <DEDUP_REMOVED lines=33> */
[----:B------:R-:W4:Y:S01]  /*6d70*/  LDL R219, [R1+0x9c] ;  /* 0x00009c0001db7983 */ /* 0x000f220000100800 */
[----:B------:R-:W-:Y:S02]  /*6d80*/  FFMA.FTZ R249, R246, R200, R249 ;  /* 0x000000c8f6f97223 */ /* 0x000fe400000100f9 */
[----:B------:R-:W-:Y:S01]  /*6d90*/  FFMA.FTZ R250, R3, R201, R250 ;  /* 0x000000c903fa7223 */ /* 0x000fe200000100fa */
[----:B------:R-:W4:Y:S04]  /*6da0*/  LDL.LU R246, [R1+0x470] ;  /* 0x0004700001f67983 */ /* 0x000f280000300800 */
[----:B------:R-:W4:Y:S01]  /*6db0*/  LDL R3, [R1+0x438] ;  /* 0x0004380001037983 */ /* 0x000f220000100800 */
[----:B------:R-:W-:Y:S02]  /*6dc0*/  FFMA.FTZ R250, R248, R205, R250 ;  /* 0x000000cdf8fa7223 */ /* 0x000fe400000100fa */
[----:B------:R-:W-:-:S02]  /*6dd0*/  FFMA.FTZ R249, R215, R204, R249 ;  /* 0x000000ccd7f97223 */ /* 0x000fc400000100f9 */
[----:B------:R-:W4:Y:S01]  /*6de0*/  LDL.LU R215, [R1+0x46c] ;  /* 0x00046c0001d77983 */ /* 0x000f220000300800 */
[----:B------:R-:W-:-:S03]  /*6df0*/  FMUL.FTZ R248, R227, R251 ;  /* 0x000000fbe3f87220 */ /* 0x000fc60000410000 */
[----:B------:R-:W4:Y:S04]  /*6e00*/  LDL R227, [R1+0x7c] ;  /* 0x00007c0001e37983 */ /* 0x000f280000100800 */
[----:B------:R-:W4:Y:S01]  /*6e10*/  LDL R251, [R1+0x3f8] ;  /* 0x0003f80001fb7983 */ /* 0x000f220000100800 */
[----:B--2---:R-:W-:-:S03]  /*6e20*/  FFMA.FTZ R249, R2, R208, R249 ;  /* 0x000000d002f97223 */ /* 0x004fc600000100f9 */
[----:B------:R-:W2:Y:S01]  /*6e30*/  LDL R2, [R1+0x88] ;  /* 0x0000880001027983 */ /* 0x000ea20000100800 */
[----:B------:R-:W-:-:S03]  /*6e40*/  FFMA.FTZ R249, R247, R212, R249 ;  /* 0x000000d4f7f97223 */ /* 0x000fc600000100f9 */
[----:B------:R-:W2:Y:S01]  /*6e50*/  LDL R247, [R1+0x34] ;  /* 0x0000340001f77983 */ /* 0x000ea20000100800 */
[----:B---3--:R-:W-:-:S03]  /*6e60*/  FFMA.FTZ R250, R0, R209, R250 ;  /* 0x000000d100fa7223 */ /* 0x008fc600000100fa */
[----:B------:R-:W3:Y:S01]  /*6e70*/  LDL R0, [R1+0x8c] ;  /* 0x00008c0001007983 */ /* 0x000ee20000100800 */
[----:B------:R-:W-:Y:S02]  /*6e80*/  FFMA.FTZ R250, R243, R213, R250 ;  /* 0x000000d5f3fa7223 */ /* 0x000fe400000100fa */
[----:B------:R-:W-:Y:S01]  /*6e90*/  FFMA.FTZ R249, R239, R216, R249 ;  /* 0x000000d8eff97223 */ /* 0x000fe200000100f9 */
[----:B------:R-:W3:Y:S01]  /*6ea0*/  LDL R243, [R1+0x408] ;  /* 0x0004080001f37983 */ /* 0x000ee20000100800 */
[----:B------:R-:W-:-:S03]  /*6eb0*/  FFMA.FTZ R250, R231, R217, R250 ;  /* 0x000000d9e7fa7223 */ /* 0x000fc600000100fa */
[----:B------:R-:W3:Y:S04]  /*6ec0*/  LDL R231, [R1+0x418] ;  /* 0x0004180001e77983 */ /* 0x000ee80000100800 */
[----:B------:R-:W3:Y:S01]  /*6ed0*/  LDL R239, [R1+0x58] ;  /* 0x0000580001ef7983 */ /* 0x000ee20000100800 */
[----:B----4-:R-:W-:-:S03]  /*6ee0*/  FFMA.FTZ R250, R219, R221, R250 ;  /* 0x000000dddbfa7223 */ /* 0x010fc600000100fa */
[----:B------:R-:W4:Y:S01]  /*6ef0*/  LDL R219, [R1+0x78] ;  /* 0x0000780001db7983 */ /* 0x000f220000100800 */
[----:B------:R-:W-:-:S03]  /*6f00*/  FFMA.FTZ R249, R223, R220, R249 ;  /* 0x000000dcdff97223 */ /* 0x000fc600000100f9 */
        /* <DEDUP_REMOVED lines=9> */
[----:B------:R-:W-:Y:S02]  /*6fa0*/  FFMA.FTZ R248, R231, R235, R248 ;  /* 0x000000ebe7f87223 */ /* 0x000fe400000100f8 */
[----:B------:R-:W3:Y:S04]  /*6fb0*/  LDL R235, [R1+0x48] ;  /* 0x0000480001eb7983 */ /* 0x000ee80000100800 */
[----:B------:R-:W3:Y:S01]  /*6fc0*/  LDL R231, [R1+0x4c] ;  /* 0x00004c0001e77983 */ /* 0x000ee20000100800 */
[----:B------:R-:W-:-:S04]  /*6fd0*/  FFMA.FTZ R248, R243, R6, R248 ;  /* 0x00000006f3f87223 */ /* 0x000fc800000100f8 */
[----:B------:R-:W-:Y:S02]  /*6fe0*/  FFMA.FTZ R248, R251, R10, R248 ;  /* 0x0000000afbf87223 */ /* 0x000fe400000100f8 */
[----:B----4-:R-:W-:Y:S02]  /*6ff0*/  FFMA.FTZ R249, R219, R228, R249 ;  /* 0x000000e4dbf97223 */ /* 0x010fe400000100f9 */
[----:B------:R-:W4:Y:S04]  /*7000*/  LDL.LU R219, [R1+0x468] ;  /* 0x0004680001db7983 */ /* 0x000f280000300800 */
[----:B------:R-:W4:Y:S01]  /*7010*/  LDL R227, [R1+0x3d8] ;  /* 0x0003d80001e37983 */ /* 0x000f220000100800 */
[----:B------:R-:W-:-:S03]  /*7020*/  FFMA.FTZ R250, R3, R233, R250 ;  /* 0x000000e903fa7223 */ /* 0x000fc600000100fa */
[----:B------:R-:W4:Y:S01]  /*7030*/  LDL R3, [R1+0x3c0] ;  /* 0x0003c00001037983 */ /* 0x000f220000100800 */
[----:B------:R-:W-:-:S03]  /*7040*/  FFMA.FTZ R249, R223, R232, R249 ;  /* 0x000000e8dff97223 */ /* 0x000fc600000100f9 */
[----:B------:R-:W4:Y:S04]  /*7050*/  LDL R223, [R1+0x38] ;  /* 0x0000380001df7983 */ /* 0x000f280000100800 */
[----:B------:R-:W4:Y:S04]  /*7060*/  LDL R251, [R1+0x3b0] ;  /* 0x0003b00001fb7983 */ /* 0x000f280000100800 */
[----:B------:R-:W4:Y:S01]  /*7070*/  LDL R243, [R1+0x3c] ;  /* 0x00003c0001f37983 */ /* 0x000f220000100800 */
[----:B------:R-:W-:-:S03]  /*7080*/  FFMA.FTZ R249, R239, R236, R249 ;  /* 0x000000eceff97223 */ /* 0x000fc600000100f9 */
[----:B------:R-:W4:Y:S01]  /*7090*/  LDL R239, [R1+0x380] ;  /* 0x0003800001ef7983 */ /* 0x000f220000100800 */
[----:B--2---:R-:W-:-:S03]  /*70a0*/  FFMA.FTZ R250, R2, R237, R250 ;  /* 0x000000ed02fa7223 */ /* 0x004fc600000100fa */
[----:B------:R-:W2:Y:S01]  /*70b0*/  LDL R2, [R1+0x43c] ;  /* 0x00043c0001027983 */ /* 0x000ea20000100800 */
[----:B---3--:R-:W-:-:S03]  /*70c0*/  FFMA.FTZ R248, R0, R14, R248 ;  /* 0x0000000e00f87223 */ /* 0x008fc600000100f8 */
[----:B------:R-:W3:Y:S01]  /*70d0*/  LDL R0, [R1+0x42c] ;  /* 0x00042c0001007983 */ /* 0x000ee20000100800 */
[----:B------:R-:W-:-:S03]  /*70e0*/  FFMA.FTZ R249, R235, R240, R249 ;  /* 0x000000f0ebf97223 */ /* 0x000fc600000100f9 */
[----:B------:R-:W2:Y:S01]  /*70f0*/  LDL R235, [R1+0x390] ;  /* 0x0003900001eb7983 */ /* 0x000ea20000100800 */
[----:B------:R-:W-:-:S03]  /*7100*/  FFMA.FTZ R250, R231, R241, R250 ;  /* 0x000000f1e7fa7223 */ /* 0x000fc600000100fa */
[----:B------:R-:W2:Y:S01]  /*7110*/  LDL R231, [R1+0x41c] ;  /* 0x00041c0001e77983 */ /* 0x000ea20000100800 */
[----:B----4-:R-:W-:-:S03]  /*7120*/  FFMA.FTZ R248, R227, R18, R248 ;  /* 0x00000012e3f87223 */ /* 0x010fc600000100f8 */
[----:B------:R-:W4:Y:S01]  /*7130*/  LDL R227, [R1+0x40c] ;  /* 0x00040c0001e37983 */ /* 0x000f220000100800 */
[----:B------:R-:W-:Y:S02]  /*7140*/  FFMA.FTZ R248, R3, R22, R248 ;  /* 0x0000001603f87223 */ /* 0x000fe400000100f8 */
[----:B------:R-:W-:Y:S02]  /*7150*/  FFMA.FTZ R249, R223, R244, R249 ;  /* 0x000000f4dff97223 */ /* 0x000fe400000100f9 */
[----:B------:R-:W2:Y:S01]  /*7160*/  LDL.LU R223, [R1+0x464] ;  /* 0x0004640001df7983 */ /* 0x000ea20000300800 */
[----:B------:R-:W-:-:S03]  /*7170*/  FFMA.FTZ R251, R251, R26, R248 ;  /* 0x0000001afbfb7223 */ /* 0x000fc600000100f8 */
[----:B------:R-:W3:Y:S01]  /*7180*/  LDL R248, [R1+0x24] ;  /* 0x0000240001f87983 */ /* 0x000ee20000100800 */
[----:B------:R-:W-:-:S03]  /*7190*/  FFMA.FTZ R250, R243, R245, R250 ;  /* 0x000000f5f3fa7223 */ /* 0x000fc600000100fa */
[----:B------:R-:W2:Y:S01]  /*71a0*/  LDL R3, [R1+0x3fc] ;  /* 0x0003fc0001037983 */ /* 0x000ea20000100800 */
[----:B------:R-:W-:-:S03]  /*71b0*/  FADD.FTZ R249, R249, R250 ;  /* 0x000000faf9f97221 */ /* 0x000fc60000010000 */
[----:B------:R-:W4:Y:S04]  /*71c0*/  LDL R250, [R1+0x3a0] ;  /* 0x0003a00001fa7983 */ /* 0x000f280000100800 */
[----:B------:R-:W4:Y:S01]  /*71d0*/  LDL R243, [R1+0x370] ;  /* 0x0003700001f37983 */ /* 0x000f220000100800 */
[----:B---3--:R-:W-:-:S03]  /*71e0*/  FMUL.FTZ R248, R0, R248 ;  /* 0x000000f800f87220 */ /* 0x008fc60000410000 */
[----:B------:R-:W3:Y:S01]  /*71f0*/  LDL R0, [R1+0x360] ;  /* 0x0003600001007983 */ /* 0x000ee20000100800 */
[----:B--2---:R-:W-:-:S03]  /*7200*/  FFMA.FTZ R248, R2, R247, R248 ;  /* 0x000000f702f87223 */ /* 0x004fc600000100f8 */
[----:B------:R-:W2:Y:S01]  /*7210*/  LDL R2, [R1+0x3ec] ;  /* 0x0003ec0001027983 */ /* 0x000ea20000100800 */
[----:B----4-:R-:W-:Y:S02]  /*7220*/  FFMA.FTZ R251, R250, R30, R251 ;  /* 0x0000001efafb7223 */ /* 0x010fe400000100fb */
        /* <DEDUP_REMOVED lines=37> */
[----:B--2---:R-:W-:-:S03]  /*7480*/  FFMA.FTZ R248, R2, R35, R248 ;  /* 0x0000002302f87223 */ /* 0x004fc600000100f8 */
[----:B------:R-:W2:Y:S01]  /*7490*/  LDL R2, [R1+0x354] ;  /* 0x0003540001027983 */ /* 0x000ea20000100800 */
[----:B------:R-:W-:-:S03]  /*74a0*/  FFMA.FTZ R248, R243, R39, R248 ;  /* 0x00000027f3f87223 */ /* 0x000fc600000100f8 */
        /* <DEDUP_REMOVED lines=19> */
[----:B------:R-:W-:Y:S02]  /*75e0*/  FFMA.FTZ R248, R231, R59, R248 ;  /* 0x0000003be7f87223 */ /* 0x000fe400000100f8 */
[----:B------:R-:W-:Y:S01]  /*75f0*/  FFMA.FTZ R251, R243, R90, R251 ;  /* 0x0000005af3fb7223 */ /* 0x000fe200000100fb */
        /* <DEDUP_REMOVED lines=32> */
[----:B------:R-:W-:Y:S02]  /*7800*/  FFMA.FTZ R251, R252, R122, R251 ;  /* 0x0000007afcfb7223 */ /* 0x000fe400000100fb */
[----:B------:R-:W-:Y:S01]  /*7810*/  FFMA.FTZ R248, R250, R95, R248 ;  /* 0x0000005ffaf87223 */ /* 0x000fe200000100f8 */
[----:B------:R-:W2:Y:S01]  /*7820*/  LDL R252, [R1+0x234] ;  /* 0x0002340001fc7983 */ /* 0x000ea20000100800 */
[----:B----4-:R-:W-:Y:S02]  /*7830*/  FFMA.FTZ R251, R235, R126, R251 ;  /* 0x0000007eebfb7223 */ /* 0x010fe400000100fb */
[----:B------:R-:W-:Y:S01]  /*7840*/  FFMA.FTZ R248, R247, R99, R248 ;  /* 0x00000063f7f87223 */ /* 0x000fe200000100f8 */
[----:B------:R-:W4:Y:S01]  /*7850*/  LDL R235, [R1+0x1d0] ;  /* 0x0001d00001eb7983 */ /* 0x000f220000100800 */
[----:B------:R-:W-:-:S03]  /*7860*/  FFMA.FTZ R251, R231, R130, R251 ;  /* 0x00000082e7fb7223 */ /* 0x000fc600000100fb */
[----:B------:R-:W4:Y:S04]  /*7870*/  LDL R231, [R1+0x254] ;  /* 0x0002540001e77983 */ /* 0x000f280000100800 */
[----:B------:R-:W4:Y:S01]  /*7880*/  LDL R250, [R1+0x190] ;  /* 0x0001900001fa7983 */ /* 0x000f220000100800 */
[----:B------:R-:W-:-:S03]  /*7890*/  FFMA.FTZ R251, R227, R134, R251 ;  /* 0x00000086e3fb7223 */ /* 0x000fc600000100fb */
[----:B------:R-:W4:Y:S01]  /*78a0*/  LDL R247, [R1+0x180] ;  /* 0x0001800001f77983 */ /* 0x000f220000100800 */
[----:B------:R-:W-:-:S03]  /*78b0*/  FFMA.FTZ R248, R3, R103, R248 ;  /* 0x0000006703f87223 */ /* 0x000fc600000100f8 */
[----:B------:R-:W4:Y:S04]  /*78c0*/  LDL R227, [R1+0x1c0] ;  /* 0x0001c00001e37983 */ /* 0x000f280000100800 */
        /* <DEDUP_REMOVED lines=21> */
[----:B------:R-:W-:Y:S02]  /*7a20*/  FFMA.FTZ R251, R243, R158, R251 ;  /* 0x0000009ef3fb7223 */ /* 0x000fe400000100fb */
[----:B--2---:R-:W-:Y:S01]  /*7a30*/  FFMA.FTZ R248, R2, R127, R248 ;  /* 0x0000007f02f87223 */ /* 0x004fe200000100f8 */
[----:B------:R-:W2:Y:S04]  /*7a40*/  LDL R243, [R1+0x150] ;  /* 0x0001500001f37983 */ /* 0x000ea80000100800 */
[----:B------:R-:W2:Y:S01]  /*7a50*/  LDL R2, [R1+0x1d4] ;  /* 0x0001d40001027983 */ /* 0x000ea20000100800 */
[----:B------:R-:W-:-:S03]  /*7a60*/  FFMA.FTZ R248, R239, R131, R248 ;  /* 0x00000083eff87223 */ /* 0x000fc600000100f8 */
[----:B------:R-:W2:Y:S01]  /*7a70*/  LDL R239, [R1+0x140] ;  /* 0x0001400001ef7983 */ /* 0x000ea20000100800 */
[----:B------:R-:W-:Y:S02]  /*7a80*/  FFMA.FTZ R251, R250, R162, R251 ;  /* 0x000000a2fafb7223 */ /* 0x000fe400000100fb */
[----:B----4-:R-:W-:Y:S01]  /*7a90*/  FFMA.FTZ R248, R235, R135, R248 ;  /* 0x00000087ebf87223 */ /* 0x010fe200000100f8 */
        /* <DEDUP_REMOVED lines=16> */
[----:B------:R-:W-:-:S03]  /*7ba0*/  FFMA.FTZ R251, R239, R182, R251 ;  /* 0x000000b6effb7223 */ /* 0x000fc600000100fb */
[----:B------:R-:W2:Y:S01]  /*7bb0*/  LDL R239, [R1+0x174] ;  /* 0x0001740001ef7983 */ /* 0x000ea20000100800 */
[----:B----4-:R-:W-:-:S03]  /*7bc0*/  FFMA.FTZ R248, R235, R151, R248 ;  /* 0x00000097ebf87223 */ /* 0x010fc600000100f8 */
        /* <DEDUP_REMOVED lines=35> */
[----:B------:R-:W-:-:S03]  /*7e00*/  FFMA.FTZ R248, R239, R187, R248 ;  /* 0x000000bbeff87223 */ /* 0x000fc600000100f8 */
[----:B------:R-:W2:Y:S01]  /*7e10*/  LDL R239, [R1+0xe4] ;  /* 0x0000e40001ef7983 */ /* 0x000ea20000100800 */
[----:B------:R-:W-:-:S03]  /*7e20*/  FFMA.FTZ R251, R247, R222, R251 ;  /* 0x000000def7fb7223 */ /* 0x000fc600000100fb */
[----:B------:R-:W2:Y:S01]  /*7e30*/  LDL R247, [R1+0xd4] ;  /* 0x0000d40001f77983 */ /* 0x000ea20000100800 */
[----:B------:R-:W-:Y:S02]  /*7e40*/  FFMA.FTZ R251, R243, R226, R251 ;  /* 0x000000e2f3fb7223 */ /* 0x000fe400000100fb */
[----:B----4-:R-:W-:Y:S02]  /*7e50*/  FFMA.FTZ R248, R227, R191, R248 ;  /* 0x000000bfe3f87223 */ /* 0x010fe400000100f8 */
[----:B------:R-:W4:Y:S02]  /*7e60*/  LDL.LU R227, [R1+0x460] ;  /* 0x0004600001e37983 */ /* 0x000f240000300800 */
[----:B------:R-:W-:Y:S02]  /*7e70*/  FFMA.FTZ R248, R3, R195, R248 ;  /* 0x000000c303f87223 */ /* 0x000fe400000100f8 */
[----:B------:R-:W4:Y:S01]  /*7e80*/  LDL R243, [R1+0x40] ;  /* 0x0000400001f37983 */ /* 0x000f220000100800 */
[----:B------:R-:W-:-:S03]  /*7e90*/  FFMA.FTZ R251, R231, R230, R251 ;  /* 0x000000e6e7fb7223 */ /* 0x000fc600000100fb */
[----:B------:R-:W4:Y:S01]  /*7ea0*/  LDL R3, [R1+0xc4] ;  /* 0x0000c40001037983 */ /* 0x000f220000100800 */
[----:B------:R-:W-:-:S03]  /*7eb0*/  FFMA.FTZ R251, R235, R234, R251 ;  /* 0x000000eaebfb7223 */ /* 0x000fc600000100fb */
[----:B------:R-:W4:Y:S01]  /*7ec0*/  LDL.LU R231, [R1+0x45c] ;  /* 0x00045c0001e77983 */ /* 0x000f220000300800 */
[----:B------:R-:W-:Y:S02]  /*7ed0*/  FFMA.FTZ R251, R252, R238, R251 ;  /* 0x000000eefcfb7223 */ /* 0x000fe400000100fb */
[----:B---3--:R-:W-:Y:S02]  /*7ee0*/  FFMA.FTZ R248, R0, R199, R248 ;  /* 0x000000c700f87223 */ /* 0x008fe400000100f8 */
[----:B------:R-:W3:Y:S04]  /*7ef0*/  LDL R0, [R1+0xb4] ;  /* 0x0000b40001007983 */ /* 0x000ee80000100800 */
[----:B------:R-:W3:Y:S01]  /*7f00*/  LDL.LU R235, [R1+0x458] ;  /* 0x0004580001eb7983 */ /* 0x000ee20000300800 */
[----:B--2---:R-:W-:-:S03]  /*7f10*/  FFMA.FTZ R248, R2, R203, R248 ;  /* 0x000000cb02f87223 */ /* 0x004fc600000100f8 */
[----:B------:R-:W2:Y:S01]  /*7f20*/  LDL.LU R2, [R1+0x454] ;  /* 0x0004540001027983 */ /* 0x000ea20000300800 */
[----:B------:R-:W-:-:S03]  /*7f30*/  FFMA.FTZ R248, R239, R207, R248 ;  /* 0x000000cfeff87223 */ /* 0x000fc600000100f8 */
[----:B------:R-:W2:Y:S01]  /*7f40*/  LDL R252, [R1+0xa4] ;  /* 0x0000a40001fc7983 */ /* 0x000ea20000100800 */
[----:B------:R-:W-:-:S03]  /*7f50*/  FFMA.FTZ R248, R247, R211, R248 ;  /* 0x000000d3f7f87223 */ /* 0x000fc600000100f8 */
[----:B------:R-:W2:Y:S04]  /*7f60*/  LDL.LU R239, [R1+0x450] ;  /* 0x0004500001ef7983 */ /* 0x000ea80000300800 */
[----:B------:R-:W2:Y:S01]  /*7f70*/  LDL R247, [R1+0x94] ;  /* 0x0000940001f77983 */ /* 0x000ea20000100800 */
[----:B------:R-:W-:-:S03]  /*7f80*/  FFMA.FTZ R251, R250, R242, R251 ;  /* 0x000000f2fafb7223 */ /* 0x000fc600000100fb */
[----:B------:R-:W2:Y:S01]  /*7f90*/  LDL R250, [R1+0x84] ;  /* 0x0000840001fa7983 */ /* 0x000ea20000100800 */
[----:B----4-:R-:W-:-:S03]  /*7fa0*/  FFMA.FTZ R251, R243, R246, R251 ;  /* 0x000000f6f3fb7223 */ /* 0x010fc600000100fb */
[----:B------:R-:W4:Y:S01]  /*7fb0*/  LDL.LU R243, [R1+0x44c] ;  /* 0x00044c0001f37983 */ /* 0x000f220000300800 */
[----:B------:R-:W-:-:S03]  /*7fc0*/  FFMA.FTZ R248, R3, R215, R248 ;  /* 0x000000d703f87223 */ /* 0x000fc600000100f8 */
[----:B------:R-:W4:Y:S01]  /*7fd0*/  LDL R3, [R1+0x74] ;  /* 0x0000740001037983 */ /* 0x000f220000100800 */
[----:B------:R-:W-:-:S03]  /*7fe0*/  FADD.FTZ R251, R251, R249 ;  /* 0x000000f9fbfb7221 */ /* 0x000fc60000010000 */
[----:B------:R-:W4:Y:S01]  /*7ff0*/  LDL R249, [R1+0x64] ;  /* 0x0000640001f97983 */ /* 0x000f220000100800 */
[----:B---3--:R-:W-:-:S03]  /*8000*/  FFMA.FTZ R248, R0, R219, R248 ;  /* 0x000000db00f87223 */ /* 0x008fc600000100f8 */
[----:B------:R-:W3:Y:S01]  /*8010*/  LDL R0, [R1+0x54] ;  /* 0x0000540001007983 */ /* 0x000ee20000100800 */
[----:B--2---:R-:W-:-:S03]  /*8020*/  FFMA.FTZ R248, R252, R223, R248 ;  /* 0x000000dffcf87223 */ /* 0x004fc600000100f8 */
[----:B------:R-:W2:Y:S01]  /*8030*/  LDL R252, [R1+0x44] ;  /* 0x0000440001fc7983 */ /* 0x000ea20000100800 */
[----:B------:R-:W-:-:S03]  /*8040*/  FFMA.FTZ R248, R247, R227, R248 ;  /* 0x000000e3f7f87223 */ /* 0x000fc600000100f8 */
[----:B------:R-:W2:Y:S01]  /*8050*/  LDL.LU R247, [R1+0x448] ;  /* 0x0004480001f77983 */ /* 0x000ea20000300800 */
[----:B------:R-:W-:-:S04]  /*8060*/  UISETP.NE.U32.AND UP0, UPT, URZ, UR4, UPT ;  /* 0x000000043f00728c */ /* 0x000fc8000bf05070 */
[----:B------:R-:W-:-:S03]  /*8070*/  UISETP.NE.AND.EX UP1, UPT, URZ, UR5, UPT, UP0 ;  /* 0x000000053f00728c */ /* 0x000fc6000bf25300 */
[----:B------:R-:W-:Y:S02]  /*8080*/  ULDC.64 UR4, c[0x0][0x228] ;  /* 0x00008a0000047ab9 */ /* 0x000fe40000000a00 */
[----:B------:R-:W-:Y:S01]  /*8090*/  ULDC UR6, c[0x0][0x220] ;  /* 0x0000880000067ab9 */ /* 0x000fe20000000800 */
[----:B------:R-:W-:Y:S01]  /*80a0*/  PLOP3.LUT P2, PT, PT, PT, UP1, 0x80, 0x0 ;  /* 0x000000000000781c */ /* 0x000fe20003f4f018 */
[----:B------:R-:W-:Y:S01]  /*80b0*/  UISETP.NE.U32.AND UP0, UPT, URZ, UR4, UPT ;  /* 0x000000043f00728c */ /* 0x000fe2000bf05070 */
[----:B------:R-:W-:-:S03]  /*80c0*/  FFMA.FTZ R250, R250, R231, R248 ;  /* 0x000000e7fafa7223 */ /* 0x000fc600000100f8 */
[----:B------:R-:W-:Y:S02]  /*80d0*/  @UP1 UIMAD UR6, UR49, UR6, UR42 ;  /* 0x00000006310612a4 */ /* 0x000fe4000f8e022a */
[----:B------:R-:W-:Y:S01]  /*80e0*/  UISETP.NE.AND.EX UP0, UPT, URZ, UR5, UPT, UP0 ;  /* 0x000000053f00728c */ /* 0x000fe2000bf05300 */
[----:B----4-:R-:W-:-:S03]  /*80f0*/  FFMA.FTZ R250, R3, R235, R250 ;  /* 0x000000eb03fa7223 */ /* 0x010fc600000100fa */
[----:B------:R-:W-:Y:S01]  /*8100*/  MOV R248, UR6 ;  /* 0x0000000600f87c02 */ /* 0x000fe20008000f00 */
[----:B------:R-:W-:Y:S01]  /*8110*/  @UP1 UMOV UR6, 0x4 ;  /* 0x0000000400061882 */ /* 0x000fe20000000000 */
[----:B------:R-:W-:Y:S01]  /*8120*/  FFMA.FTZ R250, R249, R239, R250 ;  /* 0x000000eff9fa7223 */ /* 0x000fe200000100fa */
[----:B------:R-:W-:Y:S01]  /*8130*/  ULDC.64 UR4, c[0x0][0x228] ;  /* 0x00008a0000047ab9 */ /* 0x000fe20000000a00 */
[----:B------:R-:W-:Y:S01]  /*8140*/  IMAD.U32 R249, RZ, RZ, UR6 ;  /* 0x00000006fff97e24 */ /* 0x000fe2000f8e00ff */
[----:B------:R-:W-:Y:S01]  /*8150*/  PLOP3.LUT P3, PT, PT, PT, UP0, 0x80, 0x0 ;  /* 0x000000000000781c */ /* 0x000fe20003f6f008 */
[----:B------:R-:W-:Y:S01]  /*8160*/  @P2 IMAD R248, R248, c[0x0][0x220], R2 ;  /* 0x00008800f8f82a24 */ /* 0x000fe200078e0202 */
[----:B------:R-:W-:Y:S01]  /*8170*/  @UP0 UMOV UR6, 0x4 ;  /* 0x0000000400060882 */ /* 0x000fe20000000000 */
[----:B------:R0:W5:Y:S01]  /*8180*/  LDL.LU R3, [R1+0x444] ;  /* 0x0004440001037983 */ /* 0x0001620000300800 */
[----:B------:R-:W-:Y:S01]  /*8190*/  @UP0 UIMAD.WIDE UR4, UR49, UR6, UR4 ;  /* 0x00000006310402a5 */ /* 0x000fe2000f8e0204 */
[----:B------:R-:W-:-:S04]  /*81a0*/  @P2 IMAD.WIDE R248, R248, R249, c[0x0][0x218] ;  /* 0x00008600f8f82625 */ /* 0x000fc800078e02f9 */
[----:B---3--:R-:W-:Y:S02]  /*81b0*/  FFMA.FTZ R250, R0, R243, R250 ;  /* 0x000000f300fa7223 */ /* 0x008fe400000100fa */
[----:B------:R0:W5:Y:S02]  /*81c0*/  LDL.LU R0, [R1+0x440] ;  /* 0x0004400001007983 */ /* 0x0001640000300800 */
[----:B--2---:R-:W-:Y:S02]  /*81d0*/  FFMA.FTZ R252, R252, R247, R250 ;  /* 0x000000f7fcfc7223 */ /* 0x004fe400000100fa */
[----:B------:R1:W2:Y:S02]  /*81e0*/  @P2 LDG.E R250, [R248.64] ;  /* 0x00000024f8fa2981 */ /* 0x0002a4000c1e1900 */
[----:B-1----:R-:W-:Y:S01]  /*81f0*/  MOV R248, UR4 ;  /* 0x0000000400f87c02 */ /* 0x002fe20008000f00 */
[----:B------:R-:W-:-:S05]  /*8200*/  IMAD.U32 R249, RZ, RZ, UR5 ;  /* 0x00000005fff97e24 */ /* 0x000fca000f8e00ff */
[----:B------:R1:W3:Y:S01]  /*8210*/  @P3 LDG.E R248, [R248.64] ;  /* 0x00000024f8f83981 */ /* 0x0002e2000c1e1900 */
[----:B------:R-:W-:-:S03]  /*8220*/  FADD.FTZ R251, R252, R251 ;  /* 0x000000fbfcfb7221 */ /* 0x000fc60000010000 */
[----:B------:R-:W4:Y:S01]  /*8230*/  LDL R252, [R1] ;  /* 0x0000000001fc7983 */ /* 0x000f220000100800 */
[----:B-1----:R-:W-:-:S04]  /*8240*/  MOV R249, c[0x0][0x1e8] ;  /* 0x00007a0000f97a02 */ /* 0x002fc80000000f00 */
[----:B------:R-:W-:-:S04]  /*8250*/  IADD3 R249, R249, c[0x0][0x210], RZ ;  /* 0x00008400f9f97a10 */ /* 0x000fc80007ffe0ff */
[----:B------:R-:W-:-:S04]  /*8260*/  @P3 ISETP.GE.AND P1, PT, R2, R249, PT ;  /* 0x000000f90200320c */ /* 0x000fc80003f26270 */
[----:B------:R-:W-:-:S04]  /*8270*/  @P3 SEL R249, RZ, UR41, P1 ;  /* 0x00000029fff93c07 */ /* 0x000fc80008800000 */
[----:B------:R-:W-:-:S06]  /*8280*/  @P3 IADD3 R249, R249, -UR42, R2 ;  /* 0x8000002af9f93c10 */ /* 0x000fcc000fffe002 */
[----:B------:R-:W3:Y:S01]  /*8290*/  @P3 I2F R249, R249 ;  /* 0x000000f900f93306 */ /* 0x000ee20000201400 */
[----:B------:R-:W-:-:S04]  /*82a0*/  FMUL.FTZ R251, R251, c[0x0][0x1f0] ;  /* 0x00007c00fbfb7a20 */ /* 0x000fc80000410000 */
[----:B--2---:R-:W-:-:S04]  /*82b0*/  @P2 FADD.FTZ R251, R251, R250 ;  /* 0x000000fafbfb2221 */ /* 0x004fc80000010000 */
[----:B---3--:R-:W-:Y:S01]  /*82c0*/  @P3 FFMA.FTZ R251, R249, R248, R251 ;  /* 0x000000f8f9fb3223 */ /* 0x008fe200000100fb */
[----:B------:R-:W-:-:S04]  /*82d0*/  IADD3 R248, R2, -UR46, RZ ;  /* 0x8000002e02f87c10 */ /* 0x000fc8000fffe0ff */
[----:B----4-:R-:W-:Y:S01]  /*82e0*/  @!P0 FMNMX.FTZ R252, R252, R251, !PT ;  /* 0x000000fbfcfc8209 */ /* 0x010fe20007810000 */
[----:B------:R0:W-:Y:S04]  /*82f0*/  STS [R248.X4+0x440], R251 ;  /* 0x000440fbf8007388 */ /* 0x0001e80000004800 */
[----:B------:R0:W-:Y:S02]  /*8300*/  @!P0 STL [R1], R252 ;  /* 0x000000fc01008387 */ /* 0x0001e40000100800 */
.L_x_2800:
[----:B------:R-:W-:Y:S05]  /*8310*/  BSYNC B1 ;  /* 0x0000000000017941 */ /* 0x000fea0003800000 */
.L_x_2799:
[----:B------:R-:W-:-:S04]  /*8320*/  IADD3 R2, R2, 0x100, RZ ;  /* 0x0000010002027810 */ /* 0x000fc80007ffe0ff */
[----:B------:R-:W-:-:S13]  /*8330*/  ISETP.GE.AND P0, PT, R2, UR7, PT ;  /* 0x0000000702007c0c */ /* 0x000fda000bf06270 */
[----:B------:R-:W-:Y:S01]  /*8340*/  @P0 CALL.REL.NOINC `(.L_x_2798) ;  /* 0x0000001000000944 */ /* 0x000fe20003c00000 */
[----:B------:R-:W-:Y:S05]  /*8350*/  BRA `(.L_x_2801) ;  /* 0xffffa8b000007947 */ /* 0x000fea000383ffff */
.L_x_2798:
[----:B------:R-:W-:Y:S05]  /*8360*/  BSYNC B0 ;  /* 0x0000000000007941 */ /* 0x000fea0003800000 */
.L_x_2797:
[----:B0-----:R-:W3:Y:S01]  /*8370*/  LDL.LU R248, [R1] ;  /* 0x0000000001f87983 */ /* 0x001ee20000300800 */
[----:B------:R-:W-:Y:S03]  /*8380*/  BSSY B0, `(.L_x_2802) ;  /* 0x000003f000007945 */ /* 0x000fe60003800000 */
[----:B-----5:R-:W0:Y:S02]  /*8390*/  S2R R11, SR_TID.X ;  /* 0x00000000000b7919 */ /* 0x020e240000002100 */
[----:B0-----:R-:W-:-:S04]  /*83a0*/  SHF.R.S32.HI R6, RZ, 0x1f, R11 ;  /* 0x0000001fff067819 */ /* 0x001fc8000001140b */
[----:B------:R-:W-:-:S04]  /*83b0*/  LEA.HI R7, R6, R11, RZ, 0x5 ;  /* 0x0000000b06077211 */ /* 0x000fc800078f28ff */
[----:B------:R-:W-:-:S05]  /*83c0*/  LOP3.LUT R8, R7, 0xffffffe0, RZ, 0xc0, !PT ;  /* 0xffffffe007087812 */ /* 0x000fca00078ec0ff */
[----:B------:R-:W-:-:S05]  /*83d0*/  IMAD.IADD R8, R11, 0x1, -R8 ;  /* 0x000000010b087824 */ /* 0x000fca00078e0a08 */
[C---:B------:R-:W-:Y:S02]  /*83e0*/  ISETP.NE.AND P0, PT, R8.reuse, RZ, PT ;  /* 0x000000ff0800720c */ /* 0x040fe40003f05270 */
[----:B------:R-:W-:-:S11]  /*83f0*/  ISETP.GT.AND P1, PT, R8, 0x7, PT ;  /* 0x000000070800780c */ /* 0x000fd60003f24270 */
[----:B------:R-:W-:Y:S01]  /*8400*/  @!P0 SHF.R.S32.HI R7, RZ, 0x5, R7 ;  /* 0x00000005ff078819 */ /* 0x000fe20000011407 */
[----:B---3--:R-:W0:Y:S02]  /*8410*/  SHFL.BFLY PT, R0, R248, 0x10, 0x1f ;  /* 0x0e001f00f8007f89 */ /* 0x008e2400000e0000 */
[----:B0-----:R-:W-:-:S05]  /*8420*/  FMNMX.FTZ R0, R0, R248, !PT ;  /* 0x000000f800007209 */ /* 0x001fca0007810000 */
[----:B------:R-:W0:Y:S02]  /*8430*/  SHFL.BFLY PT, R3, R0, 0x8, 0x1f ;  /* 0x0d001f0000037f89 */ /* 0x000e2400000e0000 */
[----:B0-----:R-:W-:Y:S02]  /*8440*/  FMNMX.FTZ R3, R0, R3, !PT ;  /* 0x0000000300037209 */ /* 0x001fe40007810000 */
[----:B------:R-:W-:-:S03]  /*8450*/  MOV R0, 0xff7fffff ;  /* 0xff7fffff00007802 */ /* 0x000fc60000000f00 */
[----:B------:R-:W0:Y:S02]  /*8460*/  SHFL.BFLY PT, R2, R3, 0x4, 0x1f ;  /* 0x0c801f0003027f89 */ /* 0x000e2400000e0000 */
[----:B0-----:R-:W-:-:S05]  /*8470*/  FMNMX.FTZ R2, R3, R2, !PT ;  /* 0x0000000203027209 */ /* 0x001fca0007810000 */
[----:B------:R-:W0:Y:S02]  /*8480*/  SHFL.BFLY PT, R5, R2, 0x2, 0x1f ;  /* 0x0c401f0002057f89 */ /* 0x000e2400000e0000 */
[----:B0-----:R-:W-:-:S05]  /*8490*/  FMNMX.FTZ R5, R2, R5, !PT ;  /* 0x0000000502057209 */ /* 0x001fca0007810000 */
[----:B------:R-:W0:Y:S02]  /*84a0*/  SHFL.BFLY PT, R4, R5, 0x1, 0x1f ;  /* 0x0c201f0005047f89 */ /* 0x000e2400000e0000 */
[----:B0-----:R-:W-:-:S05]  /*84b0*/  FMNMX.FTZ R4, R5, R4, !PT ;  /* 0x0000000405047209 */ /* 0x001fca0007810000 */
[----:B------:R0:W-:Y:S04]  /*84c0*/  @!P0 STS [R7.X4], R4 ;  /* 0x0000000407008388 */ /* 0x0001e80000004800 */
[----:B------:R-:W-:Y:S01]  /*84d0*/  BAR.SYNC.DEFER_BLOCKING 0x0 ;  /* 0x0000000000007b1d */ /* 0x000fe20000010000 */
[----:B0-----:R-:W-:-:S05]  /*84e0*/  IMAD.MOV.U32 R4, RZ, RZ, RZ ;  /* 0x000000ffff047224 */ /* 0x001fca00078e00ff */
[----:B------:R-:W0:Y:S04]  /*84f0*/  @!P1 LDS R0, [R8.X4] ;  /* 0x0000000008009984 */ /* 0x000e280000004800 */
[----:B0-----:R-:W0:Y:S02]  /*8500*/  SHFL.BFLY PT, R3, R0, 0x4, 0x1f ;  /* 0x0c801f0000037f89 */ /* 0x001e2400000e0000 */
[----:B0-----:R-:W-:Y:S02]  /*8510*/  FMNMX.FTZ R3, R3, R0, !PT ;  /* 0x0000000003037209 */ /* 0x001fe40007810000 */
[----:B------:R-:W-:-:S03]  /*8520*/  IADD3 R0, R11, UR46, RZ ;  /* 0x0000002e0b007c10 */ /* 0x000fc6000fffe0ff */
[----:B------:R-:W0:Y:S01]  /*8530*/  SHFL.BFLY PT, R2, R3, 0x2, 0x1f ;  /* 0x0c401f0003027f89 */ /* 0x000e2200000e0000 */
[----:B------:R-:W-:Y:S02]  /*8540*/  ISETP.GT.AND P1, PT, R0, UR42, PT ;  /* 0x0000002a00007c0c */ /* 0x000fe4000bf24270 */
[----:B0-----:R-:W-:-:S05]  /*8550*/  FMNMX.FTZ R2, R3, R2, !PT ;  /* 0x0000000203027209 */ /* 0x001fca0007810000 */
[----:B------:R-:W0:Y:S02]  /*8560*/  SHFL.BFLY PT, R5, R2, 0x1, 0x1f ;  /* 0x0c201f0002057f89 */ /* 0x000e2400000e0000 */
[----:B0-----:R-:W-:-:S05]  /*8570*/  FMNMX.FTZ R5, R2, R5, !PT ;  /* 0x0000000502057209 */ /* 0x001fca0007810000 */
[----:B------:R0:W3:Y:S01]  /*8580*/  SHFL.IDX PT, R9, R5, RZ, 0x1f ;  /* 0x00001fff05097589 */ /* 0x0000e200000e0000 */
[----:B------:R-:W-:Y:S05]  /*8590*/  @P1 BRA `(.L_x_2803) ;  /* 0x000001d000001947 */ /* 0x000fea0003800000 */
[----:B------:R-:W-:Y:S01]  /*85a0*/  ISETP.NE.U32.AND P0, PT, RZ, c[0x0][0x200], PT ;  /* 0x00008000ff007a0c */ /* 0x000fe20003f05070 */
[----:B------:R-:W-:-:S03]  /*85b0*/  HFMA2.MMA R4, -RZ, RZ, 0, 0 ;  /* 0x00000000ff047435 */ /* 0x000fc600000001ff */
[----:B------:R-:W-:-:S08]  /*85c0*/  ISETP.NE.AND.EX P0, PT, RZ, c[0x0][0x204], PT, P0 ;  /* 0x00008100ff007a0c */ /* 0x000fd00003f05300 */
.L_x_2807:
        /* <DEDUP_REMOVED lines=8> */
[----:B0-----:R-:W-:-:S04]  /*8650*/  IMAD.U32 R5, RZ, RZ, UR4 ;  /* 0x00000004ff057e24 */ /* 0x001fc8000f8e00ff */
[----:B------:R-:W-:Y:S02]  /*8660*/  MOV R10, UR5 ;  /* 0x00000005000a7c02 */ /* 0x000fe40008000f00 */
[----:B------:R-:W-:-:S04]  /*8670*/  IADD3 R2, P2, P3, R0, c[0x0][0x200], R5 ;  /* 0x0000800000027a10 */ /* 0x000fc80007b5e005 */
[----:B------:R-:W-:-:S05]  /*8680*/  IADD3.X R3, R3, c[0x0][0x204], R10, P2, P3 ;  /* 0x0000810003037a10 */ /* 0x000fca00017e640a */
[----:B------:R-:W4:Y:S02]  /*8690*/  LDG.E.U8 R2, [R2.64] ;  /* 0x0000002402027981 */ /* 0x000f24000c1e1100 */
[----:B----4-:R-:W-:-:S13]  /*86a0*/  ISETP.NE.AND P2, PT, R2, RZ, PT ;  /* 0x000000ff0200720c */ /* 0x010fda0003f45270 */
[----:B------:R-:W-:Y:S01]  /*86b0*/  @P2 IMAD.MOV.U32 R5, RZ, RZ, RZ ;  /* 0x000000ffff052224 */ /* 0x000fe200078e00ff */
[----:B------:R-:W-:Y:S05]  /*86c0*/  @P2 BRA `(.L_x_2806) ;  /* 0x0000004000002947 */ /* 0x000fea0003800000 */
.L_x_2805:
[----:B------:R-:W4:Y:S02]  /*86d0*/  LDS R2, [R8] ;  /* 0x0000000008027984 */ /* 0x000f240000000800 */
[----:B---34-:R-:W-:-:S04]  /*86e0*/  FADD.FTZ R2, -R9, R2 ;  /* 0x0000000209027221 */ /* 0x018fc80000010100 */
[----:B------:R-:W-:-:S04]  /*86f0*/  FMUL.FTZ R2, R2, 1.4426950216293334961 ;  /* 0x3fb8aa3b02027820 */ /* 0x000fc80000410000 */
[----:B0-----:R0:W3:Y:S03]  /*8700*/  MUFU.EX2 R5, R2 ;  /* 0x0000000200057308 */ /* 0x0010e60000000800 */
.L_x_2806:
[----:B------:R-:W-:Y:S05]  /*8710*/  BSYNC B1 ;  /* 0x0000000000017941 */ /* 0x000fea0003800000 */
.L_x_2804:
[----:B---3--:R3:W-:Y:S01]  /*8720*/  STS [R8], R5 ;  /* 0x0000000508007388 */ /* 0x0087e20000000800 */
[----:B------:R-:W-:Y:S01]  /*8730*/  IADD3 R0, R0, 0x100, RZ ;  /* 0x0000010000007810 */ /* 0x000fe20007ffe0ff */
[----:B------:R-:W-:-:S03]  /*8740*/  FADD.FTZ R4, R5, R4 ;  /* 0x0000000405047221 */ /* 0x000fc60000010000 */
[----:B------:R-:W-:-:S13]  /*8750*/  ISETP.GT.AND P2, PT, R0, UR42, PT ;  /* 0x0000002a00007c0c */ /* 0x000fda000bf44270 */
[----:B---3--:R-:W-:Y:S05]  /*8760*/  @!P2 BRA `(.L_x_2807) ;  /* 0xfffffe600000a947 */ /* 0x008fea000383ffff */
.L_x_2803:
[----:B------:R-:W-:Y:S05]  /*8770*/  BSYNC B0 ;  /* 0x0000000000007941 */ /* 0x000fea0003800000 */
.L_x_2802:
[----:B------:R-:W4:Y:S04]  /*8780*/  SHFL.BFLY PT, R3, R4, 0x10, 0x1f ;  /* 0x0e001f0004037f89 */ /* 0x000f2800000e0000 */
[----:B---3--:R-:W3:Y:S01]  /*8790*/  S2R R9, SR_TID.X ;  /* 0x0000000000097919 */ /* 0x008ee20000002100 */
[----:B----4-:R-:W-:Y:S01]  /*87a0*/  FADD.FTZ R3, R3, R4 ;  /* 0x0000000403037221 */ /* 0x010fe20000010000 */
[----:B---3--:R-:W-:-:S04]  /*87b0*/  LOP3.LUT P0, RZ, R9, 0x1f, RZ, 0xc0, !PT ;  /* 0x0000001f09ff7812 */ /* 0x008fc8000780c0ff */
[----:B------:R-:W3:Y:S01]  /*87c0*/  SHFL.BFLY PT, R0, R3, 0x8, 0x1f ;  /* 0x0d001f0003007f89 */ /* 0x000ee200000e0000 */
[----:B------:R-:W-:-:S04]  /*87d0*/  LOP3.LUT R8, R9, 0x1f, RZ, 0xc0, !PT ;  /* 0x0000001f09087812 */ /* 0x000fc800078ec0ff */
[----:B------:R-:W-:-:S13]  /*87e0*/  ISETP.GT.U32.AND P2, PT, R8, 0x7, PT ;  /* 0x000000070800780c */ /* 0x000fda0003f44070 */
[----:B------:R-:W-:Y:S01]  /*87f0*/  @!P2 SHF.L.U32 R4, R9, 0x2, RZ ;  /* 0x000000020904a819 */ /* 0x000fe200000006ff */
[----:B---3--:R-:W-:Y:S01]  /*8800*/  FADD.FTZ R0, R3, R0 ;  /* 0x0000000003007221 */ /* 0x008fe20000010000 */
[----:B------:R-:W-:-:S04]  /*8810*/  @!P0 SHF.R.U32.HI R3, RZ, 0x3, R9 ;  /* 0x00000003ff038819 */ /* 0x000fc80000011609 */
[----:B0-----:R-:W0:Y:S01]  /*8820*/  SHFL.BFLY PT, R5, R0, 0x4, 0x1f ;  /* 0x0c801f0000057f89 */ /* 0x001e2200000e0000 */
[----:B------:R-:W-:Y:S01]  /*8830*/  @!P0 LOP3.LUT R8, R3, 0x1ffffffc, RZ, 0xc0, !PT ;  /* 0x1ffffffc03088812 */ /* 0x000fe200078ec0ff */
[----:B0-----:R-:W-:Y:S01]  /*8840*/  FADD.FTZ R5, R0, R5 ;  /* 0x0000000500057221 */ /* 0x001fe20000010000 */
[----:B------:R-:W-:-:S04]  /*8850*/  @!P2 LOP3.LUT R0, R4, 0x7c, RZ, 0xc0, !PT ;  /* 0x0000007c0400a812 */ /* 0x000fc800078ec0ff */
[----:B------:R-:W0:Y:S02]  /*8860*/  SHFL.BFLY PT, R2, R5, 0x2, 0x1f ;  /* 0x0c401f0005027f89 */ /* 0x000e2400000e0000 */
[----:B0-----:R-:W-:-:S05]  /*8870*/  FADD.FTZ R2, R5, R2 ;  /* 0x0000000205027221 */ /* 0x001fca0000010000 */
[----:B------:R-:W0:Y:S02]  /*8880*/  SHFL.BFLY PT, R7, R2, 0x1, 0x1f ;  /* 0x0c201f0002077f89 */ /* 0x000e2400000e0000 */
[----:B0-----:R-:W-:-:S05]  /*8890*/  FADD.FTZ R7, R2, R7 ;  /* 0x0000000702077221 */ /* 0x001fca0000010000 */
[----:B------:R-:W-:Y:S04]  /*88a0*/  @!P0 STS [R8+0x20], R7 ;  /* 0x0000200708008388 */ /* 0x000fe80000000800 */
[----:B------:R-:W-:Y:S06]  /*88b0*/  BAR.SYNC.DEFER_BLOCKING 0x0 ;  /* 0x0000000000007b1d */ /* 0x000fec0000010000 */
        /* <DEDUP_REMOVED lines=9> */
[----:B------:R-:W-:Y:S01]  /*8950*/  ULDC.U8 UR4, c[0x0][0x26c] ;  /* 0x00009b0000047ab9 */ /* 0x000fe20000000000 */
[----:B------:R-:W-:Y:S01]  /*8960*/  BSSY B0, `(.L_x_2808) ;  /* 0x000001e000007945 */ /* 0x000fe20003800000 */
[----:B------:R-:W-:Y:S02]  /*8970*/  UISETP.NE.AND UP0, UPT, UR4, URZ, UPT ;  /* 0x0000003f0400728c */ /* 0x000fe4000bf05270 */
[----:B------:R-:W-:Y:S02]  /*8980*/  ULDC UR5, c[0x0][0x1ec] ;  /* 0x00007b0000057ab9 */ /* 0x000fe40000000800 */
[----:B------:R-:W-:-:S07]  /*8990*/  ULDC UR6, c[0x0][0x1d4] ;  /* 0x0000750000067ab9 */ /* 0x000fce0000000800 */
[----:B------:R-:W-:Y:S02]  /*89a0*/  @UP0 ULDC UR4, c[0x0][0x268] ;  /* 0x00009a0000040ab9 */ /* 0x000fe40000000800 */
[----:B------:R-:W-:-:S03]  /*89b0*/  @UP0 UIMAD UR4, UR44, UR4, UR5 ;  /* 0x000000042c0402a4 */ /* 0x000fc6000f8e0205 */
[----:B------:R-:W-:Y:S02]  /*89c0*/  UMOV UR5, URZ ;  /* 0x0000003f00057c82 */ /* 0x000fe40008000000 */
[----:B------:R-:W-:-:S03]  /*89d0*/  @UP0 UIMAD UR6, UR4, UR6, URZ ;  /* 0x00000006040602a4 */ /* 0x000fc6000f8e023f */
[----:B------:R-:W-:Y:S02]  /*89e0*/  UMOV UR4, URZ ;  /* 0x0000003f00047c82 */ /* 0x000fe40008000000 */
[----:B------:R-:W-:Y:S02]  /*89f0*/  @UP0 USHF.R.S32.HI UR7, URZ, 0x1f, UR6 ;  /* 0x0000001f3f070899 */ /* 0x000fe40008011406 */
[----:B------:R-:W-:-:S05]  /*8a00*/  @UP0 UMOV UR4, UR6 ;  /* 0x0000000600040c82 */ /* 0x000fca0008000000 */
[----:B------:R-:W-:Y:S01]  /*8a10*/  @UP0 UMOV UR5, UR7 ;  /* 0x0000000700050c82 */ /* 0x000fe20008000000 */
[----:B------:R-:W-:Y:S05]  /*8a20*/  @P1 BRA `(.L_x_2809) ;  /* 0x0000011000001947 */ /* 0x000fea0003800000 */
[----:B0-----:R-:W-:Y:S01]  /*8a30*/  FADD.FTZ R0, R4, 9.9999999747524270788e-07 ;  /* 0x358637bd04007421 */ /* 0x001fe20000010000 */
[----:B------:R-:W-:-:S03]  /*8a40*/  IADD3 R4, R9, UR46, RZ ;  /* 0x0000002e09047c10 */ /* 0x000fc6000fffe0ff */
[----:B------:R0:W3:Y:S04]  /*8a50*/  MUFU.RCP R10, R0 ;  /* 0x00000000000a7308 */ /* 0x0000e80000001000 */
.L_x_2810:
[----:B0-----:R-:W-:Y:S02]  /*8a60*/  IADD3 R0, R4, -UR46, RZ ;  /* 0x8000002e04007c10 */ /* 0x001fe4000fffe0ff */
[----:B------:R-:W-:Y:S02]  /*8a70*/  PLOP3.LUT P1, PT, PT, PT, UP0, 0x80, 0x0 ;  /* 0x000000000000781c */ /* 0x000fe40003f2f008 */
[----:B------:R-:W-:Y:S01]  /*8a80*/  LEA R7, R0, 0x440, 0x2 ;  /* 0x0000044000077811 */ /* 0x000fe200078e10ff */
[----:B------:R-:W0:Y:S10]  /*8a90*/  LDS R3, [R0.X4+0x440] ;  /* 0x0004400000037984 */ /* 0x000e340000004800 */
[----:B------:R-:W-:-:S04]  /*8aa0*/  @P1 IADD3 R5, P0, R4, UR4, RZ ;  /* 0x0000000404051c10 */ /* 0x000fc8000ff1e0ff */
[C---:B------:R-:W-:Y:S02]  /*8ab0*/  @P1 LEA.HI.X.SX32 R8, R4.reuse, UR5, 0x1, P0 ;  /* 0x0000000504081c11 */ /* 0x040fe400080f0eff */
[----:B------:R-:W-:Y:S02]  /*8ac0*/  @P1 LEA R2, P0, R5, c[0x0][0x260], 0x2 ;  /* 0x0000980005021a11 */ /* 0x000fe400078010ff */
[----:B------:R-:W-:Y:S01]  /*8ad0*/  IADD3 R4, R4, 0x100, RZ ;  /* 0x0000010004047810 */ /* 0x000fe20007ffe0ff */
[----:B0--3--:R-:W-:Y:S01]  /*8ae0*/  FMUL.FTZ R9, R3, R10 ;  /* 0x0000000a03097220 */ /* 0x009fe20000410000 */
[----:B------:R-:W-:Y:S02]  /*8af0*/  @P1 LEA.HI.X R3, R5, c[0x0][0x264], R8, 0x2, P0 ;  /* 0x0000990005031a11 */ /* 0x000fe400000f1408 */
[----:B------:R-:W-:Y:S02]  /*8b00*/  ISETP.GT.AND P0, PT, R4, UR42, PT ;  /* 0x0000002a04007c0c */ /* 0x000fe4000bf04270 */
[----:B------:R0:W-:Y:S04]  /*8b10*/  STS [R7], R9 ;  /* 0x0000000907007388 */ /* 0x0001e80000000800 */
[----:B------:R0:W-:Y:S07]  /*8b20*/  @P1 STG.E [R2.64], R9 ;  /* 0x0000000902001986 */ /* 0x0001ee000c101924 */
[----:B------:R-:W-:Y:S05]  /*8b30*/  @!P0 BRA `(.L_x_2810) ;  /* 0xffffff2000008947 */ /* 0x000fea000383ffff */
.L_x_2809:
[----:B------:R-:W-:Y:S05]  /*8b40*/  BSYNC B0 ;  /* 0x0000000000007941 */ /* 0x000fea0003800000 */
.L_x_2808:
[----:B------:R-:W3:Y:S01]  /*8b50*/  S2R R5, SR_TID.X ;  /* 0x0000000000057919 */ /* 0x000ee20000002100 */
[----:B------:R-:W-:Y:S01]  /*8b60*/  USHF.R.S32.HI UR4, URZ, 0x1f, UR42 ;  /* 0x0000001f3f047899 */ /* 0x000fe2000801142a */
[----:B------:R-:W-:-:S03]  /*8b70*/  ISETP.NE.U32.AND P0, PT, RZ, c[0x0][0x190], PT ;  /* 0x00006400ff007a0c */ /* 0x000fc60003f05070 */
[----:B------:R-:W-:Y:S01]  /*8b80*/  ULEA.HI UR4, UR4, UR42, URZ, 0x2 ;  /* 0x0000002a04047291 */ /* 0x000fe2000f8f103f */
[----:B------:R-:W-:-:S03]  /*8b90*/  ISETP.NE.AND.EX P0, PT, RZ, c[0x0][0x194], PT, P0 ;  /* 0x00006500ff007a0c */ /* 0x000fc60003f05300 */
[----:B------:R-:W-:-:S04]  /*8ba0*/  ULOP3.LUT UR4, UR4, 0xfffffffc, URZ, 0xc0, !UPT ;  /* 0xfffffffc04047892 */ /* 0x000fc8000f8ec03f */
[----:B------:R-:W-:Y:S02]  /*8bb0*/  UIADD3 UR4, -UR4, UR42, URZ ;  /* 0x0000002a04047290 */ /* 0x000fe4000fffe13f */
[----:B------:R-:W-:Y:S01]  /*8bc0*/  ULDC UR5, c[0x0][0x1d4] ;  /* 0x0000750000057ab9 */ /* 0x000fe20000000800 */
[----:B---3--:R-:W-:-:S04]  /*8bd0*/  LEA.HI R6, R6, R5, RZ, 0x6 ;  /* 0x0000000506067211 */ /* 0x008fc800078f30ff */
[----:B0-----:R-:W-:Y:S02]  /*8be0*/  SHF.R.S32.HI R3, RZ, 0x6, R6 ;  /* 0x00000006ff037819 */ /* 0x001fe40000011406 */
[----:B------:R-:W-:Y:S02]  /*8bf0*/  LOP3.LUT R6, R6, 0x3fffffc0, RZ, 0xc0, !PT ;  /* 0x3fffffc006067812 */ /* 0x000fe400078ec0ff */
[----:B------:R-:W-:Y:S01]  /*8c00*/  ISETP.NE.OR P0, PT, R3, UR4, !P0 ;  /* 0x0000000403007c0c */ /* 0x000fe2000c705670 */
[----:B------:R-:W-:Y:S02]  /*8c10*/  UISETP.LT.AND UP0, UPT, UR42, UR5, UPT ;  /* 0x000000052a00728c */ /* 0x000fe4000bf01270 */
[----:B------:R-:W-:Y:S01]  /*8c20*/  IMAD.IADD R0, R5, 0x1, -R6 ;  /* 0x0000000105007824 */ /* 0x000fe200078e0a06 */
[----:B------:R-:W-:Y:S01]  /*8c30*/  IADD3 R2, R3, UR46, RZ ;  /* 0x0000002e03027c10 */ /* 0x000fe2000fffe0ff */
[----:B------:R-:W-:Y:S01]  /*8c40*/  USEL UR6, UR42, UR5, UP0 ;  /* 0x000000052a067287 */ /* 0x000fe20008000000 */
[----:B------:R-:W-:Y:S01]  /*8c50*/  MOV R5, UR49 ;  /* 0x0000003100057c02 */ /* 0x000fe20008000f00 */
[----:B------:R-:W-:Y:S01]  /*8c60*/  IMAD.SHL.U32 R0, R0, 0x4, RZ ;  /* 0x0000000400007824 */ /* 0x000fe200078e00ff */
[----:B------:R-:W-:-:S03]  /*8c70*/  CS2R R6, SRZ ;  /* 0x0000000000067805 */ /* 0x000fc6000001ff00 */
[----:B------:R-:W-:Y:S02]  /*8c80*/  ISETP.GE.AND P1, PT, R2, UR6, PT ;  /* 0x0000000602007c0c */ /* 0x000fe4000bf26270 */
[----:B------:R-:W-:Y:S01]  /*8c90*/  @!P0 LEA R8, R5, R0, 0x8 ;  /* 0x0000000005088211 */ /* 0x000fe200078e40ff */
[----:B------:R-:W-:Y:S01]  /*8ca0*/  @!P0 IMAD.MOV.U32 R9, RZ, RZ, 0x4 ;  /* 0x00000004ff098424 */ /* 0x000fe200078e00ff */
[----:B------:R-:W-:Y:S01]  /*8cb0*/  CS2R R4, SRZ ;  /* 0x0000000000047805 */ /* 0x000fe2000001ff00 */
[----:B------:R-:W-:Y:S02]  /*8cc0*/  MOV R11, UR47 ;  /* 0x0000002f000b7c02 */ /* 0x000fe40008000f00 */
[----:B------:R-:W-:Y:S01]  /*8cd0*/  @!P0 IMAD.WIDE R8, R8, R9, c[0x0][0x190] ;  /* 0x0000640008088625 */ /* 0x000fe200078e0209 */
[----:B------:R-:W-:Y:S01]  /*8ce0*/  UIMAD UR44, UR44, UR5, URZ ;  /* 0x000000052c2c72a4 */ /* 0x000fe2000f8e023f */
[----:B------:R-:W-:Y:S02]  /*8cf0*/  BSSY B0, `(.L_x_2811) ;  /* 0x0000080000007945 */ /* 0x000fe40003800000 */
[----:B------:R-:W-:Y:S01]  /*8d00*/  IMAD R12, R11, c[0x0][0x1d4], R0 ;  /* 0x000075000b0c7a24 */ /* 0x000fe200078e0200 */
[----:B------:R0:W5:Y:S04]  /*8d10*/  @!P0 LDG.E.128 R4, [R8.64] ;  /* 0x0000002408048981 */ /* 0x000168000c1e1d00 */
[----:B------:R-:W-:Y:S01]  /*8d20*/  BAR.SYNC.DEFER_BLOCKING 0x0 ;  /* 0x0000000000007b1d */ /* 0x000fe20000010000 */
[----:B------:R-:W-:Y:S01]  /*8d30*/  ISETP.NE.AND P0, PT, R3, UR4, PT ;  /* 0x0000000403007c0c */ /* 0x000fe2000bf05270 */
[----:B------:R-:W-:Y:S01]  /*8d40*/  CS2R R10, SRZ ;  /* 0x00000000000a7805 */ /* 0x000fe2000001ff00 */
[----:B------:R-:W-:Y:S01]  /*8d50*/  SHF.R.S32.HI R13, RZ, 0x1f, R12 ;  /* 0x0000001fff0d7819 */ /* 0x000fe2000001140c */
[----:B0-----:R-:W-:-:S02]  /*8d60*/  CS2R R8, SRZ ;  /* 0x0000000000087805 */ /* 0x001fc4000001ff00 */
[----:B------:R-:W-:Y:S05]  /*8d70*/  @P1 BRA `(.L_x_2812) ;  /* 0x0000077000001947 */ /* 0x000fea0003800000 */
[----:B------:R-:W-:Y:S01]  /*8d80*/  IMAD.U32 R8, RZ, RZ, UR46 ;  /* 0x0000002eff087e24 */ /* 0x000fe2000f8e00ff */
[----:B------:R-:W-:Y:S01]  /*8d90*/  ULOP3.LUT UR4, URZ, UR6, URZ, 0x33, !UPT ;  /* 0x000000063f047292 */ /* 0x000fe2000f8e333f */
[----:B------:R-:W-:Y:S01]  /*8da0*/  BSSY B1, `(.L_x_2813) ;  /* 0x0000027000017945 */ /* 0x000fe20003800000 */
[----:B--2---:R-:W-:Y:S01]  /*8db0*/  MOV R24, R2 ;  /* 0x0000000200187202 */ /* 0x004fe20000000f00 */
[----:B------:R-:W-:Y:S01]  /*8dc0*/  CS2R R10, SRZ ;  /* 0x00000000000a7805 */ /* 0x000fe2000001ff00 */
[----:B------:R-:W-:-:S04]  /*8dd0*/  IADD3 R8, -R8, -0x2, -R3 ;  /* 0xfffffffe08087810 */ /* 0x000fc80007ffe903 */
[----:B------:R-:W-:-:S04]  /*8de0*/  IADD3 R9, R8, -UR4, RZ ;  /* 0x8000000408097c10 */ /* 0x000fc8000fffe0ff */
[C---:B------:R-:W-:Y:S02]  /*8df0*/  LEA.HI R8, R9.reuse, 0x1, RZ, 0x1e ;  /* 0x0000000109087811 */ /* 0x040fe400078ff0ff */
[----:B------:R-:W-:Y:S02]  /*8e00*/  ISETP.GE.U32.AND P1, PT, R9, 0xc, PT ;  /* 0x0000000c0900780c */ /* 0x000fe40003f26070 */
[----:B------:R-:W-:Y:S02]  /*8e10*/  LOP3.LUT P2, R14, R8, 0x3, RZ, 0xc0, !PT ;  /* 0x00000003080e7812 */ /* 0x000fe4000784c0ff */
[----:B------:R-:W-:-:S11]  /*8e20*/  CS2R R8, SRZ ;  /* 0x0000000000087805 */ /* 0x000fd6000001ff00 */
[----:B------:R-:W-:Y:S05]  /*8e30*/  @!P2 BRA `(.L_x_2814) ;  /* 0x000001d00000a947 */ /* 0x000fea0003800000 */
[----:B------:R-:W-:Y:S01]  /*8e40*/  IMAD.U32 R25, RZ, RZ, UR48 ;  /* 0x00000030ff197e24 */ /* 0x000fe2000f8e00ff */
[----:B------:R-:W-:Y:S01]  /*8e50*/  HFMA2.MMA R8, -RZ, RZ, 0, 0 ;  /* 0x00000000ff087435 */ /* 0x000fe200000001ff */
[----:B-1----:R-:W-:Y:S01]  /*8e60*/  MOV R18, R14 ;  /* 0x0000000e00127202 */ /* 0x002fe20000000f00 */
[----:B------:R-:W-:Y:S02]  /*8e70*/  IMAD.MOV.U32 R24, RZ, RZ, R2 ;  /* 0x000000ffff187224 */ /* 0x000fe400078e0002 */
[----:B------:R-:W-:-:S03]  /*8e80*/  IMAD R25, R25, c[0x0][0x1d4], RZ ;  /* 0x0000750019197a24 */ /* 0x000fc600078e02ff */
.L_x_2815:
        /* <DEDUP_REMOVED lines=14> */
[----:B------:R-:W-:Y:S02]  /*8f70*/  IADD3 R19, R24, -UR46, RZ ;  /* 0x8000002e18137c10 */ /* 0x000fe4000fffe0ff */
[----:B------:R-:W-:Y:S02]  /*8f80*/  IADD3 R18, R18, -0x1, RZ ;  /* 0xffffffff12127810 */ /* 0x000fe40007ffe0ff */
[----:B------:R-:W-:Y:S02]  /*8f90*/  IADD3 R24, R24, 0x4, RZ ;  /* 0x0000000418187810 */ /* 0x000fe40007ffe0ff */
[----:B------:R-:W2:Y:S01]  /*8fa0*/  LDS R19, [R19.X4+0x440] ;  /* 0x0004400013137984 */ /* 0x000ea20000004800 */
[----:B------:R-:W-:Y:S01]  /*8fb0*/  ISETP.NE.AND P2, PT, R18, RZ, PT ;  /* 0x000000ff1200720c */ /* 0x000fe20003f45270 */
[-C--:B--2---:R-:W-:Y:S02]  /*8fc0*/  FFMA.FTZ R8, R20, R19.reuse, R8 ;  /* 0x0000001314087223 */ /* 0x084fe40000010008 */
[----:B------:R-:W-:-:S02]  /*8fd0*/  FFMA.FTZ R9, R21, R19, R9 ;  /* 0x0000001315097223 */ /* 0x000fc40000010009 */
[-C--:B------:R-:W-:Y:S02]  /*8fe0*/  FFMA.FTZ R10, R22, R19.reuse, R10 ;  /* 0x00000013160a7223 */ /* 0x080fe4000001000a */
[----:B------:R-:W-:-:S06]  /*8ff0*/  FFMA.FTZ R11, R23, R19, R11 ;  /* 0x00000013170b7223 */ /* 0x000fcc000001000b */
[----:B------:R-:W-:Y:S05]  /*9000*/  @P2 BRA `(.L_x_2815) ;  /* 0xfffffe8000002947 */ /* 0x000fea000383ffff */
.L_x_2814:
[----:B------:R-:W-:Y:S05]  /*9010*/  BSYNC B1 ;  /* 0x0000000000017941 */ /* 0x000fea0003800000 */
.L_x_2813:
[----:B------:R-:W-:Y:S05]  /*9020*/  @!P1 BRA `(.L_x_2812) ;  /* 0x000004c000009947 */ /* 0x000fea0003800000 */
[----:B------:R-:W-:Y:S01]  /*9030*/  ULDC UR4, c[0x0][0x1d4] ;  /* 0x0000750000047ab9 */ /* 0x000fe20000000800 */
[----:B------:R-:W-:Y:S01]  /*9040*/  SHF.R.S32.HI R14, RZ, 0x1f, R24 ;  /* 0x0000001fff0e7819 */ /* 0x000fe20000011418 */
[----:B------:R-:W-:Y:S01]  /*9050*/  UIMAD UR4, UR48, UR4, URZ ;  /* 0x00000004300472a4 */ /* 0x000fe2000f8e023f */
[C---:B------:R-:W-:Y:S01]  /*9060*/  LEA R15, R24.reuse, 0x20, 0x2 ;  /* 0x00000020180f7811 */ /* 0x040fe200078e10ff */
[----:B-1----:R-:W-:Y:S01]  /*9070*/  IMAD.MOV.U32 R19, RZ, RZ, c[0x0][0x1d4] ;  /* 0x00007500ff137624 */ /* 0x002fe200078e00ff */
[----:B------:R-:W-:Y:S01]  /*9080*/  MOV R20, UR46 ;  /* 0x0000002e00147c02 */ /* 0x000fe20008000f00 */
[C---:B------:R-:W-:Y:S02]  /*9090*/  IMAD.SHL.U32 R26, R24.reuse, 0x100, RZ ;  /* 0x00000100181a7824 */ /* 0x040fe400078e00ff */
[----:B------:R-:W-:Y:S02]  /*90a0*/  IADD3 R17, P1, R24, UR4, RZ ;  /* 0x0000000418117c10 */ /* 0x000fe4000ff3e0ff */
[----:B------:R-:W-:Y:S01]  /*90b0*/  MOV R21, UR4 ;  /* 0x0000000400157c02 */ /* 0x000fe20008000f00 */
[----:B------:R-:W-:-:S03]  /*90c0*/  IMAD R15, R20, -0x4, R15 ;  /* 0xfffffffc140f7824 */ /* 0x000fc600078e020f */
[----:B------:R-:W-:Y:S01]  /*90d0*/  LEA.HI.X.SX32 R18, R21, R14, 0x1, P1 ;  /* 0x0000000e15127211 */ /* 0x000fe200008f0eff */
[----:B------:R-:W-:Y:S01]  /*90e0*/  IMAD R14, R19, c[0x0][0x1d8], RZ ;  /* 0x00007600130e7a24 */ /* 0x000fe200078e02ff */
[----:B------:R-:W-:Y:S02]  /*90f0*/  LEA R16, P1, R17, c[0x0][0x1a8], 0x2 ;  /* 0x00006a0011107a11 */ /* 0x000fe400078210ff */
[----:B------:R-:W-:Y:S02]  /*9100*/  IADD3 R27, R15, 0x440, RZ ;  /* 0x000004400f1b7810 */ /* 0x000fe40007ffe0ff */
[----:B------:R-:W-:Y:S02]  /*9110*/  LEA.HI.X R17, R17, c[0x0][0x1ac], R18, 0x2, P1 ;  /* 0x00006b0011117a11 */ /* 0x000fe400008f1412 */
[----:B------:R-:W-:Y:S02]  /*9120*/  SHF.L.U32 R25, R14, 0x8, RZ ;  /* 0x000000080e197819 */ /* 0x000fe400000006ff */
.L_x_2816:
[----:B------:R-:W-:Y:S01]  /*9130*/  IMAD.MOV.U32 R14, RZ, RZ, R16 ;  /* 0x000000ffff0e7224 */ /* 0x000fe200078e0010 */
[----:B------:R-:W-:Y:S01]  /*9140*/  MOV R15, R17 ;  /* 0x00000011000f7202 */ /* 0x000fe20000000f00 */
[----:B------:R-:W-:Y:S04]  /*9150*/  LDS R33, [R27+-0x10] ;  /* 0xfffff0001b217984 */ /* 0x000fe80000000800 */
[----:B------:R-:W2:Y:S04]  /*9160*/  LDG.E R16, [R14.64] ;  /* 0x000000240e107981 */ /* 0x000ea8000c1e1900 */
[----:B------:R-:W3:Y:S04]  /*9170*/  LDG.E R17, [R14.64+0x10] ;  /* 0x000010240e117981 */ /* 0x000ee8000c1e1900 */
[----:B------:R-:W4:Y:S04]  /*9180*/  LDG.E R18, [R14.64+0x20] ;  /* 0x000020240e127981 */ /* 0x000f28000c1e1900 */
[----:B------:R-:W4:Y:S04]  /*9190*/  LDG.E R20, [R14.64+0x30] ;  /* 0x000030240e147981 */ /* 0x000f28000c1e1900 */
[----:B------:R-:W-:Y:S04]  /*91a0*/  LDS R34, [R27] ;  /* 0x000000001b227984 */ /* 0x000fe80000000800 */
[----:B------:R-:W-:Y:S01]  /*91b0*/  LDS R35, [R27+0x10] ;  /* 0x000010001b237984 */ /* 0x000fe20000000800 */
[----:B--2---:R-:W-:-:S02]  /*91c0*/  IMAD R16, R25, R16, R26 ;  /* 0x0000001019107224 */ /* 0x004fc400078e021a */
[----:B---3--:R-:W-:-:S03]  /*91d0*/  IMAD R17, R25, R17, R26 ;  /* 0x0000001119117224 */ /* 0x008fc600078e021a */
[----:B------:R-:W-:Y:S01]  /*91e0*/  IADD3 R21, P1, R12, R16, RZ ;  /* 0x000000100c157210 */ /* 0x000fe20007f3e0ff */
[--C-:B----4-:R-:W-:Y:S01]  /*91f0*/  IMAD R19, R25, R18, R26.reuse ;  /* 0x0000001219137224 */ /* 0x110fe200078e021a */
[----:B------:R-:W-:Y:S02]  /*9200*/  IADD3 R18, R17, 0x400, RZ ;  /* 0x0000040011127810 */ /* 0x000fe40007ffe0ff */
[----:B------:R-:W-:Y:S01]  /*9210*/  LEA.HI.X.SX32 R22, R16, R13, 0x1, P1 ;  /* 0x0000000d10167211 */ /* 0x000fe200008f0eff */
[----:B------:R-:W-:Y:S01]  /*9220*/  IMAD R20, R25, R20, R26 ;  /* 0x0000001419147224 */ /* 0x000fe200078e021a */
[----:B------:R-:W-:Y:S02]  /*9230*/  LEA R16, P1, R21, c[0x0][0x1a0], 0x2 ;  /* 0x0000680015107a11 */ /* 0x000fe400078210ff */
[----:B------:R-:W-:Y:S02]  /*9240*/  IADD3 R19, R19, 0x800, RZ ;  /* 0x0000080013137810 */ /* 0x000fe40007ffe0ff */
[----:B------:R-:W-:-:S02]  /*9250*/  IADD3 R23, P2, R12, R18, RZ ;  /* 0x000000120c177210 */ /* 0x000fc40007f5e0ff */
[----:B------:R-:W-:Y:S02]  /*9260*/  LEA.HI.X R17, R21, c[0x0][0x1a4], R22, 0x2, P1 ;  /* 0x0000690015117a11 */ /* 0x000fe400008f1416 */
[----:B------:R-:W-:Y:S02]  /*9270*/  IADD3 R21, P3, R12, R19, RZ ;  /* 0x000000130c157210 */ /* 0x000fe40007f7e0ff */
[-C--:B------:R-:W-:Y:S02]  /*9280*/  LEA.HI.X.SX32 R30, R18, R13.reuse, 0x1, P2 ;  /* 0x0000000d121e7211 */ /* 0x080fe400010f0eff */
[----:B------:R-:W-:Y:S02]  /*9290*/  LEA R18, P1, R23, c[0x0][0x1a0], 0x2 ;  /* 0x0000680017127a11 */ /* 0x000fe400078210ff */
[----:B------:R-:W-:Y:S02]  /*92a0*/  IADD3 R22, R20, 0xc00, RZ ;  /* 0x00000c0014167810 */ /* 0x000fe40007ffe0ff */
[----:B------:R-:W-:-:S02]  /*92b0*/  LEA.HI.X.SX32 R28, R19, R13, 0x1, P3 ;  /* 0x0000000d131c7211 */ /* 0x000fc400018f0eff */
[----:B------:R-:W-:Y:S02]  /*92c0*/  LEA R20, P2, R21, c[0x0][0x1a0], 0x2 ;  /* 0x0000680015147a11 */ /* 0x000fe400078410ff */
[----:B------:R-:W-:Y:S02]  /*92d0*/  LEA.HI.X R19, R23, c[0x0][0x1a4], R30, 0x2, P1 ;  /* 0x0000690017137a11 */ /* 0x000fe400008f141e */
[----:B------:R-:W-:Y:S02]  /*92e0*/  IADD3 R23, P1, R12, R22, RZ ;  /* 0x000000160c177210 */ /* 0x000fe40007f3e0ff */
[----:B------:R-:W-:Y:S01]  /*92f0*/  LEA.HI.X R21, R21, c[0x0][0x1a4], R28, 0x2, P2 ;  /* 0x0000690015157a11 */ /* 0x000fe200010f141c */
[----:B------:R-:W2:Y:S01]  /*9300*/  LDG.E.128 R36, [R18.64] ;  /* 0x0000002412247981 */ /* 0x000ea2000c1e1d00 */
[----:B------:R-:W-:-:S03]  /*9310*/  LEA.HI.X.SX32 R32, R22, R13, 0x1, P1 ;  /* 0x0000000d16207211 */ /* 0x000fc600008f0eff */
[----:B------:R0:W3:Y:S01]  /*9320*/  LDG.E.128 R28, [R16.64] ;  /* 0x00000024101c7981 */ /* 0x0000e2000c1e1d00 */
[----:B------:R-:W-:-:S03]  /*9330*/  LEA R22, P1, R23, c[0x0][0x1a0], 0x2 ;  /* 0x0000680017167a11 */ /* 0x000fc600078210ff */
[----:B------:R-:W4:Y:S01]  /*9340*/  LDG.E.128 R40, [R20.64] ;  /* 0x0000002414287981 */ /* 0x000f22000c1e1d00 */
[----:B------:R-:W-:-:S03]  /*9350*/  LEA.HI.X R23, R23, c[0x0][0x1a4], R32, 0x2, P1 ;  /* 0x0000690017177a11 */ /* 0x000fc600008f1420 */
[----:B------:R1:W3:Y:S04]  /*9360*/  LDS R32, [R27+-0x20] ;  /* 0xffffe0001b207984 */ /* 0x0002e80000000800 */
[----:B------:R-:W4:Y:S01]  /*9370*/  LDG.E.128 R44, [R22.64] ;  /* 0x00000024162c7981 */ /* 0x000f22000c1e1d00 */
[----:B0-----:R-:W-:Y:S02]  /*9380*/  IADD3 R16, P1, R14, 0x40, RZ ;  /* 0x000000400e107810 */ /* 0x001fe40007f3e0ff */
[----:B------:R-:W-:-:S03]  /*9390*/  IADD3 R24, R24, 0x10, RZ ;  /* 0x0000001018187810 */ /* 0x000fc60007ffe0ff */
[----:B------:R-:W-:Y:S01]  /*93a0*/  IMAD.X R17, RZ, RZ, R15, P1 ;  /* 0x000000ffff117224 */ /* 0x000fe200008e060f */
[----:B------:R-:W-:Y:S02]  /*93b0*/  ISETP.GE.AND P1, PT, R24, UR6, PT ;  /* 0x0000000618007c0c */ /* 0x000fe4000bf26270 */
[----:B-1----:R-:W-:Y:S02]  /*93c0*/  IADD3 R27, R27, 0x40, RZ ;  /* 0x000000401b1b7810 */ /* 0x002fe40007ffe0ff */
[----:B------:R-:W-:Y:S01]  /*93d0*/  IADD3 R26, R26, 0x1000, RZ ;  /* 0x000010001a1a7810 */ /* 0x000fe20007ffe0ff */
[-C--:B---3--:R-:W-:Y:S02]  /*93e0*/  FFMA.FTZ R28, R28, R32.reuse, R8 ;  /* 0x000000201c1c7223 */ /* 0x088fe40000010008 */
[-C--:B------:R-:W-:Y:S02]  /*93f0*/  FFMA.FTZ R29, R29, R32.reuse, R9 ;  /* 0x000000201d1d7223 */ /* 0x080fe40000010009 */
[----:B------:R-:W-:-:S02]  /*9400*/  FFMA.FTZ R30, R30, R32, R10 ;  /* 0x000000201e1e7223 */ /* 0x000fc4000001000a */
[----:B------:R-:W-:Y:S02]  /*9410*/  FFMA.FTZ R31, R31, R32, R11 ;  /* 0x000000201f1f7223 */ /* 0x000fe4000001000b */
[-C--:B--2---:R-:W-:Y:S02]  /*9420*/  FFMA.FTZ R28, R36, R33.reuse, R28 ;  /* 0x00000021241c7223 */ /* 0x084fe4000001001c */
[-C--:B------:R-:W-:Y:S02]  /*9430*/  FFMA.FTZ R29, R37, R33.reuse, R29 ;  /* 0x00000021251d7223 */ /* 0x080fe4000001001d */
[-C--:B------:R-:W-:Y:S02]  /*9440*/  FFMA.FTZ R30, R38, R33.reuse, R30 ;  /* 0x00000021261e7223 */ /* 0x080fe4000001001e */
[----:B------:R-:W-:Y:S02]  /*9450*/  FFMA.FTZ R31, R39, R33, R31 ;  /* 0x00000021271f7223 */ /* 0x000fe4000001001f */
[----:B----4-:R-:W-:-:S02]  /*9460*/  FFMA.FTZ R28, R40, R34, R28 ;  /* 0x00000022281c7223 */ /* 0x010fc4000001001c */
[-C--:B------:R-:W-:Y:S02]  /*9470*/  FFMA.FTZ R29, R41, R34.reuse, R29 ;  /* 0x00000022291d7223 */ /* 0x080fe4000001001d */
[-C--:B------:R-:W-:Y:S02]  /*9480*/  FFMA.FTZ R30, R42, R34.reuse, R30 ;  /* 0x000000222a1e7223 */ /* 0x080fe4000001001e */
[----:B------:R-:W-:Y:S02]  /*9490*/  FFMA.FTZ R31, R43, R34, R31 ;  /* 0x000000222b1f7223 */ /* 0x000fe4000001001f */
[-C--:B------:R-:W-:Y:S02]  /*94a0*/  FFMA.FTZ R8, R44, R35.reuse, R28 ;  /* 0x000000232c087223 */ /* 0x080fe4000001001c */
[-C--:B------:R-:W-:Y:S02]  /*94b0*/  FFMA.FTZ R9, R45, R35.reuse, R29 ;  /* 0x000000232d097223 */ /* 0x080fe4000001001d */
[----:B------:R-:W-:-:S02]  /*94c0*/  FFMA.FTZ R10, R46, R35, R30 ;  /* 0x000000232e0a7223 */ /* 0x000fc4000001001e */
[----:B------:R-:W-:Y:S01]  /*94d0*/  FFMA.FTZ R11, R47, R35, R31 ;  /* 0x000000232f0b7223 */ /* 0x000fe2000001001f */
[----:B------:R-:W-:Y:S05]  /*94e0*/  @!P1 BRA `(.L_x_2816) ;  /* 0xfffffc4000009947 */ /* 0x000fea000383ffff */
.L_x_2812:
[----:B------:R-:W-:Y:S05]  /*94f0*/  BSYNC B0 ;  /* 0x0000000000007941 */ /* 0x000fea0003800000 */
.L_x_2811:
[----:B------:R-:W-:Y:S01]  /*9500*/  ISETP.GE.AND P1, PT, R2, UR42, PT ;  /* 0x0000002a02007c0c */ /* 0x000fe2000bf26270 */
[----:B------:R-:W-:-:S12]  /*9510*/  BSSY B0, `(.L_x_2817) ;  /* 0x0000113000007945 */ /* 0x000fd80003800000 */
[----:B------:R-:W-:Y:S05]  /*9520*/  @P1 BRA `(.L_x_2818) ;  /* 0x0000111000001947 */ /* 0x000fea0003800000 */
[----:B------:R-:W-:Y:S01]  /*9530*/  LOP3.LUT R14, RZ, R3, RZ, 0x33, !PT ;  /* 0x00000003ff0e7212 */ /* 0x000fe200078e33ff */
[----:B------:R-:W-:Y:S01]  /*9540*/  BSSY B1, `(.L_x_2819) ;  /* 0x000003e000017945 */ /* 0x000fe20003800000 */
[----:B--2---:R-:W-:-:S04]  /*9550*/  MOV R25, UR46 ;  /* 0x0000002e00197c02 */ /* 0x004fc80008000f00 */
[----:B------:R-:W-:-:S04]  /*9560*/  IADD3 R25, -R25, UR42, R14 ;  /* 0x0000002a19197c10 */ /* 0x000fc8000fffe10e */
[----:B------:R-:W-:-:S04]  /*9570*/  LEA.HI R14, R25, 0x1, RZ, 0x1e ;  /* 0x00000001190e7811 */ /* 0x000fc800078ff0ff */
[----:B------:R-:W-:-:S13]  /*9580*/  LOP3.LUT P1, R14, R14, 0x3, RZ, 0xc0, !PT ;  /* 0x000000030e0e7812 */ /* 0x000fda000782c0ff */
[----:B------:R-:W-:Y:S05]  /*9590*/  @!P1 BRA `(.L_x_2820) ;  /* 0x0000038000009947 */ /* 0x000fea0003800000 */
[----:B-1----:R-:W-:Y:S01]  /*95a0*/  IMAD.MOV.U32 R18, RZ, RZ, R14 ;  /* 0x000000ffff127224 */ /* 0x002fe200078e000e */
[----:B------:R-:W-:Y:S02]  /*95b0*/  LEA R19, R3, 0x440, 0x2 ;  /* 0x0000044003137811 */ /* 0x000fe400078e10ff */
.L_x_2823:
[----:B------:R-:W-:Y:S01]  /*95c0*/  ISETP.GE.AND P2, PT, R2, c[0x0][0x1d4], PT ;  /* 0x0000750002007a0c */ /* 0x000fe20003f46270 */
[----:B------:R-:W-:Y:S01]  /*95d0*/  BSSY B2, `(.L_x_2821) ;  /* 0x0000031000027945 */ /* 0x000fe20003800000 */
[----:B------:R-:W-:-:S04]  /*95e0*/  IADD3 R18, R18, -0x1, RZ ;  /* 0xffffffff12127810 */ /* 0x000fc80007ffe0ff */
[----:B------:R-:W-:-:S07]  /*95f0*/  ISETP.NE.AND P1, PT, R18, RZ, PT ;  /* 0x000000ff1200720c */ /* 0x000fce0003f25270 */
[----:B------:R-:W-:Y:S05]  /*9600*/  @!P2 BRA `(.L_x_2822) ;  /* 0x000002d00000a947 */ /* 0x000fea0003800000 */
[----:B------:R-:W-:Y:S01]  /*9610*/  IABS R17, c[0x0][0x1d4] ;  /* 0x0000750000117a13 */ /* 0x000fe20000000000 */
[----:B------:R-:W-:Y:S01]  /*9620*/  ULDC UR4, c[0x0][0x1d4] ;  /* 0x0000750000047ab9 */ /* 0x000fe20000000800 */
[----:B------:R-:W-:Y:S01]  /*9630*/  IABS R22, R2 ;  /* 0x0000000200167213 */ /* 0x000fe20000000000 */
[----:B------:R-:W-:Y:S01]  /*9640*/  UIMAD UR4, UR48, UR4, URZ ;  /* 0x00000004300472a4 */ /* 0x000fe2000f8e023f */
[----:B------:R-:W0:Y:S01]  /*9650*/  I2F.RP R16, R17 ;  /* 0x0000001100107306 */ /* 0x000e220000209400 */
[----:B------:R-:W-:Y:S01]  /*9660*/  ISETP.GE.AND P3, PT, R2, RZ, PT ;  /* 0x000000ff0200720c */ /* 0x000fe20003f66270 */
[----:B------:R-:W1:Y:S01]  /*9670*/  LDS R24, [R19] ;  /* 0x0000000013187984 */ /* 0x000e620000000800 */
[----:B------:R-:W-:-:S05]  /*9680*/  ISETP.NE.AND P4, PT, RZ, c[0x0][0x1d4], PT ;  /* 0x00007500ff007a0c */ /* 0x000fca0003f85270 */
[----:B0-----:R-:W0:Y:S02]  /*9690*/  MUFU.RCP R16, R16 ;  /* 0x0000001000107308 */ /* 0x001e240000001000 */
[----:B0-----:R-:W-:-:S06]  /*96a0*/  IADD3 R20, R16, 0xffffffe, RZ ;  /* 0x0ffffffe10147810 */ /* 0x001fcc0007ffe0ff */
[----:B------:R-:W0:Y:S02]  /*96b0*/  F2I.FTZ.U32.TRUNC.NTZ R15, R20 ;  /* 0x00000014000f7305 */ /* 0x000e24000021f000 */
[----:B0-----:R-:W-:-:S05]  /*96c0*/  IADD3 R14, RZ, -R15, RZ ;  /* 0x8000000fff0e7210 */ /* 0x001fca0007ffe0ff */
        /* <DEDUP_REMOVED lines=10> */
[----:B------:R-:W-:Y:S01]  /*9770*/  @!P2 IMAD.IADD R14, R14, 0x1, -R17 ;  /* 0x000000010e0ea824 */ /* 0x000fe200078e0a11 */
[----:B------:R-:W-:-:S04]  /*9780*/  MOV R17, UR4 ;  /* 0x0000000400117c02 */ /* 0x000fc80008000f00 */
[----:B------:R-:W-:-:S05]  /*9790*/  MOV R16, R14 ;  /* 0x0000000e00107202 */ /* 0x000fca0000000f00 */
        /* <DEDUP_REMOVED lines=15> */
[----:B------:R-:W1:Y:S02]  /*9890*/  LDG.E.128 R20, [R16.64] ;  /* 0x0000002410147981 */ /* 0x000e64000c1e1d00 */
[-C--:B-1----:R-:W-:Y:S02]  /*98a0*/  FFMA.FTZ R8, R20, R24.reuse, R8 ;  /* 0x0000001814087223 */ /* 0x082fe40000010008 */
[-C--:B------:R-:W-:Y:S02]  /*98b0*/  FFMA.FTZ R9, R21, R24.reuse, R9 ;  /* 0x0000001815097223 */ /* 0x080fe40000010009 */
[-C--:B------:R-:W-:Y:S02]  /*98c0*/  FFMA.FTZ R10, R22, R24.reuse, R10 ;  /* 0x00000018160a7223 */ /* 0x080fe4000001000a */
[----:B------:R-:W-:Y:S02]  /*98d0*/  FFMA.FTZ R11, R23, R24, R11 ;  /* 0x00000018170b7223 */ /* 0x000fe4000001000b */
.L_x_2822:
[----:B------:R-:W-:Y:S05]  /*98e0*/  BSYNC B2 ;  /* 0x0000000000027941 */ /* 0x000fea0003800000 */
.L_x_2821:
[----:B------:R-:W-:Y:S02]  /*98f0*/  IADD3 R2, R2, 0x4, RZ ;  /* 0x0000000402027810 */ /* 0x000fe40007ffe0ff */
[----:B------:R-:W-:Y:S01]  /*9900*/  IADD3 R19, R19, 0x10, RZ ;  /* 0x0000001013137810 */ /* 0x000fe20007ffe0ff */
[----:B------:R-:W-:Y:S05]  /*9910*/  @P1 BRA `(.L_x_2823) ;  /* 0xfffffca000001947 */ /* 0x000fea000383ffff */
.L_x_2820:
[----:B------:R-:W-:Y:S05]  /*9920*/  BSYNC B1 ;  /* 0x0000000000017941 */ /* 0x000fea0003800000 */
.L_x_2819:
[----:B------:R-:W-:-:S13]  /*9930*/  ISETP.GE.U32.AND P1, PT, R25, 0xc, PT ;  /* 0x0000000c1900780c */ /* 0x000fda0003f26070 */
[----:B------:R-:W-:Y:S05]  /*9940*/  @!P1 BRA `(.L_x_2818) ;  /* 0x00000cf000009947 */ /* 0x000fea0003800000 */
[----:B------:R-:W-:Y:S02]  /*9950*/  LEA R14, R2, 0x20, 0x2 ;  /* 0x00000020020e7811 */ /* 0x000fe400078e10ff */
[----:B------:R-:W-:-:S05]  /*9960*/  MOV R15, UR46 ;  /* 0x0000002e000f7c02 */ /* 0x000fca0008000f00 */
[----:B------:R-:W-:-:S05]  /*9970*/  IMAD R14, R15, -0x4, R14 ;  /* 0xfffffffc0f0e7824 */ /* 0x000fca00078e020e */
[----:B-1----:R-:W-:Y:S02]  /*9980*/  IADD3 R18, R14, 0x440, RZ ;  /* 0x000004400e127810 */ /* 0x002fe40007ffe0ff */
.L_x_2832:
[C---:B------:R-:W-:Y:S01]  /*9990*/  ISETP.GE.AND P4, PT, R2.reuse, c[0x0][0x1d4], PT ;  /* 0x0000750002007a0c */ /* 0x040fe20003f86270 */
[----:B------:R-:W-:Y:S01]  /*99a0*/  BSSY B1, `(.L_x_2824) ;  /* 0x0000035000017945 */ /* 0x000fe20003800000 */
[C---:B------:R-:W-:Y:S02]  /*99b0*/  IADD3 R24, R2.reuse, 0x4, RZ ;  /* 0x0000000402187810 */ /* 0x040fe40007ffe0ff */
[C---:B------:R-:W-:Y:S02]  /*99c0*/  IADD3 R25, R2.reuse, 0x8, RZ ;  /* 0x0000000802197810 */ /* 0x040fe40007ffe0ff */
[----:B------:R-:W-:Y:S02]  /*99d0*/  IADD3 R26, R2, 0xc, RZ ;  /* 0x0000000c021a7810 */ /* 0x000fe40007ffe0ff */
[----:B------:R-:W-:Y:S02]  /*99e0*/  ISETP.GE.AND P1, PT, R24, c[0x0][0x1d4], PT ;  /* 0x0000750018007a0c */ /* 0x000fe40003f26270 */
[----:B------:R-:W-:-:S02]  /*99f0*/  ISETP.GE.AND P2, PT, R25, c[0x0][0x1d4], PT ;  /* 0x0000750019007a0c */ /* 0x000fc40003f46270 */
[----:B------:R-:W-:Y:S01]  /*9a00*/  ISETP.GE.AND P3, PT, R26, c[0x0][0x1d4], PT ;  /* 0x000075001a007a0c */ /* 0x000fe20003f66270 */
[----:B------:R-:W-:Y:S07]  /*9a10*/  @!P4 BRA `(.L_x_2825) ;  /* 0x000002d00000c947 */ /* 0x000fee0003800000 */
        /* <DEDUP_REMOVED lines=22> */
[----:B------:R-:W-:-:S04]  /*9b80*/  IMAD.U32 R17, RZ, RZ, UR4 ;  /* 0x00000004ff117e24 */ /* 0x000fc8000f8e00ff */
        /* <DEDUP_REMOVED lines=16> */
[----:B------:R-:W0:Y:S04]  /*9c90*/  LDS R19, [R18+-0x20] ;  /* 0xffffe00012137984 */ /* 0x000e280000000800 */
[----:B------:R-:W0:Y:S02]  /*9ca0*/  LDG.E.128 R20, [R16.64] ;  /* 0x0000002410147981 */ /* 0x000e24000c1e1d00 */
[-C--:B0-----:R-:W-:Y:S02]  /*9cb0*/  FFMA.FTZ R8, R20, R19.reuse, R8 ;  /* 0x0000001314087223 */ /* 0x081fe40000010008 */
[----:B------:R-:W-:-:S02]  /*9cc0*/  FFMA.FTZ R9, R21, R19, R9 ;  /* 0x0000001315097223 */ /* 0x000fc40000010009 */
[-C--:B------:R-:W-:Y:S02]  /*9cd0*/  FFMA.FTZ R10, R22, R19.reuse, R10 ;  /* 0x00000013160a7223 */ /* 0x080fe4000001000a */
[----:B------:R-:W-:Y:S02]  /*9ce0*/  FFMA.FTZ R11, R23, R19, R11 ;  /* 0x00000013170b7223 */ /* 0x000fe4000001000b */
.L_x_2825:
[----:B------:R-:W-:Y:S05]  /*9cf0*/  BSYNC B1 ;  /* 0x0000000000017941 */ /* 0x000fea0003800000 */
.L_x_2824:
        /* <DEDUP_REMOVED lines=47> */
.L_x_2827:
[----:B------:R-:W-:Y:S05]  /*9ff0*/  BSYNC B1 ;  /* 0x0000000000017941 */ /* 0x000fea0003800000 */
.L_x_2826:
        /* <DEDUP_REMOVED lines=41> */
[----:B------:R-:W0:Y:S04]  /*a290*/  LDS R19, [R18] ;  /* 0x0000000012137984 */ /* 0x000e280000000800 */
[----:B------:R-:W0:Y:S02]  /*a2a0*/  LDG.E.128 R20, [R16.64] ;  /* 0x0000002410147981 */ /* 0x000e24000c1e1d00 */
[-C--:B0-----:R-:W-:Y:S02]  /*a2b0*/  FFMA.FTZ R8, R20, R19.reuse, R8 ;  /* 0x0000001314087223 */ /* 0x081fe40000010008 */
[----:B------:R-:W-:-:S02]  /*a2c0*/  FFMA.FTZ R9, R21, R19, R9 ;  /* 0x0000001315097223 */ /* 0x000fc40000010009 */
[-C--:B------:R-:W-:Y:S02]  /*a2d0*/  FFMA.FTZ R10, R22, R19.reuse, R10 ;  /* 0x00000013160a7223 */ /* 0x080fe4000001000a */
[----:B------:R-:W-:Y:S02]  /*a2e0*/  FFMA.FTZ R11, R23, R19, R11 ;  /* 0x00000013170b7223 */ /* 0x000fe4000001000b */
.L_x_2829:
[----:B------:R-:W-:Y:S05]  /*a2f0*/  BSYNC B1 ;  /* 0x0000000000017941 */ /* 0x000fea0003800000 */
.L_x_2828:
        /* <DEDUP_REMOVED lines=41> */
[----:B------:R-:W0:Y:S04]  /*a590*/  LDS R19, [R18+0x10] ;  /* 0x0000100012137984 */ /* 0x000e280000000800 */
[----:B------:R-:W0:Y:S02]  /*a5a0*/  LDG.E.128 R20, [R16.64] ;  /* 0x0000002410147981 */ /* 0x000e24000c1e1d00 */
[-C--:B0-----:R-:W-:Y:S02]  /*a5b0*/  FFMA.FTZ R8, R20, R19.reuse, R8 ;  /* 0x0000001314087223 */ /* 0x081fe40000010008 */
[----:B------:R-:W-:-:S02]  /*a5c0*/  FFMA.FTZ R9, R21, R19, R9 ;  /* 0x0000001315097223 */ /* 0x000fc40000010009 */
[-C--:B------:R-:W-:Y:S02]  /*a5d0*/  FFMA.FTZ R10, R22, R19.reuse, R10 ;  /* 0x00000013160a7223 */ /* 0x080fe4000001000a */
[----:B------:R-:W-:Y:S02]  /*a5e0*/  FFMA.FTZ R11, R23, R19, R11 ;  /* 0x00000013170b7223 */ /* 0x000fe4000001000b */
.L_x_2831:
[----:B------:R-:W-:Y:S05]  /*a5f0*/  BSYNC B1 ;  /* 0x0000000000017941 */ /* 0x000fea0003800000 */
.L_x_2830:
[----:B------:R-:W-:Y:S02]  /*a600*/  IADD3 R2, R2, 0x10, RZ ;  /* 0x0000001002027810 */ /* 0x000fe40007ffe0ff */
[----:B------:R-:W-:Y:S02]  /*a610*/  IADD3 R18, R18, 0x40, RZ ;  /* 0x0000004012127810 */ /* 0x000fe40007ffe0ff */
[----:B------:R-:W-:-:S13]  /*a620*/  ISETP.GE.AND P1, PT, R2, UR42, PT ;  /* 0x0000002a02007c0c */ /* 0x000fda000bf26270 */
[----:B------:R-:W-:Y:S05]  /*a630*/  @!P1 BRA `(.L_x_2832) ;  /* 0xfffff35000009947 */ /* 0x000fea000383ffff */
.L_x_2818:
[----:B------:R-:W-:Y:S05]  /*a640*/  BSYNC B0 ;  /* 0x0000000000007941 */ /* 0x000fea0003800000 */
.L_x_2817:
[----:B------:R-:W0:Y:S01]  /*a650*/  S2R R30, SR_TID.X ;  /* 0x00000000001e7919 */ /* 0x000e220000002100 */
[----:B------:R-:W-:Y:S01]  /*a660*/  BSSY B0, `(.L_x_2833) ;  /* 0x000003f000007945 */ /* 0x000fe20003800000 */
[----:B------:R-:W-:Y:S01]  /*a670*/  IMAD R28, R3, 0x100, R0 ;  /* 0x00000100031c7824 */ /* 0x000fe200078e0200 */
[C---:B0-----:R-:W-:Y:S02]  /*a680*/  LOP3.LUT R2, R30.reuse, 0xffffff80, RZ, 0xc0, !PT ;  /* 0xffffff801e027812 */ /* 0x041fe400078ec0ff */
[----:B------:R-:W-:Y:S02]  /*a690*/  ISETP.GT.AND P1, PT, R30, 0x7f, PT ;  /* 0x0000007f1e00780c */ /* 0x000fe40003f24270 */
[----:B------:R-:W-:Y:S01]  /*a6a0*/  ISETP.NE.AND P2, PT, R2, 0x80, PT ;  /* 0x000000800200780c */ /* 0x000fe20003f45270 */
[----:B------:R-:W-:Y:S07]  /*a6b0*/  @P0 BRA `(.L_x_2834) ;  /* 0x0000039000000947 */ /* 0x000fee0003800000 */
[----:B------:R-:W-:Y:S01]  /*a6c0*/  MOV R2, c[0x0][0x258] ;  /* 0x0000960000027a02 */ /* 0x000fe20000000f00 */
[----:B------:R-:W-:-:S03]  /*a6d0*/  ULDC.64 UR4, c[0x0][0x240] ;  /* 0x0000900000047ab9 */ /* 0x000fc60000000a00 */
[----:B------:R-:W-:Y:S02]  /*a6e0*/  ISETP.NE.AND P3, PT, R2, 0x2, PT ;  /* 0x000000020200780c */ /* 0x000fe40003f65270 */
[----:B------:R-:W-:Y:S01]  /*a6f0*/  IADD3 R2, R0, UR45, RZ ;  /* 0x0000002d00027c10 */ /* 0x000fe2000fffe0ff */
[----:B------:R-:W-:-:S10]  /*a700*/  UISETP.NE.U32.AND UP0, UPT, URZ, UR4, UPT ;  /* 0x000000043f00728c */ /* 0x000fd4000bf05070 */
[----:B------:R-:W-:-:S04]  /*a710*/  @!P3 IADD3 R12, P0, R2, c[0x0][0x188], RZ ;  /* 0x00006200020cba10 */ /* 0x000fc80007f1e0ff */
[----:B------:R-:W-:Y:S01]  /*a720*/  @!P3 LEA.HI.X.SX32 R13, R2, c[0x0][0x18c], 0x1, P0 ;  /* 0x00006300020dba11 */ /* 0x000fe200000f0eff */
[----:B------:R-:W-:-:S04]  /*a730*/  UISETP.NE.AND.EX UP0, UPT, URZ, UR5, UPT, UP0 ;  /* 0x000000053f00728c */ /* 0x000fc8000bf05300 */
[----:B-1----:R0:W3:Y:S01]  /*a740*/  @!P3 LDG.E R16, [R12.64] ;  /* 0x000000240c10b981 */ /* 0x0020e2000c1e1900 */
[----:B------:R-:W-:Y:S01]  /*a750*/  ULDC UR4, c[0x0][0x1d8] ;  /* 0x0000760000047ab9 */ /* 0x000fe20000000800 */
[----:B------:R-:W-:Y:S01]  /*a760*/  PLOP3.LUT P4, PT, PT, PT, UP0, 0x80, 0x0 ;  /* 0x000000000000781c */ /* 0x000fe20003f8f008 */
[----:B------:R-:W-:Y:S01]  /*a770*/  IMAD.MOV.U32 R17, RZ, RZ, 0x4 ;  /* 0x00000004ff117424 */ /* 0x000fe200078e00ff */
[----:B------:R-:W-:Y:S01]  /*a780*/  MOV R14, UR38 ;  /* 0x00000026000e7c02 */ /* 0x000fe20008000f00 */
[----:B------:R-:W-:Y:S02]  /*a790*/  IMAD.U32 R15, RZ, RZ, UR39 ;  /* 0x00000027ff0f7e24 */ /* 0x000fe4000f8e00ff */
[----:B------:R-:W-:Y:S01]  /*a7a0*/  @UP0 UIMAD UR4, UR40, UR4, UR49 ;  /* 0x00000004280402a4 */ /* 0x000fe2000f8e0231 */
[----:B------:R-:W-:-:S03]  /*a7b0*/  @P3 IMAD.WIDE R2, R2, R17, c[0x0][0x188] ;  /* 0x0000620002023625 */ /* 0x000fc600078e0211 */
[----:B------:R1:W4:Y:S02]  /*a7c0*/  @!P3 LDG.E R15, [R14.64+0x4] ;  /* 0x000004240e0fb981 */ /* 0x000324000c1e1900 */
[----:B------:R-:W-:Y:S02]  /*a7d0*/  MOV R19, UR4 ;  /* 0x0000000400137c02 */ /* 0x000fe40008000f00 */
[----:B------:R2:W4:Y:S03]  /*a7e0*/  @P3 LDG.E.128 R20, [R2.64] ;  /* 0x0000002402143981 */ /* 0x000526000c1e1d00 */
[----:B0-----:R-:W-:-:S04]  /*a7f0*/  @P4 IMAD R12, R19, 0x100, R0 ;  /* 0x00000100130c4824 */ /* 0x001fc800078e0200 */
[----:B------:R-:W-:-:S05]  /*a800*/  @P4 IMAD.WIDE R12, R12, R17, c[0x0][0x238] ;  /* 0x00008e000c0c4625 */ /* 0x000fca00078e0211 */
[----:B--2---:R0:W2:Y:S01]  /*a810*/  @P4 LDG.E.128 R24, [R12.64] ;  /* 0x000000240c184981 */ /* 0x0040a2000c1e1d00 */
[----:B------:R-:W-:Y:S01]  /*a820*/  MOV R31, UR44 ;  /* 0x0000002c001f7c02 */ /* 0x000fe20008000f00 */
[----:B------:R-:W-:-:S04]  /*a830*/  USHF.L.U32 UR4, UR43, 0x8, URZ ;  /* 0x000000082b047899 */ /* 0x000fc8000800063f */
[----:B------:R-:W-:Y:S01]  /*a840*/  IMAD R2, R31, 0x100, R0 ;  /* 0x000001001f027824 */ /* 0x000fe200078e0200 */
[----:B0-----:R-:W0:Y:S04]  /*a850*/  LDS R12, [UR9] ;  /* 0x00000009ff0c7984 */ /* 0x001e280008000800 */
[----:B------:R-:W-:Y:S02]  /*a860*/  SHF.R.S32.HI R3, RZ, 0x1f, R2 ;  /* 0x0000001fff037819 */ /* 0x000fe40000011402 */
[----:B------:R-:W-:Y:S02]  /*a870*/  IADD3 R13, P0, R2, UR4, RZ ;  /* 0x00000004020d7c10 */ /* 0x000fe4000ff1e0ff */
[----:B---3--:R-:W-:Y:S02]  /*a880*/  @!P3 PRMT R29, R16, 0x9910, RZ ;  /* 0x00009910101db816 */ /* 0x008fe400000000ff */
[----:B------:R-:W-:-:S02]  /*a890*/  @!P3 SHF.R.U32.HI R17, RZ, 0x10, R16 ;  /* 0x00000010ff11b819 */ /* 0x000fc40000011610 */
[----:B------:R-:W-:Y:S02]  /*a8a0*/  @!P3 SHF.R.U32.HI R18, RZ, 0x18, R16 ;  /* 0x00000018ff12b819 */ /* 0x000fe40000011610 */
[----:B-1----:R-:W-:Y:S01]  /*a8b0*/  @!P3 SHF.R.S32.HI R14, RZ, 0x8, R29 ;  /* 0x00000008ff0eb819 */ /* 0x002fe2000001141d */
[----:B------:R1:W4:Y:S08]  /*a8c0*/  @!P3 I2F.S8 R19, R16 ;  /* 0x000000100013b306 */ /* 0x0003300000001400 */
[----:B------:R-:W3:Y:S08]  /*a8d0*/  @!P3 I2F.S8 R17, R17 ;  /* 0x000000110011b306 */ /* 0x000ef00000001400 */
[----:B------:R-:W0:Y:S08]  /*a8e0*/  @!P3 I2F.S8 R18, R18 ;  /* 0x000000120012b306 */ /* 0x000e300000001400 */
[----:B------:R-:W2:Y:S01]  /*a8f0*/  @!P3 I2F.S16 R14, R14 ;  /* 0x0000000e000eb306 */ /* 0x000ea20000101400 */
[----:B-1----:R-:W-:Y:S01]  /*a900*/  MOV R16, UR4 ;  /* 0x0000000400107c02 */ /* 0x002fe20008000f00 */
[----:B----4-:R-:W-:-:S02]  /*a910*/  @!P3 FMUL.FTZ R20, R19, R15 ;  /* 0x0000000f1314b220 */ /* 0x010fc40000410000 */
[----:B---3--:R-:W-:Y:S01]  /*a920*/  @!P3 FMUL.FTZ R22, R17, R15 ;  /* 0x0000000f1116b220 */ /* 0x008fe20000410000 */
[----:B------:R-:W-:Y:S01]  /*a930*/  LEA.HI.X.SX32 R16, R16, R3, 0x1, P0 ;  /* 0x0000000310107211 */ /* 0x000fe200000f0eff */
[-C--:B0-----:R-:W-:Y:S01]  /*a940*/  @!P3 FMUL.FTZ R23, R18, R15.reuse ;  /* 0x0000000f1217b220 */ /* 0x081fe20000410000 */
[----:B------:R-:W-:Y:S01]  /*a950*/  LEA R2, P0, R13, c[0x0][0x1a0], 0x2 ;  /* 0x000068000d027a11 */ /* 0x000fe200078010ff */
[----:B-----5:R-:W-:Y:S02]  /*a960*/  FADD.FTZ R4, R20, R4 ;  /* 0x0000000414047221 */ /* 0x020fe40000010000 */
[----:B------:R-:W-:Y:S02]  /*a970*/  FADD.FTZ R6, R22, R6 ;  /* 0x0000000616067221 */ /* 0x000fe40000010000 */
[----:B--2---:R-:W-:Y:S02]  /*a980*/  @!P3 FMUL.FTZ R21, R14, R15 ;  /* 0x0000000f0e15b220 */ /* 0x004fe40000410000 */
[----:B------:R-:W-:-:S02]  /*a990*/  FADD.FTZ R7, R23, R7 ;  /* 0x0000000717077221 */ /* 0x000fc40000010000 */
[----:B------:R-:W-:Y:S01]  /*a9a0*/  FADD.FTZ R5, R21, R5 ;  /* 0x0000000515057221 */ /* 0x000fe20000010000 */
[----:B------:R-:W-:Y:S01]  /*a9b0*/  LEA.HI.X R3, R13, c[0x0][0x1a4], R16, 0x2, P0 ;  /* 0x000069000d037a11 */ /* 0x000fe200000f1410 */
[----:B------:R-:W-:Y:S02]  /*a9c0*/  @P4 FMUL.FTZ R4, R4, R24 ;  /* 0x0000001804044220 */ /* 0x000fe40000410000 */
[----:B------:R-:W-:Y:S02]  /*a9d0*/  @P4 FMUL.FTZ R6, R6, R26 ;  /* 0x0000001a06064220 */ /* 0x000fe40000410000 */
[----:B------:R-:W-:Y:S02]  /*a9e0*/  @P4 FMUL.FTZ R7, R7, R27 ;  /* 0x0000001b07074220 */ /* 0x000fe40000410000 */
[----:B------:R-:W-:-:S05]  /*a9f0*/  @P4 FMUL.FTZ R5, R5, R25 ;  /* 0x0000001905054220 */ /* 0x000fca0000410000 */
[----:B------:R0:W-:Y:S01]  /*aa00*/  STG.E.128 [R2.64], R4 ;  /* 0x0000000402007986 */ /* 0x0001e2000c101d24 */
[C---:B------:R-:W-:Y:S02]  /*aa10*/  FFMA.FTZ R8, R12.reuse, R4, R8 ;  /* 0x000000040c087223 */ /* 0x040fe40000010008 */
[C---:B------:R-:W-:Y:S02]  /*aa20*/  FFMA.FTZ R10, R12.reuse, R6, R10 ;  /* 0x000000060c0a7223 */ /* 0x040fe4000001000a */
[C---:B------:R-:W-:Y:S02]  /*aa30*/  FFMA.FTZ R11, R12.reuse, R7, R11 ;  /* 0x000000070c0b7223 */ /* 0x040fe4000001000b */
[----:B------:R-:W-:Y:S02]  /*aa40*/  FFMA.FTZ R9, R12, R5, R9 ;  /* 0x000000050c097223 */ /* 0x000fe40000010009 */
.L_x_2834:
[----:B------:R-:W-:Y:S05]  /*aa50*/  BSYNC B0 ;  /* 0x0000000000007941 */ /* 0x000fea0003800000 */
.L_x_2833:
[----:B------:R-:W-:Y:S01]  /*aa60*/  BAR.SYNC.DEFER_BLOCKING 0x0 ;  /* 0x0000000000007b1d */ /* 0x000fe20000010000 */
[----:B0-----:R-:W-:-:S04]  /*aa70*/  LOP3.LUT R2, R30, 0xffffffc0, RZ, 0xc0, !PT ;  /* 0xffffffc01e027812 */ /* 0x001fc800078ec0ff */
[----:B------:R-:W-:Y:S02]  /*aa80*/  ISETP.NE.AND P0, PT, R2, 0x40, PT ;  /* 0x000000400200780c */ /* 0x000fe40003f05270 */
[C---:B------:R-:W-:Y:S01]  /*aa90*/  IADD3 R2, R30.reuse, 0x3f, RZ ;  /* 0x0000003f1e027810 */ /* 0x040fe20007ffe0ff */
[----:B------:R-:W-:Y:S04]  /*aaa0*/  @!P2 STS.128 [R28.X4+-0x3c0], R8 ;  /* 0xfffc40081c00a388 */ /* 0x000fe80000004c00 */
[----:B------:R-:W-:Y:S01]  /*aab0*/  BAR.SYNC.DEFER_BLOCKING 0x0 ;  /* 0x0000000000007b1d */ /* 0x000fe20000010000 */
[----:B------:R-:W-:-:S05]  /*aac0*/  ISETP.GT.AND P2, PT, R30, 0x3f, PT ;  /* 0x0000003f1e00780c */ /* 0x000fca0003f44270 */
[----:B-----5:R-:W0:Y:S02]  /*aad0*/  @!P1 LDS.128 R4, [R28.X4+0x440] ;  /* 0x000440001c049984 */ /* 0x020e240000004c00 */
        /* <DEDUP_REMOVED lines=8> */
[----:B------:R0:W3:Y:S04]  /*ab60*/  @!P2 LDS.128 R4, [R28.X4+0x440] ;  /* 0x000440001c04a984 */ /* 0x0000e80000004c00 */
[----:B------:R-:W-:Y:S06]  /*ab70*/  BAR.SYNC.DEFER_BLOCKING 0x0 ;  /* 0x0000000000007b1d */ /* 0x000fec0000010000 */
[----:B------:R-:W-:Y:S05]  /*ab80*/  @P0 EXIT ;  /* 0x000000000000094d */ /* 0x000fea0003800000 */
[----:B0-----:R-:W-:Y:S02]  /*ab90*/  IMAD.MOV.U32 R2, RZ, RZ, c[0x0][0x258] ;  /* 0x00009600ff027624 */ /* 0x001fe400078e00ff */
[----:B---3--:R-:W-:-:S02]  /*aba0*/  @!P2 FADD.FTZ R8, R8, R4 ;  /* 0x000000040808a221 */ /* 0x008fc40000010000 */
[----:B------:R-:W-:Y:S01]  /*abb0*/  @!P2 FADD.FTZ R9, R9, R5 ;  /* 0x000000050909a221 */ /* 0x000fe20000010000 */
[----:B------:R-:W-:Y:S01]  /*abc0*/  ISETP.NE.AND P0, PT, R2, 0x2, PT ;  /* 0x000000020200780c */ /* 0x000fe20003f05270 */
[----:B------:R-:W-:Y:S02]  /*abd0*/  @!P2 FADD.FTZ R10, R10, R6 ;  /* 0x000000060a0aa221 */ /* 0x000fe40000010000 */
[----:B------:R-:W-:-:S10]  /*abe0*/  @!P2 FADD.FTZ R11, R11, R7 ;  /* 0x000000070b0ba221 */ /* 0x000fd40000010000 */
[----:B------:R-:W-:Y:S02]  /*abf0*/  @P0 IADD3 R2, R0, UR50, RZ ;  /* 0x0000003200020c10 */ /* 0x000fe4000fffe0ff */
[----:B------:R-:W-:-:S05]  /*ac00*/  @P0 MOV R3, 0x4 ;  /* 0x0000000400030802 */ /* 0x000fca0000000f00 */
[----:B------:R-:W-:-:S05]  /*ac10*/  @P0 IMAD.WIDE R2, R2, R3, c[0x0][0x160] ;  /* 0x0000580002020625 */ /* 0x000fca00078e0203 */
[----:B------:R0:W-:Y:S01]  /*ac20*/  @P0 STG.E.128 [R2.64], R8 ;  /* 0x0000000802000986 */ /* 0x0001e2000c101d24 */
[----:B------:R-:W-:Y:S05]  /*ac30*/  @P0 EXIT ;  /* 0x000000000000094d */ /* 0x000fea0003800000 */
[----:B0-----:R-:W-:Y:S01]  /*ac40*/  IMAD.MOV.U32 R2, RZ, RZ, c[0x0][0x250] ;  /* 0x00009400ff027624 */ /* 0x001fe200078e00ff */
[----:B------:R-:W-:-:S05]  /*ac50*/  MOV R3, c[0x0][0x254] ;  /* 0x0000950000037a02 */ /* 0x000fca0000000f00 */
[----:B------:R-:W3:Y:S01]  /*ac60*/  LDG.E R2, [R2.64] ;  /* 0x0000002402027981 */ /* 0x000ee2000c1e1900 */
[----:B------:R-:W-:Y:S01]  /*ac70*/  IADD3 R6, R0, UR50, RZ ;  /* 0x0000003200067c10 */ /* 0x000fe2000fffe0ff */
[C---:B---3--:R-:W-:Y:S02]  /*ac80*/  FMUL.FTZ R8, R2.reuse, R8 ;  /* 0x0000000802087220 */ /* 0x048fe40000410000 */
[C---:B------:R-:W-:Y:S02]  /*ac90*/  FMUL.FTZ R9, R2.reuse, R9 ;  /* 0x0000000902097220 */ /* 0x040fe40000410000 */
[C---:B------:R-:W-:Y:S02]  /*aca0*/  FMUL.FTZ R10, R2.reuse, R10 ;  /* 0x0000000a020a7220 */ /* 0x040fe40000410000 */
[----:B------:R-:W0:Y:S01]  /*acb0*/  F2I.S8.NTZ R8, R8 ;  /* 0x0000000800087305 */ /* 0x000e220000202100 */
[----:B------:R-:W-:-:S07]  /*acc0*/  FMUL.FTZ R11, R2, R11 ;  /* 0x0000000b020b7220 */ /* 0x000fce0000410000 */
[----:B------:R-:W3:Y:S08]  /*acd0*/  F2I.S8.NTZ R9, R9 ;  /* 0x0000000900097305 */ /* 0x000ef00000202100 */
[----:B------:R-:W4:Y:S01]  /*ace0*/  F2I.S8.NTZ R10, R10 ;  /* 0x0000000a000a7305 */ /* 0x000f220000202100 */
[----:B0-----:R-:W-:-:S04]  /*acf0*/  PRMT R4, R8, 0x8880, RZ ;  /* 0x0000888008047816 */ /* 0x001fc800000000ff */
[----:B------:R-:W-:-:S03]  /*ad00*/  PRMT R2, R4, 0x7710, RZ ;  /* 0x0000771004027816 */ /* 0x000fc600000000ff */
[----:B------:R-:W0:Y:S01]  /*ad10*/  F2I.S8.NTZ R11, R11 ;  /* 0x0000000b000b7305 */ /* 0x000e220000202100 */
[----:B---3--:R-:W-:Y:S02]  /*ad20*/  PRMT R5, R9, 0x8880, RZ ;  /* 0x0000888009057816 */ /* 0x008fe400000000ff */
[----:B------:R-:W-:Y:S02]  /*ad30*/  LOP3.LUT R2, R2, 0xff, RZ, 0xc0, !PT ;  /* 0x000000ff02027812 */ /* 0x000fe400078ec0ff */
[----:B------:R-:W-:Y:S02]  /*ad40*/  PRMT R3, R5, 0x7710, RZ ;  /* 0x0000771005037816 */ /* 0x000fe400000000ff */
[----:B----4-:R-:W-:Y:S02]  /*ad50*/  PRMT R4, R10, 0x8880, RZ ;  /* 0x000088800a047816 */ /* 0x010fe400000000ff */
        /* <DEDUP_REMOVED lines=10> */
.L_x_2835:
        /* <DEDUP_REMOVED lines=16> */
.L_x_3209:


//--------------------- .text._ZN4mmha33masked_multihead_attention_kernelIfLi256ELi256ELi2ELi64ELi128ELb0ELb1EEEv26Multihead_attention_paramsIT_XT5_EE --------------------------
	.section	.text._ZN4mmha33masked_multihead_attention_kernelIfLi256ELi256ELi2ELi64ELi128ELb0ELb1EEEv26Multihead_attention_paramsIT_XT5_EE,"ax",@progbits
	.sectioninfo	@"SHI_REGISTERS=255"
	.align	128
        .global         _ZN4mmha33masked_multihead_attention_kernelIfLi256ELi256ELi2ELi64ELi128ELb0ELb1EEEv26Multihead_attention_paramsIT_XT5_EE
        .type           _ZN4mmha33masked_multihead_attention_kernelIfLi256ELi256ELi2ELi64ELi128ELb0ELb1EEEv26Multihead_attention_paramsIT_XT5_EE,@function
        .size           _ZN4mmha33masked_multihead_attention_kernelIfLi256ELi256ELi2ELi64ELi128ELb0ELb1EEEv26Multihead_attention_paramsIT_XT5_EE,(.L_x_3187 - _ZN4mmha33masked_multihead_attention_kernelIfLi256ELi256ELi2ELi64ELi128ELb0ELb1EEEv26Multihead_attention_paramsIT_XT5_EE)
        .other          _ZN4mmha33masked_multihead_attention_kernelIfLi256ELi256ELi2ELi64ELi128ELb0ELb1EEEv26Multihead_attention_paramsIT_XT5_EE,@"STO_CUDA_ENTRY STV_DEFAULT"
_ZN4mmha33masked_multihead_attention_kernelIfLi256ELi256ELi2ELi64ELi128ELb0ELb1EEEv26Multihead_attention_paramsIT_XT5_EE:
.text._ZN4mmha33masked_multihead_attention_kernelIfLi256ELi256ELi2ELi64ELi128ELb0ELb1EEEv26Multihead_attention_paramsIT_XT5_EE:
        /* <DEDUP_REMOVED lines=15> */
.L_x_2836:
        /* <DEDUP_REMOVED lines=10> */
[----:B------:R-:W-:Y:S01]  /*0190*/  MOV R3, UR5 ;  /* 0x0000000500037c02 */ /* 0x000fe20008000f00 */
[----:B-1----:R-:W0:Y:S04]  /*01a0*/  I2F.RP R0, UR8 ;  /* 0x0000000800007d06 */ /* 0x002e280008209400 */
[----:B------:R1:W2:Y:S04]  /*01b0*/  @P0 LDG.E R5, [R2.64] ;  /* 0x0000002402050981 */ /* 0x0002a8000c1e1900 */
        /* <DEDUP_REMOVED lines=86> */
[----:B0-----:R-:W-:-:S05]  /*0720*/  IMAD.MOV.U32 R2, RZ, RZ, c[0x0][0x258] ;  /* 0x00009600ff027624 */ /* 0x001fca00078e00ff */
[----:B------:R-:W-:-:S13]  /*0730*/  ISETP.NE.AND P0, PT, R2, 0x2, PT ;  /* 0x000000020200780c */ /* 0x000fda0003f05270 */
[----:B------:R-:W-:-:S04]  /*0740*/  @!P0 IADD3 R6, P1, R0, c[0x0][0x168], RZ ;  /* 0x00005a0000068a10 */ /* 0x000fc80007f3e0ff */
[----:B------:R-:W-:-:S05]  /*0750*/  @!P0 LEA.HI.X.SX32 R7, R0, c[0x0][0x16c], 0x1, P1 ;  /* 0x00005b0000078a11 */ /* 0x000fca00008f0eff */
[----:B------:R-:W2:Y:S01]  /*0760*/  @!P0 LDG.E R6, [R6.64] ;  /* 0x0000002406068981 */ /* 0x000ea2000c1e1900 */
[----:B------:R-:W-:Y:S01]  /*0770*/  @P0 MOV R5, 0x4 ;  /* 0x0000000400050802 */ /* 0x000fe20000000f00 */
        /* <DEDUP_REMOVED lines=18> */
.L_x_2838:
[----:B------:R-:W-:Y:S01]  /*08a0*/  CS2R R16, SRZ ;  /* 0x0000000000107805 */ /* 0x000fe2000001ff00 */
[----:B------:R-:W-:Y:S02]  /*08b0*/  CS2R R18, SRZ ;  /* 0x0000000000127805 */ /* 0x000fe4000001ff00 */
.L_x_2839:
[----:B0-----:R-:W-:Y:S05]  /*08c0*/  BSYNC B0 ;  /* 0x0000000000007941 */ /* 0x001fea0003800000 */
.L_x_2837:
        /* <DEDUP_REMOVED lines=16> */
.L_x_2841:
        /* <DEDUP_REMOVED lines=18> */
.L_x_2842:
[----:B------:R-:W-:Y:S05]  /*0af0*/  BSYNC B0 ;  /* 0x0000000000007941 */ /* 0x000fea0003800000 */
.L_x_2840:
[----:B------:R-:W-:Y:S01]  /*0b00*/  ULDC.64 UR4, c[0x0][0x1f8] ;  /* 0x00007e0000047ab9 */ /* 0x000fe20000000a00 */
[----:B------:R-:W-:Y:S01]  /*0b10*/  ISETP.GE.AND P0, PT, R32, 0x40, PT ;  /* 0x000000402000780c */ /* 0x000fe20003f06270 */
[----:B------:R-:W-:Y:S01]  /*0b20*/  UISETP.NE.U32.AND UP0, UPT, URZ, UR4, UPT ;  /* 0x000000043f00728c */ /* 0x000fe2000bf05070 */
[----:B------:R-:W-:Y:S01]  /*0b30*/  ISETP.EQ.U32.AND P2, PT, RZ, c[0x0][0x240], PT ;  /* 0x00009000ff007a0c */ /* 0x000fe20003f42070 */
[----:B-1----:R-:W-:Y:S01]  /*0b40*/  IMAD.U32 R9, RZ, RZ, UR40 ;  /* 0x00000028ff097e24 */ /* 0x002fe2000f8e00ff */
[----:B------:R-:W-:Y:S01]  /*0b50*/  ISETP.EQ.U32.AND P3, PT, RZ, c[0x0][0x180], PT ;  /* 0x00006000ff007a0c */ /* 0x000fe20003f62070 */
[----:B------:R-:W-:Y:S01]  /*0b60*/  UISETP.NE.AND.EX UP0, UPT, URZ, UR5, UPT, UP0 ;  /* 0x000000053f00728c */ /* 0x000fe2000bf05300 */
[----:B------:R-:W-:Y:S01]  /*0b70*/  ISETP.EQ.U32.AND P1, PT, RZ, c[0x0][0x170], PT ;  /* 0x00005c00ff007a0c */ /* 0x000fe20003f22070 */
[----:B------:R-:W-:Y:S01]  /*0b80*/  IMAD.MOV.U32 R0, RZ, RZ, c[0x0][0x1d8] ;  /* 0x00007600ff007624 */ /* 0x000fe200078e00ff */
[----:B------:R-:W-:Y:S01]  /*0b90*/  ISETP.EQ.OR.EX P2, PT, RZ, c[0x0][0x244], P0, P2 ;  /* 0x00009100ff007a0c */ /* 0x000fe20000742720 */
[----:B------:R-:W-:Y:S01]  /*0ba0*/  ULDC.64 UR4, c[0x0][0x1f8] ;  /* 0x00007e0000047ab9 */ /* 0x000fe20000000a00 */
[----:B------:R-:W-:Y:S01]  /*0bb0*/  ISETP.EQ.OR.EX P3, PT, RZ, c[0x0][0x184], P5, P3 ;  /* 0x00006100ff007a0c */ /* 0x000fe20002f62730 */
[----:B------:R-:W-:Y:S01]  /*0bc0*/  CS2R R28, SRZ ;  /* 0x00000000001c7805 */ /* 0x000fe2000001ff00 */
[----:B------:R-:W-:Y:S01]  /*0bd0*/  ISETP.EQ.OR.EX P1, PT, RZ, c[0x0][0x174], P5, P1 ;  /* 0x00005d00ff007a0c */ /* 0x000fe20002f22710 */
[----:B------:R-:W-:Y:S01]  /*0be0*/  CS2R R30, SRZ ;  /* 0x00000000001e7805 */ /* 0x000fe2000001ff00 */
[----:B------:R-:W-:-:S02]  /*0bf0*/  PLOP3.LUT P4, PT, PT, PT, UP0, 0x80, 0x0 ;  /* 0x000000000000781c */ /* 0x000fc40003f8f008 */
[----:B------:R-:W-:Y:S02]  /*0c00*/  @UP0 UMOV UR6, 0x4 ;  /* 0x0000000400060882 */ /* 0x000fe40000000000 */
[----:B------:R-:W-:-:S03]  /*0c10*/  @UP0 UIMAD.WIDE UR4, UR48, UR6, UR4 ;  /* 0x00000006300402a5 */ /* 0x000fc6000f8e0204 */
[----:B------:R-:W-:Y:S02]  /*0c20*/  @!P2 IMAD R9, R9, R0, UR49 ;  /* 0x000000310909ae24 */ /* 0x000fe4000f8e0200 */
[----:B------:R-:W-:Y:S01]  /*0c30*/  @!P3 IMAD.MOV.U32 R5, RZ, RZ, 0x4 ;  /* 0x00000004ff05b424 */ /* 0x000fe200078e00ff */
[----:B------:R-:W-:Y:S01]  /*0c40*/  MOV R6, UR4 ;  /* 0x0000000400067c02 */ /* 0x000fe20008000f00 */
[----:B------:R-:W-:Y:S01]  /*0c50*/  IMAD.U32 R7, RZ, RZ, UR5 ;  /* 0x00000005ff077e24 */ /* 0x000fe2000f8e00ff */
[----:B------:R-:W-:Y:S01]  /*0c60*/  CS2R R12, SRZ ;  /* 0x00000000000c7805 */ /* 0x000fe2000001ff00 */
[----:B------:R-:W-:Y:S01]  /*0c70*/  CS2R R14, SRZ ;  /* 0x00000000000e7805 */ /* 0x000fe2000001ff00 */
[----:B0-----:R-:W-:Y:S02]  /*0c80*/  @!P1 IMAD.MOV.U32 R3, RZ, RZ, 0x4 ;  /* 0x00000004ff039424 */ /* 0x001fe400078e00ff */
[----:B------:R-:W-:Y:S01]  /*0c90*/  @!P2 IMAD.MOV.U32 R10, RZ, RZ, 0x4 ;  /* 0x00000004ff0aa424 */ /* 0x000fe200078e00ff */
[----:B------:R0:W2:Y:S01]  /*0ca0*/  @P4 LDG.E R0, [R6.64] ;  /* 0x0000002406004981 */ /* 0x0000a2000c1e1900 */
[----:B------:R-:W-:-:S04]  /*0cb0*/  @!P3 IMAD.WIDE R4, R8, R5, c[0x0][0x180] ;  /* 0x000060000804b625 */ /* 0x000fc800078e0205 */
[----:B------:R-:W-:Y:S01]  /*0cc0*/  @!P2 IMAD R9, R9, 0x100, R22 ;  /* 0x000001000909a824 */ /* 0x000fe200078e0216 */
[----:B------:R-:W3:Y:S01]  /*0cd0*/  @!P3 LDG.E.128 R12, [R4.64] ;  /* 0x00000024040cb981 */ /* 0x000ee2000c1e1d00 */
[----:B------:R-:W-:-:S04]  /*0ce0*/  @!P1 IMAD.WIDE R2, R8, R3, c[0x0][0x170] ;  /* 0x00005c0008029625 */ /* 0x000fc800078e0203 */
[----:B0-----:R-:W-:Y:S01]  /*0cf0*/  @!P2 IMAD.WIDE R6, R9, R10, c[0x0][0x230] ;  /* 0x00008c000906a625 */ /* 0x001fe200078e020a */
[----:B------:R-:W4:Y:S04]  /*0d00*/  @!P1 LDG.E.128 R28, [R2.64] ;  /* 0x00000024021c9981 */ /* 0x000f28000c1e1d00 */
[----:B------:R-:W4:Y:S01]  /*0d10*/  @!P2 LDG.E.128 R8, [R6.64] ;  /* 0x000000240608a981 */ /* 0x000f22000c1e1d00 */
[----:B------:R-:W-:Y:S02]  /*0d20*/  ULDC.U8 UR4, c[0x0][0x1e4] ;  /* 0x0000790000047ab9 */ /* 0x000fe40000000000 */
        /* <DEDUP_REMOVED lines=22> */
[----:B------:R-:W-:Y:S02]  /*0e90*/  MOV R0, c[0x0][0x1e0] ;  /* 0x0000780000007a02 */ /* 0x000fe40000000f00 */
[----:B------:R-:W-:Y:S02]  /*0ea0*/  IABS R6, R22 ;  /* 0x0000001600067213 */ /* 0x000fe40000000000 */
        /* <DEDUP_REMOVED lines=37> */
[----:B------:R0:W1:Y:S01]  /*1100*/  LDC.64 R2, c[0x4][R0] ;  /* 0x0100000000027b82 */ /* 0x0000620000000a00 */
[----:B------:R-:W-:Y:S01]  /*1110*/  IMAD.MOV.U32 R7, RZ, RZ, c[0x4][0xd4] ;  /* 0x01003500ff077624 */ /* 0x000fe200078e00ff */
[----:B------:R-:W-:Y:S01]  /*1120*/  MOV R11, c[0x4][0x2c] ;  /* 0x01000b00000b7a02 */ /* 0x000fe20000000f00 */
[----:B------:R-:W-:Y:S02]  /*1130*/  IMAD.MOV.U32 R8, RZ, RZ, 0x53f ;  /* 0x0000053fff087424 */ /* 0x000fe400078e00ff */
[----:B------:R-:W-:-:S02]  /*1140*/  IMAD.MOV.U32 R10, RZ, RZ, c[0x4][0x28] ;  /* 0x01000a00ff0a7624 */ /* 0x000fc400078e00ff */
[----:B------:R-:W-:Y:S02]  /*1150*/  IMAD.MOV.U32 R12, RZ, RZ, 0x1 ;  /* 0x00000001ff0c7424 */ /* 0x000fe400078e00ff */
        /* <DEDUP_REMOVED lines=9> */
.L_x_2845:
        /* <DEDUP_REMOVED lines=25> */
[----:B------:R-:W-:Y:S01]  /*1380*/  SHF.L.U32 R0, R0, 0x1, RZ ;  /* 0x0000000100007819 */ /* 0x000fe200000006ff */
[----:B------:R-:W-:Y:S01]  /*1390*/  IMAD R28, R4, 0x4, R20 ;  /* 0x00000004041c7824 */ /* 0x000fe200078e0214 */
[----:B------:R0:W3:Y:S02]  /*13a0*/  LDS R17, [R20] ;  /* 0x0000000014117984 */ /* 0x0000e40000000800 */
[----:B------:R-:W-:-:S02]  /*13b0*/  LOP3.LUT R6, R0, 0xfffffffc, RZ, 0xc0, !PT ;  /* 0xfffffffc00067812 */ /* 0x000fc400078ec0ff */
[----:B------:R0:W4:Y:S02]  /*13c0*/  LDS R19, [R20+0x4] ;  /* 0x0000040014137984 */ /* 0x0001240000000800 */
[----:B------:R-:W-:Y:S02]  /*13d0*/  ISETP.GE.AND P0, PT, R6, c[0x0][0x1e0], PT ;  /* 0x0000780006007a0c */ /* 0x000fe40003f06270 */
        /* <DEDUP_REMOVED lines=45> */
.L_x_2849:
[----:B------:R-:W-:Y:S05]  /*16b0*/  BSYNC B1 ;  /* 0x0000000000017941 */ /* 0x000fea0003800000 */
.L_x_2848:
        /* <DEDUP_REMOVED lines=8> */
.L_x_2847:
[----:B------:R-:W-:Y:S05]  /*1740*/  BSYNC B0 ;  /* 0x0000000000007941 */ /* 0x000fea0003800000 */
.L_x_2846:
[----:B------:R-:W-:Y:S06]  /*1750*/  BAR.SYNC.DEFER_BLOCKING 0x0 ;  /* 0x0000000000007b1d */ /* 0x000fec0000010000 */
[----:B0-----:R0:W1:Y:S04]  /*1760*/  @P6 LDS.128 R16, [R13] ;  /* 0x000000000d106984 */ /* 0x0010680000000c00 */
[----:B------:R0:W2:Y:S04]  /*1770*/  @P6 LDS.128 R24, [R14] ;  /* 0x000000000e186984 */ /* 0x0000a80000000c00 */
[----:B------:R-:W-:Y:S06]  /*1780*/  BAR.SYNC.DEFER_BLOCKING 0x0 ;  /* 0x0000000000007b1d */ /* 0x000fec0000010000 */
[----:B------:R-:W-:Y:S05]  /*1790*/  BRA `(.L_x_2844) ;  /* 0x000002c000007947 */ /* 0x000fea0003800000 */
.L_x_2843:
        /* <DEDUP_REMOVED lines=31> */
[-C--:B------:R-:W-:Y:S02]  /*1990*/  FFMA.FTZ R19, R19, R6.reuse, R8 ;  /* 0x0000000613137223 */ /* 0x080fe40000010008 */
        /* <DEDUP_REMOVED lines=10> */
[----:B------:R-:W-:Y:S02]  /*1a40*/  IMAD.MOV.U32 R16, RZ, RZ, R5 ;  /* 0x000000ffff107224 */ /* 0x000fe400078e0005 */
.L_x_2850:
[----:B------:R-:W-:Y:S05]  /*1a50*/  BSYNC B0 ;  /* 0x0000000000007941 */ /* 0x000fea0003800000 */
.L_x_2844:
[----:B0-----:R-:W-:Y:S01]  /*1a60*/  ISETP.GT.AND P0, PT, R32, 0x3f, PT ;  /* 0x0000003f2000780c */ /* 0x001fe20003f04270 */
[----:B------:R-:W-:Y:S01]  /*1a70*/  BSSY B0, `(.L_x_2851) ;  /* 0x000000f000007945 */ /* 0x000fe20003800000 */
[----:B------:R-:W-:-:S11]  /*1a80*/  IMAD.MOV.U32 R0, RZ, RZ, RZ ;  /* 0x000000ffff007224 */ /* 0x000fd600078e00ff */
[----:B------:R-:W-:Y:S05]  /*1a90*/  @P0 BRA `(.L_x_2852) ;  /* 0x000000c000000947 */ /* 0x000fea0003800000 */
[----:B------:R-:W-:Y:S01]  /*1aa0*/  USHF.L.U32 UR4, UR43, 0x2, URZ ;  /* 0x000000022b047899 */ /* 0x000fe2000800063f */
[----:B------:R-:W-:Y:S01]  /*1ab0*/  HFMA2.MMA R3, -RZ, RZ, 0, 2.384185791015625e-07 ;  /* 0x00000004ff037435 */ /* 0x000fe200000001ff */
[----:B------:R-:W-:Y:S01]  /*1ac0*/  IADD3 R22, R22, UR50, RZ ;  /* 0x0000003216167c10 */ /* 0x000fe2000fffe0ff */
[----:B-1----:R0:W-:Y:S01]  /*1ad0*/  STS.128 [R32.X16+0x20], R16 ;  /* 0x0000201020007388 */ /* 0x0021e2000000cc00 */
[----:B--2---:R-:W-:Y:S02]  /*1ae0*/  FMUL.FTZ R0, R24, R16 ;  /* 0x0000001018007220 */ /* 0x004fe40000410000 */
[----:B------:R-:W-:-:S04]  /*1af0*/  IMAD.U32 R5, RZ, RZ, UR4 ;  /* 0x00000004ff057e24 */ /* 0x000fc8000f8e00ff */
[----:B------:R-:W-:Y:S02]  /*1b00*/  IMAD R2, R22, c[0x0][0x1d4], R5 ;  /* 0x0000750016027a24 */ /* 0x000fe400078e0205 */
[----:B------:R-:W-:Y:S02]  /*1b10*/  FFMA.FTZ R5, R25, R17, R0 ;  /* 0x0000001119057223 */ /* 0x000fe40000010000 */
[----:B------:R-:W-:-:S04]  /*1b20*/  IMAD.WIDE R2, R2, R3, c[0x0][0x198] ;  /* 0x0000660002027625 */ /* 0x000fc800078e0203 */
[----:B------:R-:W-:Y:S01]  /*1b30*/  FFMA.FTZ R0, R26, R18, R5 ;  /* 0x000000121a007223 */ /* 0x000fe20000010005 */
[----:B------:R0:W-:Y:S03]  /*1b40*/  STG.E.128 [R2.64], R24 ;  /* 0x0000001802007986 */ /* 0x0001e6000c101d24 */
[----:B------:R-:W-:Y:S02]  /*1b50*/  FFMA.FTZ R0, R27, R19, R0 ;  /* 0x000000131b007223 */ /* 0x000fe40000010000 */
.L_x_2852:
[----:B------:R-:W-:Y:S05]  /*1b60*/  BSYNC B0 ;  /* 0x0000000000007941 */ /* 0x000fea0003800000 */
.L_x_2851:
        /* <DEDUP_REMOVED lines=19> */
[----:B------:R-:W-:-:S13]  /*1ca0*/  ISETP.NE.AND P0, PT, R32, RZ, PT ;  /* 0x000000ff2000720c */ /* 0x000fda0003f05270 */
[----:B------:R-:W-:Y:S01]  /*1cb0*/  @P0 IMAD.MOV.U32 R249, RZ, RZ, -0x800001 ;  /* 0xff7ffffffff90424 */ /* 0x000fe200078e00ff */
[----:B------:R-:W0:Y:S04]  /*1cc0*/  @!P1 LDS R7, [R6.X4+0x8] ;  /* 0x0000080006079984 */ /* 0x000e280000004800 */
[----:B0-----:R-:W0:Y:S02]  /*1cd0*/  SHFL.BFLY PT, R2, R7, 0x1, 0x1f ;  /* 0x0c201f0007027f89 */ /* 0x001e2400000e0000 */
[----:B0-----:R-:W-:-:S06]  /*1ce0*/  FADD.FTZ R2, R2, R7 ;  /* 0x0000000702027221 */ /* 0x001fcc0000010000 */
[----:B------:R-:W0:Y:S01]  /*1cf0*/  SHFL.IDX PT, R2, R2, RZ, 0x1f ;  /* 0x00001fff02027589 */ /* 0x000e2200000e0000 */
[----:B------:R-:W-:Y:S05]  /*1d00*/  @P0 BRA `(.L_x_2854) ;  /* 0x0000010000000947 */ /* 0x000fea0003800000 */
[----:B------:R-:W-:Y:S01]  /*1d10*/  ISETP.NE.U32.AND P0, PT, RZ, c[0x0][0x218], PT ;  /* 0x00008600ff007a0c */ /* 0x000fe20003f05070 */
[----:B0-----:R-:W-:-:S03]  /*1d20*/  FMUL.FTZ R249, R2, c[0x0][0x1f0] ;  /* 0x00007c0002f97a20 */ /* 0x001fc60000410000 */
[----:B------:R-:W-:-:S13]  /*1d30*/  ISETP.NE.AND.EX P0, PT, RZ, c[0x0][0x21c], PT, P0 ;  /* 0x00008700ff007a0c */ /* 0x000fda0003f05300 */
[----:B------:R-:W-:Y:S05]  /*1d40*/  @!P0 BRA `(.L_x_2855) ;  /* 0x000000b000008947 */ /* 0x000fea0003800000 */
[----:B------:R-:W-:Y:S02]  /*1d50*/  UIADD3 UR4, -UR41, UR42, URZ ;  /* 0x0000002a29047290 */ /* 0x000fe4000fffe13f */
[----:B------:R-:W-:Y:S02]  /*1d60*/  ULDC UR6, c[0x0][0x220] ;  /* 0x0000880000067ab9 */ /* 0x000fe40000000800 */
[----:B------:R-:W-:Y:S02]  /*1d70*/  UIMAD UR5, UR49, UR6, UR4 ;  /* 0x00000006310572a4 */ /* 0x000fe4000f8e0204 */
[----:B------:R-:W-:Y:S02]  /*1d80*/  UMOV UR8, 0x4 ;  /* 0x0000000400087882 */ /* 0x000fe40000000000 */
[----:B------:R-:W-:-:S03]  /*1d90*/  UIMAD UR6, UR5, UR6, UR4 ;  /* 0x00000006050672a4 */ /* 0x000fc6000f8e0204 */
[----:B------:R-:W-:Y:S02]  /*1da0*/  ULDC.64 UR4, c[0x0][0x218] ;  /* 0x0000860000047ab9 */ /* 0x000fe40000000a00 */
[----:B------:R-:W-:-:S06]  /*1db0*/  UIMAD.WIDE UR4, UR6, UR8, UR4 ;  /* 0x00000008060472a5 */ /* 0x000fcc000f8e0204 */
[----:B------:R-:W-:Y:S02]  /*1dc0*/  IMAD.U32 R2, RZ, RZ, UR4 ;  /* 0x00000004ff027e24 */ /* 0x000fe4000f8e00ff */
[----:B------:R-:W-:-:S05]  /*1dd0*/  IMAD.U32 R3, RZ, RZ, UR5 ;  /* 0x00000005ff037e24 */ /* 0x000fca000f8e00ff */
[----:B------:R-:W3:Y:S02]  /*1de0*/  LDG.E R2, [R2.64] ;  /* 0x0000002402027981 */ /* 0x000ee4000c1e1900 */
[----:B---3--:R-:W-:-:S05]  /*1df0*/  FADD.FTZ R249, R249, R2 ;  /* 0x00000002f9f97221 */ /* 0x008fca0000010000 */
.L_x_2855:
[----:B------:R0:W-:Y:S02]  /*1e00*/  STS [UR9], R249 ;  /* 0x000000f9ff007988 */ /* 0x0001e40008000809 */
.L_x_2854:
[----:B------:R-:W-:Y:S05]  /*1e10*/  BSYNC B0 ;  /* 0x0000000000007941 */ /* 0x000fea0003800000 */
.L_x_2853:
[----:B------:R-:W-:Y:S01]  /*1e20*/  UIADD3 UR4, UR7, 0xf, URZ ;  /* 0x0000000f07047890 */ /* 0x000fe2000fffe03f */
[----:B------:R-:W-:Y:S01]  /*1e30*/  LEA.HI R0, R32, R32, RZ, 0x1 ;  /* 0x0000002020007211 */ /* 0x000fe200078f08ff */
[----:B------:R-:W-:Y:S02]  /*1e40*/  BAR.SYNC.DEFER_BLOCKING 0x0 ;  /* 0x0000000000007b1d */ /* 0x000fe40000010000 */
[----:B------:R-:W-:Y:S01]  /*1e50*/  USHF.R.S32.HI UR5, URZ, 0x1f, UR4 ;  /* 0x0000001f3f057899 */ /* 0x000fe20008011404 */
[----:B0-----:R-:W-:-:S03]  /*1e60*/  LEA.HI.SX32 R2, R0, UR46, 0x1f ;  /* 0x0000002e00027c11 */ /* 0x001fc6000f8ffaff */
        /* <DEDUP_REMOVED lines=9> */
[----:B------:R-:W-:Y:S02]  /*1f00*/  LOP3.LUT R0, R0, 0x7ffffffe, RZ, 0xc0, !PT ;  /* 0x7ffffffe00007812 */ /* 0x000fe400078ec0ff */
[----:B------:R-:W-:-:S03]  /*1f10*/  MOV R3, UR47 ;  /* 0x0000002f00037c02 */ /* 0x000fc60008000f00 */
[----:B------:R-:W-:-:S04]  /*1f20*/  IMAD.IADD R4, R32, 0x1, -R0 ;  /* 0x0000000120047824 */ /* 0x000fc800078e0a00 */
[----:B------:R-:W-:Y:S01]  /*1f30*/  IMAD.SHL.U32 R0, R4, 0x2, RZ ;  /* 0x0000000204007824 */ /* 0x000fe200078e00ff */
[----:B------:R-:W0:Y:S03]  /*1f40*/  LDS.64 R10, [R4.X8+0x20] ;  /* 0x00002000040a7984 */ /* 0x000e260000008a00 */
[----:B------:R-:W-:Y:S01]  /*1f50*/  IMAD R0, R3, c[0x0][0x1d4], R0 ;  /* 0x0000750003007a24 */ /* 0x000fe200078e0200 */
[----:B------:R-:W3:Y:S04]  /*1f60*/  LDS.64 R8, [R4.X8+0x30] ;  /* 0x0000300004087984 */ /* 0x000ee80000008a00 */
[----:B------:R-:W4:Y:S01]  /*1f70*/  LDS.64 R6, [R4.X8+0x40] ;  /* 0x0000400004067984 */ /* 0x000f220000008a00 */
[----:B------:R-:W-:-:S03]  /*1f80*/  SHF.R.S32.HI R3, RZ, 0x1f, R0 ;  /* 0x0000001fff037819 */ /* 0x000fc60000011400 */
[----:B------:R-:W-:Y:S04]  /*1f90*/  LDS.64 R250, [R4.X8+0xe0] ;  /* 0x0000e00004fa7984 */ /* 0x000fe80000008a00 */
[----:B------:R-:W-:Y:S04]  /*1fa0*/  LDS.64 R12, [R4.X8+0x110] ;  /* 0x00011000040c7984 */ /* 0x000fe80000008a00 */
[----:B------:R-:W-:Y:S04]  /*1fb0*/  LDS.64 R14, [R4.X8+0x120] ;  /* 0x00012000040e7984 */ /* 0x000fe80000008a00 */
[----:B-1----:R-:W-:Y:S04]  /*1fc0*/  LDS.64 R16, [R4.X8+0x130] ;  /* 0x0001300004107984 */ /* 0x002fe80000008a00 */
[----:B------:R-:W-:Y:S04]  /*1fd0*/  LDS.64 R18, [R4.X8+0x140] ;  /* 0x0001400004127984 */ /* 0x000fe80000008a00 */
[----:B------:R-:W-:Y:S04]  /*1fe0*/  LDS.64 R20, [R4.X8+0x150] ;  /* 0x0001500004147984 */ /* 0x000fe80000008a00 */
[----:B------:R-:W-:Y:S04]  /*1ff0*/  LDS.64 R22, [R4.X8+0x160] ;  /* 0x0001600004167984 */ /* 0x000fe80000008a00 */
[----:B0-----:R-:W-:Y:S04]  /*2000*/  STL.64 [R1+0x58], R10 ;  /* 0x0000580a01007387 */ /* 0x001fe80000100a00 */
[----:B------:R-:W0:Y:S04]  /*2010*/  LDS.64 R10, [R4.X8+0x50] ;  /* 0x00005000040a7984 */ /* 0x000e280000008a00 */
[----:B---3--:R-:W-:Y:S04]  /*2020*/  STL.64 [R1+0x50], R8 ;  /* 0x0000500801007387 */ /* 0x008fe80000100a00 */
[----:B------:R-:W1:Y:S04]  /*2030*/  LDS.64 R8, [R4.X8+0x60] ;  /* 0x0000600004087984 */ /* 0x000e680000008a00 */
[----:B----4-:R-:W-:Y:S04]  /*2040*/  STL.64 [R1+0x48], R6 ;  /* 0x0000480601007387 */ /* 0x010fe80000100a00 */
[----:B------:R-:W3:Y:S04]  /*2050*/  LDS.64 R6, [R4.X8+0x70] ;  /* 0x0000700004067984 */ /* 0x000ee80000008a00 */
[----:B--2---:R-:W-:Y:S04]  /*2060*/  LDS.64 R24, [R4.X8+0x170] ;  /* 0x0001700004187984 */ /* 0x004fe80000008a00 */
        /* <DEDUP_REMOVED lines=21> */
[----:B------:R3:W4:Y:S04]  /*21c0*/  LDS.64 R44, [R4.X8+0x210] ;  /* 0x00021000042c7984 */ /* 0x0007280000008a00 */
[----:B------:R3:W2:Y:S04]  /*21d0*/  LDS.64 R46, [R4.X8+0x220] ;  /* 0x00022000042e7984 */ /* 0x0006a80000008a00 */
[----:B------:R3:W2:Y:S04]  /*21e0*/  LDS.64 R48, [R4.X8+0x230] ;  /* 0x0002300004307984 */ /* 0x0006a80000008a00 */
[----:B------:R3:W2:Y:S04]  /*21f0*/  LDS.64 R50, [R4.X8+0x240] ;  /* 0x0002400004327984 */ /* 0x0006a80000008a00 */
[----:B------:R3:W2:Y:S04]  /*2200*/  LDS.64 R52, [R4.X8+0x250] ;  /* 0x0002500004347984 */ /* 0x0006a80000008a00 */
[----:B0-----:R3:W-:Y:S04]  /*2210*/  STL.64 [R1+0x10], R10 ;  /* 0x0000100a01007387 */ /* 0x0017e80000100a00 */
[----:B------:R3:W0:Y:S04]  /*2220*/  LDS.64 R10, [R4.X8+0x100] ;  /* 0x00010000040a7984 */ /* 0x0006280000008a00 */
[----:B-1----:R3:W-:Y:S04]  /*2230*/  STL.64 [R1+0x8], R8 ;  /* 0x0000080801007387 */ /* 0x0027e80000100a00 */
[----:B------:R3:W1:Y:S04]  /*2240*/  LDS.64 R8, [R4.X8+0xf0] ;  /* 0x0000f00004087984 */ /* 0x0006680000008a00 */
        /* <DEDUP_REMOVED lines=28> */
[----:B-12-4-:R3:W-:Y:S02]  /*2410*/  STL.64 [R1], R6 ;  /* 0x0000000601007387 */ /* 0x0167e40000100a00 */
.L_x_2861:
[----:B---3--:R-:W-:Y:S01]  /*2420*/  IABS R7, c[0x0][0x1d4] ;  /* 0x0000750000077a13 */ /* 0x008fe20000000000 */
[----:B0-----:R0:W-:Y:S01]  /*2430*/  STL [R1+0x7c], R103 ;  /* 0x00007c6701007387 */ /* 0x0011e20000100800 */
[----:B------:R-:W-:Y:S01]  /*2440*/  ISETP.GE.AND P1, PT, R2, RZ, PT ;  /* 0x000000ff0200720c */ /* 0x000fe20003f26270 */
[----:B------:R-:W-:Y:S01]  /*2450*/  ULDC UR4, c[0x0][0x1d4] ;  /* 0x0000750000047ab9 */ /* 0x000fe20000000800 */
[----:B------:R-:W1:Y:S01]  /*2460*/  I2F.RP R4, R7 ;  /* 0x0000000700047306 */ /* 0x000e620000209400 */
[----:B------:R-:W-:Y:S01]  /*2470*/  IMAD.MOV.U32 R252, RZ, RZ, c[0x0][0x1d4] ;  /* 0x00007500fffc7624 */ /* 0x000fe200078e00ff */
[----:B------:R-:W-:Y:S01]  /*2480*/  ULDC.64 UR10, c[0x0][0x200] ;  /* 0x00008000000a7ab9 */ /* 0x000fe20000000a00 */
[----:B0-----:R-:W2:Y:S05]  /*2490*/  LDL R103, [R1+0x54] ;  /* 0x0000540001677983 */ /* 0x001eaa0000100800 */
[----:B-1----:R-:W0:Y:S01]  /*24a0*/  MUFU.RCP R4, R4 ;  /* 0x0000000400047308 */ /* 0x002e220000001000 */
[----:B------:R-:W-:Y:S01]  /*24b0*/  UIMAD UR4, UR48, UR4, URZ ;  /* 0x00000004300472a4 */ /* 0x000fe2000f8e023f */
[----:B------:R1:W-:Y:S01]  /*24c0*/  STL [R1+0x78], R104 ;  /* 0x0000786801007387 */ /* 0x0003e20000100800 */
[----:B------:R-:W-:Y:S01]  /*24d0*/  UISETP.NE.U32.AND UP0, UPT, URZ, UR10, UPT ;  /* 0x0000000a3f00728c */ /* 0x000fe2000bf05070 */
[----:B0-----:R-:W-:-:S02]  /*24e0*/  IADD3 R4, R4, 0xffffffe, RZ ;  /* 0x0ffffffe04047810 */ /* 0x001fc40007ffe0ff */
[----:B-1----:R-:W3:Y:S02]  /*24f0*/  LDL R104, [R1+0x50] ;  /* 0x0000500001687983 */ /* 0x002ee40000100800 */
[----:B------:R-:W0:Y:S01]  /*2500*/  F2I.FTZ.U32.TRUNC.NTZ R5, R4 ;  /* 0x0000000400057305 */ /* 0x000e22000021f000 */
[----:B------:R-:W-:Y:S01]  /*2510*/  UISETP.NE.AND.EX UP0, UPT, URZ, UR11, UPT, UP0 ;  /* 0x0000000b3f00728c */ /* 0x000fe2000bf05300 */
[----:B------:R1:W-:Y:S04]  /*2520*/  STL [R1+0x74], R105 ;  /* 0x0000746901007387 */ /* 0x0003e80000100800 */
[----:B------:R4:W-:Y:S04]  /*2530*/  STL [R1+0x70], R106 ;  /* 0x0000706a01007387 */ /* 0x0009e80000100800 */
[----:B------:R1:W-:Y:S04]  /*2540*/  STL [R1+0x6c], R107 ;  /* 0x00006c6b01007387 */ /* 0x0003e80000100800 */
[----:B------:R1:W-:Y:S01]  /*2550*/  STL [R1+0x68], R108 ;  /* 0x0000686c01007387 */ /* 0x0003e20000100800 */
[----:B0-----:R-:W-:-:S03]  /*2560*/  IMAD.MOV R4, RZ, RZ, -R5 ;  /* 0x000000ffff047224 */ /* 0x001fc600078e0a05 */
[----:B------:R0:W-:Y:S01]  /*2570*/  STL [R1+0x64], R109 ;  /* 0x0000646d01007387 */ /* 0x0001e20000100800 */
[----:B------:R-:W-:Y:S02]  /*2580*/  IMAD R6, R4, R7, RZ ;  /* 0x0000000704067224 */ /* 0x000fe400078e02ff */
[----:B------:R-:W-:Y:S01]  /*2590*/  IMAD.MOV.U32 R4, RZ, RZ, RZ ;  /* 0x000000ffff047224 */ /* 0x000fe200078e00ff */
[----:B------:R0:W-:Y:S03]  /*25a0*/  STL [R1+0x60], R249 ;  /* 0x000060f901007387 */ /* 0x0001e60000100800 */
[----:B------:R-:W-:Y:S01]  /*25b0*/  IMAD.HI.U32 R6, R5, R6, R4 ;  /* 0x0000000605067227 */ /* 0x000fe200078e0004 */
[----:B------:R-:W-:Y:S01]  /*25c0*/  IABS R4, R2 ;  /* 0x0000000200047213 */ /* 0x000fe20000000000 */
[----:B-1----:R-:W2:Y:S04]  /*25d0*/  LDL R105, [R1+0x48] ;  /* 0x0000480001697983 */ /* 0x002ea80000100800 */
[----:B------:R-:W-:Y:S01]  /*25e0*/  IMAD.HI.U32 R6, R6, R4, RZ ;  /* 0x0000000406067227 */ /* 0x000fe200078e00ff */
[----:B----4-:R-:W4:Y:S03]  /*25f0*/  LDL R106, [R1+0x4c] ;  /* 0x00004c00016a7983 */ /* 0x010f260000100800 */
[----:B------:R-:W-:Y:S01]  /*2600*/  IMAD.MOV R6, RZ, RZ, -R6 ;  /* 0x000000ffff067224 */ /* 0x000fe200078e0a06 */
[----:B------:R-:W2:Y:S03]  /*2610*/  LDL R107, [R1+0x40] ;  /* 0x00004000016b7983 */ /* 0x000ea60000100800 */
[----:B------:R-:W-:Y:S01]  /*2620*/  IMAD R4, R7, R6, R4 ;  /* 0x0000000607047224 */ /* 0x000fe200078e0204 */
[----:B------:R-:W2:Y:S01]  /*2630*/  LDL R108, [R1+0x44] ;  /* 0x00004400016c7983 */ /* 0x000ea20000100800 */
[----:B------:R-:W-:-:S03]  /*2640*/  IMAD.U32 R6, RZ, RZ, UR4 ;  /* 0x00000004ff067e24 */ /* 0x000fc6000f8e00ff */
[----:B------:R-:W-:Y:S01]  /*2650*/  ISETP.GT.U32.AND P0, PT, R7, R4, PT ;  /* 0x000000040700720c */ /* 0x000fe20003f04070 */
[----:B0-----:R-:W2:Y:S04]  /*2660*/  LDL R109, [R1+0x38] ;  /* 0x00003800016d7983 */ /* 0x001ea80000100800 */
[----:B------:R-:W2:Y:S08]  /*2670*/  LDL R249, [R1+0x3c] ;  /* 0x00003c0001f97983 */ /* 0x000eb00000100800 */
[----:B------:R-:W-:-:S04]  /*2680*/  @!P0 IADD3 R4, R4, -R7, RZ ;  /* 0x8000000704048210 */ /* 0x000fc80007ffe0ff */
[----:B------:R-:W-:-:S13]  /*2690*/  ISETP.GT.U32.AND P0, PT, R7, R4, PT ;  /* 0x000000040700720c */ /* 0x000fda0003f04070 */
[----:B------:R-:W-:Y:S01]  /*26a0*/  @!P0 IMAD.IADD R4, R4, 0x1, -R7 ;  /* 0x0000000104048824 */ /* 0x000fe200078e0a07 */
[----:B------:R-:W-:-:S03]  /*26b0*/  ISETP.NE.AND P0, PT, RZ, c[0x0][0x1d4], PT ;  /* 0x00007500ff007a0c */ /* 0x000fc60003f05270 */
[----:B------:R-:W-:-:S10]  /*26c0*/  @!P1 IMAD.MOV R4, RZ, RZ, -R4 ;  /* 0x000000ffff049224 */ /* 0x000fd400078e0a04 */
        /* <DEDUP_REMOVED lines=9> */
[----:B------:R-:W4:Y:S04]  /*2760*/  @!P0 LDG.E R247, [R238.64] ;  /* 0x00000024eef78981 */ /* 0x000f28000c1e1900 */
[----:B------:R-:W4:Y:S04]  /*2770*/  @!P0 LDG.E R242, [R238.64] ;  /* 0x00000024eef28981 */ /* 0x000f28000c1e1900 */
[----:B------:R-:W4:Y:S04]  /*2780*/  @!P0 LDG.E R244, [R238.64] ;  /* 0x00000024eef48981 */ /* 0x000f28000c1e1900 */
[----:B------:R-:W4:Y:S04]  /*2790*/  @!P0 LDG.E R245, [R238.64] ;  /* 0x00000024eef58981 */ /* 0x000f28000c1e1900 */
[----:B------:R-:W4:Y:S04]  /*27a0*/  @!P0 LDG.E R246, [R238.64] ;  /* 0x00000024eef68981 */ /* 0x000f28000c1e1900 */
[----:B------:R-:W4:Y:S01]  /*27b0*/  @!P0 LDG.E R5, [R238.64] ;  /* 0x00000024ee058981 */ /* 0x000f22000c1e1900 */
[----:B------:R-:W-:Y:S01]  /*27c0*/  IADD3 R243, R4, c[0x0][0x1d4], RZ ;  /* 0x0000750004f37a10 */ /* 0x000fe20007ffe0ff */
[----:B--2---:R-:W-:-:S04]  /*27d0*/  @!P0 IMAD R7, R7, c[0x0][0x1d8], RZ ;  /* 0x0000760007078a24 */ /* 0x004fc800078e02ff */
[----:B------:R-:W-:Y:S01]  /*27e0*/  @!P0 IMAD.SHL.U32 R240, R7, 0x100, RZ ;  /* 0x0000010007f08824 */ /* 0x000fe200078e00ff */
[----:B------:R-:W-:Y:S01]  /*27f0*/  @!P0 SHF.L.U32 R7, R4, 0x2, RZ ;  /* 0x0000000204078819 */ /* 0x000fe200000006ff */
[----:B---3--:R-:W-:-:S04]  /*2800*/  @!P0 IMAD R6, R6, c[0x0][0x1d8], RZ ;  /* 0x0000760006068a24 */ /* 0x008fc800078e02ff */
[----:B------:R-:W-:Y:S02]  /*2810*/  @!P0 IMAD R240, R240, c[0x0][0x1d4], R7 ;  /* 0x00007500f0f08a24 */ /* 0x000fe400078e0207 */
[----:B------:R-:W-:Y:S02]  /*2820*/  @!P0 IMAD.SHL.U32 R248, R6, 0x100, RZ ;  /* 0x0000010006f88824 */ /* 0x000fe400078e00ff */
[----:B------:R-:W-:Y:S01]  /*2830*/  @!P0 IMAD.SHL.U32 R6, R243, 0x4, RZ ;  /* 0x00000004f3068824 */ /* 0x000fe200078e00ff */
[----:B------:R-:W-:-:S03]  /*2840*/  @!P0 IADD3 R7, P1, R0, R240, RZ ;  /* 0x000000f000078210 */ /* 0x000fc60007f3e0ff */
[----:B------:R-:W-:Y:S01]  /*2850*/  @!P0 IMAD R248, R248, c[0x0][0x1d4], R6 ;  /* 0x00007500f8f88a24 */ /* 0x000fe200078e0206 */
[----:B------:R-:W-:Y:S02]  /*2860*/  @!P0 LEA.HI.X.SX32 R240, R240, R3, 0x1, P1 ;  /* 0x00000003f0f08211 */ /* 0x000fe400008f0eff */
[----:B------:R-:W-:-:S04]  /*2870*/  @!P0 LEA R6, P1, R7, c[0x0][0x198], 0x2 ;  /* 0x0000660007068a11 */ /* 0x000fc800078210ff */
[----:B------:R-:W-:Y:S02]  /*2880*/  @!P0 LEA.HI.X R7, R7, c[0x0][0x19c], R240, 0x2, P1 ;  /* 0x0000670007078a11 */ /* 0x000fe400008f14f0 */
[----:B------:R-:W-:Y:S01]  /*2890*/  @!P0 IADD3 R241, P1, R0, R248, RZ ;  /* 0x000000f800f18210 */ /* 0x000fe20007f3e0ff */
[----:B----4-:R-:W-:Y:S01]  /*28a0*/  @!P0 IMAD R247, R247, c[0x0][0x1d8], RZ ;  /* 0x00007600f7f78a24 */ /* 0x010fe200078e02ff */
[----:B------:R-:W-:Y:S01]  /*28b0*/  IADD3 R243, R243, c[0x0][0x1d4], RZ ;  /* 0x00007500f3f37a10 */ /* 0x000fe20007ffe0ff */
[----:B------:R0:W2:Y:S01]  /*28c0*/  @!P0 LDG.E.64 R110, [R6.64] ;  /* 0x00000024066e8981 */ /* 0x0000a2000c1e1b00 */
[----:B------:R-:W-:Y:S02]  /*28d0*/  @!P0 LEA.HI.X.SX32 R248, R248, R3, 0x1, P1 ;  /* 0x00000003f8f88211 */ /* 0x000fe400008f0eff */
[----:B------:R-:W-:-:S04]  /*28e0*/  @!P0 LEA R240, P1, R241, c[0x0][0x198], 0x2 ;  /* 0x00006600f1f08a11 */ /* 0x000fc800078210ff */
[----:B------:R-:W-:-:S05]  /*28f0*/  @!P0 LEA.HI.X R241, R241, c[0x0][0x19c], R248, 0x2, P1 ;  /* 0x00006700f1f18a11 */ /* 0x000fca00008f14f8 */
[----:B------:R1:W3:Y:S01]  /*2900*/  @!P0 LDG.E.64 R112, [R240.64] ;  /* 0x00000024f0708981 */ /* 0x0002e2000c1e1b00 */
[----:B0-----:R-:W-:Y:S02]  /*2910*/  @!P0 IMAD.SHL.U32 R6, R243, 0x4, RZ ;  /* 0x00000004f3068824 */ /* 0x001fe400078e00ff */
[----:B-1----:R-:W-:Y:S02]  /*2920*/  @!P0 IMAD.SHL.U32 R240, R247, 0x100, RZ ;  /* 0x00000100f7f08824 */ /* 0x002fe400078e00ff */
[----:B------:R-:W4:Y:S01]  /*2930*/  @!P0 LDG.E R247, [R238.64] ;  /* 0x00000024eef78981 */ /* 0x000f22000c1e1900 */
[----:B------:R-:W-:Y:S01]  /*2940*/  @!P0 IMAD R242, R242, c[0x0][0x1d8], RZ ;  /* 0x00007600f2f28a24 */ /* 0x000fe200078e02ff */
[----:B------:R-:W-:Y:S01]  /*2950*/  IADD3 R248, R243, c[0x0][0x1d4], RZ ;  /* 0x00007500f3f87a10 */ /* 0x000fe20007ffe0ff */
[----:B------:R-:W-:Y:S01]  /*2960*/  @!P0 IMAD R240, R240, c[0x0][0x1d4], R6 ;  /* 0x00007500f0f08a24 */ /* 0x000fe200078e0206 */
[----:B------:R-:W2:Y:S02]  /*2970*/  @!P0 LDG.E R243, [R238.64] ;  /* 0x00000024eef38981 */ /* 0x000ea4000c1e1900 */
[----:B------:R-:W-:Y:S01]  /*2980*/  @!P0 SHF.L.U32 R242, R242, 0x8, RZ ;  /* 0x00000008f2f28819 */ /* 0x000fe200000006ff */
[----:B------:R-:W-:Y:S01]  /*2990*/  @!P0 IMAD.SHL.U32 R6, R248, 0x4, RZ ;  /* 0x00000004f8068824 */ /* 0x000fe200078e00ff */
[----:B------:R-:W-:-:S03]  /*29a0*/  @!P0 IADD3 R7, P1, R0, R240, RZ ;  /* 0x000000f000078210 */ /* 0x000fc60007f3e0ff */
[----:B------:R-:W-:Y:S01]  /*29b0*/  @!P0 IMAD R242, R242, c[0x0][0x1d4], R6 ;  /* 0x00007500f2f28a24 */ /* 0x000fe200078e0206 */
[----:B------:R-:W-:Y:S02]  /*29c0*/  @!P0 LEA.HI.X.SX32 R240, R240, R3, 0x1, P1 ;  /* 0x00000003f0f08211 */ /* 0x000fe400008f0eff */
[----:B------:R-:W-:-:S04]  /*29d0*/  @!P0 LEA R6, P1, R7, c[0x0][0x198], 0x2 ;  /* 0x0000660007068a11 */ /* 0x000fc800078210ff */
[----:B------:R-:W-:Y:S02]  /*29e0*/  @!P0 LEA.HI.X R7, R7, c[0x0][0x19c], R240, 0x2, P1 ;  /* 0x0000670007078a11 */ /* 0x000fe400008f14f0 */
[----:B------:R-:W-:Y:S01]  /*29f0*/  @!P0 IADD3 R241, P1, R0, R242, RZ ;  /* 0x000000f200f18210 */ /* 0x000fe20007f3e0ff */
[----:B------:R-:W-:Y:S01]  /*2a00*/  @!P0 IMAD R244, R244, c[0x0][0x1d8], RZ ;  /* 0x00007600f4f48a24 */ /* 0x000fe200078e02ff */
[----:B------:R-:W-:Y:S01]  /*2a10*/  IADD3 R248, R248, c[0x0][0x1d4], RZ ;  /* 0x00007500f8f87a10 */ /* 0x000fe20007ffe0ff */
[----:B------:R0:W3:Y:S01]  /*2a20*/  @!P0 LDG.E.64 R114, [R6.64] ;  /* 0x0000002406728981 */ /* 0x0000e2000c1e1b00 */
[----:B------:R-:W-:Y:S02]  /*2a30*/  @!P0 LEA.HI.X.SX32 R242, R242, R3, 0x1, P1 ;  /* 0x00000003f2f28211 */ /* 0x000fe400008f0eff */
[----:B------:R-:W-:-:S04]  /*2a40*/  @!P0 LEA R240, P1, R241, c[0x0][0x198], 0x2 ;  /* 0x00006600f1f08a11 */ /* 0x000fc800078210ff */
[----:B------:R-:W-:Y:S02]  /*2a50*/  @!P0 LEA.HI.X R241, R241, c[0x0][0x19c], R242, 0x2, P1 ;  /* 0x00006700f1f18a11 */ /* 0x000fe400008f14f2 */
[----:B------:R-:W3:Y:S01]  /*2a60*/  @!P0 LDG.E R242, [R238.64] ;  /* 0x00000024eef28981 */ /* 0x000ee2000c1e1900 */
[----:B0-----:R-:W-:Y:S02]  /*2a70*/  @!P0 IMAD.SHL.U32 R7, R244, 0x100, RZ ;  /* 0x00000100f4078824 */ /* 0x001fe400078e00ff */
[C---:B------:R-:W-:Y:S01]  /*2a80*/  @!P0 IMAD.SHL.U32 R6, R248.reuse, 0x4, RZ ;  /* 0x00000004f8068824 */ /* 0x040fe200078e00ff */
[----:B------:R-:W-:Y:S01]  /*2a90*/  IADD3 R248, R248, c[0x0][0x1d4], RZ ;  /* 0x00007500f8f87a10 */ /* 0x000fe20007ffe0ff */
[----:B------:R-:W-:Y:S01]  /*2aa0*/  @!P0 IMAD R245, R245, c[0x0][0x1d8], RZ ;  /* 0x00007600f5f58a24 */ /* 0x000fe200078e02ff */
[----:B------:R0:W3:Y:S01]  /*2ab0*/  @!P0 LDG.E.64 R116, [R240.64] ;  /* 0x00000024f0748981 */ /* 0x0000e2000c1e1b00 */
[----:B------:R-:W-:Y:S01]  /*2ac0*/  @!P0 IMAD R7, R7, c[0x0][0x1d4], R6 ;  /* 0x0000750007078a24 */ /* 0x000fe200078e0206 */
[----:B------:R-:W-:Y:S01]  /*2ad0*/  @!P0 SHF.L.U32 R6, R248, 0x2, RZ ;  /* 0x00000002f8068819 */ /* 0x000fe200000006ff */
[----:B------:R-:W-:-:S04]  /*2ae0*/  @!P0 IMAD.SHL.U32 R245, R245, 0x100, RZ ;  /* 0x00000100f5f58824 */ /* 0x000fc800078e00ff */
[----:B------:R-:W-:Y:S01]  /*2af0*/  @!P0 IMAD R245, R245, c[0x0][0x1d4], R6 ;  /* 0x00007500f5f58a24 */ /* 0x000fe200078e0206 */
[----:B------:R-:W-:-:S04]  /*2b00*/  @!P0 IADD3 R6, P1, R0, R7, RZ ;  /* 0x0000000700068210 */ /* 0x000fc80007f3e0ff */
[----:B------:R-:W-:Y:S02]  /*2b10*/  @!P0 LEA.HI.X.SX32 R7, R7, R3, 0x1, P1 ;  /* 0x0000000307078211 */ /* 0x000fe400008f0eff */
[----:B0-----:R-:W-:-:S04]  /*2b20*/  @!P0 LEA R240, P1, R6, c[0x0][0x198], 0x2 ;  /* 0x0000660006f08a11 */ /* 0x001fc800078210ff */
[----:B------:R-:W-:Y:S02]  /*2b30*/  @!P0 LEA.HI.X R241, R6, c[0x0][0x19c], R7, 0x2, P1 ;  /* 0x0000670006f18a11 */ /* 0x000fe400008f1407 */
[----:B------:R-:W-:Y:S01]  /*2b40*/  @!P0 IADD3 R7, P1, R0, R245, RZ ;  /* 0x000000f500078210 */ /* 0x000fe20007f3e0ff */
[----:B------:R-:W3:Y:S03]  /*2b50*/  @!P0 LDG.E R6, [R238.64] ;  /* 0x00000024ee068981 */ /* 0x000ee6000c1e1900 */
[----:B------:R-:W-:Y:S01]  /*2b60*/  @!P0 LEA.HI.X.SX32 R245, R245, R3, 0x1, P1 ;  /* 0x00000003f5f58211 */ /* 0x000fe200008f0eff */
[----:B------:R-:W-:Y:S01]  /*2b70*/  @!P0 IMAD R246, R246, c[0x0][0x1d8], RZ ;  /* 0x00007600f6f68a24 */ /* 0x000fe200078e02ff */
[C---:B------:R-:W-:Y:S01]  /*2b80*/  @!P0 LEA R244, P1, R7.reuse, c[0x0][0x198], 0x2 ;  /* 0x0000660007f48a11 */ /* 0x040fe200078210ff */
[----:B------:R0:W3:Y:S03]  /*2b90*/  @!P0 LDG.E.64 R118, [R240.64] ;  /* 0x00000024f0768981 */ /* 0x0000e6000c1e1b00 */
[----:B------:R-:W-:-:S02]  /*2ba0*/  @!P0 LEA.HI.X R245, R7, c[0x0][0x19c], R245, 0x2, P1 ;  /* 0x0000670007f58a11 */ /* 0x000fc400008f14f5 */
[----:B------:R-:W3:Y:S01]  /*2bb0*/  @!P0 LDG.E R7, [R238.64] ;  /* 0x00000024ee078981 */ /* 0x000ee2000c1e1900 */
[----:B------:R-:W-:Y:S01]  /*2bc0*/  IADD3 R248, R248, c[0x0][0x1d4], RZ ;  /* 0x00007500f8f87a10 */ /* 0x000fe20007ffe0ff */
[----:B------:R-:W-:Y:S02]  /*2bd0*/  @!P0 IMAD.SHL.U32 R246, R246, 0x100, RZ ;  /* 0x00000100f6f68824 */ /* 0x000fe400078e00ff */
[----:B------:R1:W3:Y:S02]  /*2be0*/  @!P0 LDG.E.64 R120, [R244.64] ;  /* 0x00000024f4788981 */ /* 0x0002e4000c1e1b00 */
[----:B------:R-:W-:-:S04]  /*2bf0*/  @!P0 IMAD.SHL.U32 R248, R248, 0x4, RZ ;  /* 0x00000004f8f88824 */ /* 0x000fc800078e00ff */
[----:B------:R-:W-:-:S05]  /*2c00*/  @!P0 IMAD R246, R246, c[0x0][0x1d4], R248 ;  /* 0x00007500f6f68a24 */ /* 0x000fca00078e02f8 */
[----:B0-----:R-:W-:-:S04]  /*2c10*/  @!P0 IADD3 R241, P1, R0, R246, RZ ;  /* 0x000000f600f18210 */ /* 0x001fc80007f3e0ff */
[----:B------:R-:W-:Y:S02]  /*2c20*/  @!P0 LEA.HI.X.SX32 R246, R246, R3, 0x1, P1 ;  /* 0x00000003f6f68211 */ /* 0x000fe400008f0eff */
[----:B------:R-:W-:Y:S01]  /*2c30*/  @!P0 LEA R240, P1, R241, c[0x0][0x198], 0x2 ;  /* 0x00006600f1f08a11 */ /* 0x000fe200078210ff */
[----:B------:R-:W-:Y:S02]  /*2c40*/  @!P0 IMAD R5, R5, c[0x0][0x1d8], RZ ;  /* 0x0000760005058a24 */ /* 0x000fe400078e02ff */
[----:B-1----:R-:W-:Y:S01]  /*2c50*/  IMAD R244, R252, 0x7, R4 ;  /* 0x00000007fcf47824 */ /* 0x002fe200078e0204 */
[----:B------:R-:W-:Y:S02]  /*2c60*/  @!P0 LEA.HI.X R241, R241, c[0x0][0x19c], R246, 0x2, P1 ;  /* 0x00006700f1f18a11 */ /* 0x000fe400008f14f6 */
[----:B------:R-:W3:Y:S01]  /*2c70*/  @!P0 LDG.E R246, [R238.64] ;  /* 0x00000024eef68981 */ /* 0x000ee2000c1e1900 */
[----:B------:R-:W-:Y:S01]  /*2c80*/  @!P0 IMAD.SHL.U32 R245, R5, 0x100, RZ ;  /* 0x0000010005f58824 */ /* 0x000fe200078e00ff */
[----:B------:R-:W-:-:S02]  /*2c90*/  @!P0 SHF.L.U32 R5, R244, 0x2, RZ ;  /* 0x00000002f4058819 */ /* 0x000fc400000006ff */
[----:B------:R0:W3:Y:S03]  /*2ca0*/  @!P0 LDG.E.64 R122, [R240.64] ;  /* 0x00000024f07a8981 */ /* 0x0000e6000c1e1b00 */
[----:B------:R-:W-:Y:S02]  /*2cb0*/  @!P0 IMAD R245, R245, c[0x0][0x1d4], R5 ;  /* 0x00007500f5f58a24 */ /* 0x000fe400078e0205 */
[----:B------:R-:W3:Y:S03]  /*2cc0*/  @!P0 LDG.E R5, [R238.64] ;  /* 0x00000024ee058981 */ /* 0x000ee6000c1e1900 */
[----:B0-----:R-:W-:Y:S02]  /*2cd0*/  @!P0 IADD3 R241, P1, R0, R245, RZ ;  /* 0x000000f500f18210 */ /* 0x001fe40007f3e0ff */
[----:B------:R-:W-:-:S02]  /*2ce0*/  IADD3 R244, R244, c[0x0][0x1d4], RZ ;  /* 0x00007500f4f47a10 */ /* 0x000fc40007ffe0ff */
[----:B------:R-:W-:Y:S02]  /*2cf0*/  @!P0 LEA.HI.X.SX32 R245, R245, R3, 0x1, P1 ;  /* 0x00000003f5f58211 */ /* 0x000fe400008f0eff */
[----:B------:R-:W-:-:S04]  /*2d00*/  @!P0 LEA R240, P1, R241, c[0x0][0x198], 0x2 ;  /* 0x00006600f1f08a11 */ /* 0x000fc800078210ff */
[----:B------:R-:W-:-:S05]  /*2d10*/  @!P0 LEA.HI.X R241, R241, c[0x0][0x19c], R245, 0x2, P1 ;  /* 0x00006700f1f18a11 */ /* 0x000fca00008f14f5 */
[----:B------:R0:W3:Y:S01]  /*2d20*/  @!P0 LDG.E.64 R124, [R240.64] ;  /* 0x00000024f07c8981 */ /* 0x0000e2000c1e1b00 */
[----:B----4-:R-:W-:-:S04]  /*2d30*/  @!P0 IMAD R247, R247, c[0x0][0x1d8], RZ ;  /* 0x00007600f7f78a24 */ /* 0x010fc800078e02ff */
[----:B------:R-:W-:Y:S02]  /*2d40*/  @!P0 IMAD.SHL.U32 R245, R247, 0x100, RZ ;  /* 0x00000100f7f58824 */ /* 0x000fe400078e00ff */
[----:B------:R-:W-:-:S04]  /*2d50*/  @!P0 IMAD.SHL.U32 R247, R244, 0x4, RZ ;  /* 0x00000004f4f78824 */ /* 0x000fc800078e00ff */
[----:B------:R-:W-:-:S05]  /*2d60*/  @!P0 IMAD R245, R245, c[0x0][0x1d4], R247 ;  /* 0x00007500f5f58a24 */ /* 0x000fca00078e02f7 */
[----:B0-----:R-:W-:Y:S01]  /*2d70*/  @!P0 IADD3 R241, P1, R0, R245, RZ ;  /* 0x000000f500f18210 */ /* 0x001fe20007f3e0ff */
[----:B--2---:R-:W-:Y:S01]  /*2d80*/  @!P0 IMAD R243, R243, c[0x0][0x1d8], RZ ;  /* 0x00007600f3f38a24 */ /* 0x004fe200078e02ff */
[----:B------:R-:W-:Y:S02]  /*2d90*/  IADD3 R244, R244, c[0x0][0x1d4], RZ ;  /* 0x00007500f4f47a10 */ /* 0x000fe40007ffe0ff */
[----:B------:R-:W-:Y:S02]  /*2da0*/  @!P0 LEA.HI.X.SX32 R245, R245, R3, 0x1, P1 ;  /* 0x00000003f5f58211 */ /* 0x000fe400008f0eff */
[----:B------:R-:W-:Y:S01]  /*2db0*/  @!P0 LEA R240, P1, R241, c[0x0][0x198], 0x2 ;  /* 0x00006600f1f08a11 */ /* 0x000fe200078210ff */
[----:B------:R-:W-:-:S03]  /*2dc0*/  @!P0 IMAD.SHL.U32 R243, R243, 0x100, RZ ;  /* 0x00000100f3f38824 */ /* 0x000fc600078e00ff */
[----:B------:R-:W-:Y:S01]  /*2dd0*/  @!P0 LEA.HI.X R241, R241, c[0x0][0x19c], R245, 0x2, P1 ;  /* 0x00006700f1f18a11 */ /* 0x000fe200008f14f5 */
[----:B------:R-:W-:-:S04]  /*2de0*/  @!P0 IMAD.SHL.U32 R245, R244, 0x4, RZ ;  /* 0x00000004f4f58824 */ /* 0x000fc800078e00ff */
[----:B------:R-:W-:Y:S01]  /*2df0*/  @!P0 IMAD R243, R243, c[0x0][0x1d4], R245 ;  /* 0x00007500f3f38a24 */ /* 0x000fe200078e02f5 */
[----:B------:R0:W2:Y:S01]  /*2e00*/  @!P0 LDG.E.64 R126, [R240.64] ;  /* 0x00000024f07e8981 */ /* 0x0000a2000c1e1b00 */
[----:B---3--:R-:W-:Y:S01]  /*2e10*/  @!P0 IMAD R242, R242, c[0x0][0x1d8], RZ ;  /* 0x00007600f2f28a24 */ /* 0x008fe200078e02ff */
[----:B------:R-:W-:Y:S02]  /*2e20*/  IADD3 R244, R244, c[0x0][0x1d4], RZ ;  /* 0x00007500f4f47a10 */ /* 0x000fe40007ffe0ff */
[----:B0-----:R-:W-:-:S04]  /*2e30*/  @!P0 IADD3 R241, P1, R0, R243, RZ ;  /* 0x000000f300f18210 */ /* 0x001fc80007f3e0ff */
[----:B------:R-:W-:Y:S02]  /*2e40*/  @!P0 LEA.HI.X.SX32 R243, R243, R3, 0x1, P1 ;  /* 0x00000003f3f38211 */ /* 0x000fe400008f0eff */
[C---:B------:R-:W-:Y:S02]  /*2e50*/  @!P0 LEA R240, P1, R241.reuse, c[0x0][0x198], 0x2 ;  /* 0x00006600f1f08a11 */ /* 0x040fe400078210ff */
[----:B------:R-:W-:Y:S02]  /*2e60*/  @!P0 SHF.L.U32 R242, R242, 0x8, RZ ;  /* 0x00000008f2f28819 */ /* 0x000fe400000006ff */
[----:B------:R-:W-:Y:S01]  /*2e70*/  @!P0 LEA.HI.X R241, R241, c[0x0][0x19c], R243, 0x2, P1 ;  /* 0x00006700f1f18a11 */ /* 0x000fe200008f14f3 */
[----:B------:R-:W-:-:S04]  /*2e80*/  @!P0 IMAD.SHL.U32 R243, R244, 0x4, RZ ;  /* 0x00000004f4f38824 */ /* 0x000fc800078e00ff */
[----:B------:R-:W-:Y:S01]  /*2e90*/  @!P0 IMAD R242, R242, c[0x0][0x1d4], R243 ;  /* 0x00007500f2f28a24 */ /* 0x000fe200078e02f3 */
[----:B------:R0:W3:Y:S04]  /*2ea0*/  @!P0 LDG.E.64 R128, [R240.64] ;  /* 0x00000024f0808981 */ /* 0x0000e8000c1e1b00 */
[----:B0-----:R-:W-:-:S04]  /*2eb0*/  @!P0 IADD3 R240, P1, R0, R242, RZ ;  /* 0x000000f200f08210 */ /* 0x001fc80007f3e0ff */
[----:B------:R-:W-:Y:S02]  /*2ec0*/  @!P0 LEA.HI.X.SX32 R241, R242, R3, 0x1, P1 ;  /* 0x00000003f2f18211 */ /* 0x000fe400008f0eff */
[----:B------:R-:W-:-:S04]  /*2ed0*/  @!P0 LEA R242, P1, R240, c[0x0][0x198], 0x2 ;  /* 0x00006600f0f28a11 */ /* 0x000fc800078210ff */
[----:B------:R-:W-:Y:S02]  /*2ee0*/  @!P0 LEA.HI.X R243, R240, c[0x0][0x19c], R241, 0x2, P1 ;  /* 0x00006700f0f38a11 */ /* 0x000fe400008f14f1 */
[----:B------:R-:W4:Y:S04]  /*2ef0*/  @!P0 LDG.E R240, [R238.64] ;  /* 0x00000024eef08981 */ /* 0x000f28000c1e1900 */
[----:B------:R-:W2:Y:S01]  /*2f00*/  @!P0 LDG.E R241, [R238.64] ;  /* 0x00000024eef18981 */ /* 0x000ea2000c1e1900 */
[----:B------:R-:W-:Y:S01]  /*2f10*/  IADD3 R244, R244, c[0x0][0x1d4], RZ ;  /* 0x00007500f4f47a10 */ /* 0x000fe20007ffe0ff */
[----:B------:R-:W-:Y:S02]  /*2f20*/  @!P0 IMAD R6, R6, c[0x0][0x1d8], RZ ;  /* 0x0000760006068a24 */ /* 0x000fe400078e02ff */
[----:B------:R0:W3:Y:S02]  /*2f30*/  @!P0 LDG.E.64 R130, [R242.64] ;  /* 0x00000024f2828981 */ /* 0x0000e4000c1e1b00 */
[----:B------:R-:W-:-:S02]  /*2f40*/  @!P0 IMAD.SHL.U32 R6, R6, 0x100, RZ ;  /* 0x0000010006068824 */ /* 0x000fc400078e00ff */
[----:B------:R-:W-:Y:S02]  /*2f50*/  IMAD R247, R252, 0xc, R4 ;  /* 0x0000000cfcf77824 */ /* 0x000fe400078e0204 */
[----:B------:R-:W-:Y:S02]  /*2f60*/  @!P0 IMAD R7, R7, c[0x0][0x1d8], RZ ;  /* 0x0000760007078a24 */ /* 0x000fe400078e02ff */
[----:B0-----:R-:W-:-:S04]  /*2f70*/  @!P0 IMAD.SHL.U32 R242, R244, 0x4, RZ ;  /* 0x00000004f4f28824 */ /* 0x001fc800078e00ff */
[----:B------:R-:W-:Y:S01]  /*2f80*/  @!P0 IMAD R242, R6, c[0x0][0x1d4], R242 ;  /* 0x0000750006f28a24 */ /* 0x000fe200078e02f2 */
[----:B------:R-:W-:Y:S01]  /*2f90*/  @!P0 SHF.L.U32 R6, R247, 0x2, RZ ;  /* 0x00000002f7068819 */ /* 0x000fe200000006ff */
[----:B------:R-:W-:-:S03]  /*2fa0*/  @!P0 IMAD.SHL.U32 R245, R7, 0x100, RZ ;  /* 0x0000010007f58824 */ /* 0x000fc600078e00ff */
[----:B------:R-:W-:Y:S01]  /*2fb0*/  @!P0 IADD3 R7, P1, R0, R242, RZ ;  /* 0x000000f200078210 */ /* 0x000fe20007f3e0ff */
[----:B------:R-:W-:-:S03]  /*2fc0*/  @!P0 IMAD R245, R245, c[0x0][0x1d4], R6 ;  /* 0x00007500f5f58a24 */ /* 0x000fc600078e0206 */
[----:B------:R-:W-:Y:S02]  /*2fd0*/  @!P0 LEA.HI.X.SX32 R242, R242, R3, 0x1, P1 ;  /* 0x00000003f2f28211 */ /* 0x000fe400008f0eff */
[----:B------:R-:W-:-:S04]  /*2fe0*/  @!P0 LEA R6, P1, R7, c[0x0][0x198], 0x2 ;  /* 0x0000660007068a11 */ /* 0x000fc800078210ff */
[----:B------:R-:W-:Y:S02]  /*2ff0*/  @!P0 LEA.HI.X R7, R7, c[0x0][0x19c], R242, 0x2, P1 ;  /* 0x0000670007078a11 */ /* 0x000fe400008f14f2 */
[----:B------:R-:W-:Y:S01]  /*3000*/  @!P0 IADD3 R243, P1, R0, R245, RZ ;  /* 0x000000f500f38210 */ /* 0x000fe20007f3e0ff */
[----:B------:R-:W3:Y:S03]  /*3010*/  @!P0 LDG.E R242, [R238.64] ;  /* 0x00000024eef28981 */ /* 0x000ee6000c1e1900 */
[----:B------:R-:W-:Y:S01]  /*3020*/  @!P0 LEA.HI.X.SX32 R245, R245, R3, 0x1, P1 ;  /* 0x00000003f5f58211 */ /* 0x000fe200008f0eff */
[----:B------:R0:W3:Y:S01]  /*3030*/  @!P0 LDG.E.64 R132, [R6.64] ;  /* 0x0000002406848981 */ /* 0x0000e2000c1e1b00 */
[----:B------:R-:W-:-:S04]  /*3040*/  @!P0 LEA R244, P1, R243, c[0x0][0x198], 0x2 ;  /* 0x00006600f3f48a11 */ /* 0x000fc800078210ff */
[----:B------:R-:W-:Y:S02]  /*3050*/  @!P0 LEA.HI.X R245, R243, c[0x0][0x19c], R245, 0x2, P1 ;  /* 0x00006700f3f58a11 */ /* 0x000fe400008f14f5 */
[----:B------:R-:W3:Y:S01]  /*3060*/  @!P0 LDG.E R243, [R238.64] ;  /* 0x00000024eef38981 */ /* 0x000ee2000c1e1900 */
[----:B0-----:R-:W-:Y:S01]  /*3070*/  @!P0 IMAD R6, R246, c[0x0][0x1d8], RZ ;  /* 0x00007600f6068a24 */ /* 0x001fe200078e02ff */
[----:B------:R-:W-:Y:S02]  /*3080*/  IADD3 R246, R247, c[0x0][0x1d4], RZ ;  /* 0x00007500f7f67a10 */ /* 0x000fe40007ffe0ff */
[----:B------:R0:W3:Y:S03]  /*3090*/  @!P0 LDG.E.64 R134, [R244.64] ;  /* 0x00000024f4868981 */ /* 0x0000e6000c1e1b00 */
[C---:B------:R-:W-:Y:S01]  /*30a0*/  @!P0 IMAD.SHL.U32 R7, R246.reuse, 0x4, RZ ;  /* 0x00000004f6078824 */ /* 0x040fe200078e00ff */
[----:B------:R-:W-:Y:S01]  /*30b0*/  IADD3 R246, R246, c[0x0][0x1d4], RZ ;  /* 0x00007500f6f67a10 */ /* 0x000fe20007ffe0ff */
[----:B0-----:R-:W-:Y:S01]  /*30c0*/  @!P0 IMAD R245, R5, c[0x0][0x1d8], RZ ;  /* 0x0000760005f58a24 */ /* 0x001fe200078e02ff */
[----:B------:R-:W3:Y:S03]  /*30d0*/  @!P0 LDG.E R244, [R238.64] ;  /* 0x00000024eef48981 */ /* 0x000ee6000c1e1900 */
[----:B------:R-:W-:-:S02]  /*30e0*/  @!P0 IMAD.SHL.U32 R247, R246, 0x4, RZ ;  /* 0x00000004f6f78824 */ /* 0x000fc400078e00ff */
[----:B------:R-:W-:-:S04]  /*30f0*/  @!P0 IMAD.SHL.U32 R245, R245, 0x100, RZ ;  /* 0x00000100f5f58824 */ /* 0x000fc800078e00ff */
[----:B------:R-:W-:Y:S02]  /*3100*/  @!P0 IMAD R248, R245, c[0x0][0x1d4], R247 ;  /* 0x00007500f5f88a24 */ /* 0x000fe400078e02f7 */
[----:B------:R-:W3:Y:S04]  /*3110*/  @!P0 LDG.E R247, [R238.64] ;  /* 0x00000024eef78981 */ /* 0x000ee8000c1e1900 */
[----:B------:R-:W3:Y:S01]  /*3120*/  @!P0 LDG.E R245, [R238.64] ;  /* 0x00000024eef58981 */ /* 0x000ee2000c1e1900 */
[----:B------:R-:W-:-:S04]  /*3130*/  @!P0 IMAD.SHL.U32 R6, R6, 0x100, RZ ;  /* 0x0000010006068824 */ /* 0x000fc800078e00ff */
[----:B------:R-:W-:-:S05]  /*3140*/  @!P0 IMAD R7, R6, c[0x0][0x1d4], R7 ;  /* 0x0000750006078a24 */ /* 0x000fca00078e0207 */
[----:B------:R-:W-:-:S04]  /*3150*/  @!P0 IADD3 R5, P1, R0, R7, RZ ;  /* 0x0000000700058210 */ /* 0x000fc80007f3e0ff */
[----:B------:R-:W-:Y:S02]  /*3160*/  @!P0 LEA.HI.X.SX32 R7, R7, R3, 0x1, P1 ;  /* 0x0000000307078211 */ /* 0x000fe400008f0eff */
[----:B------:R-:W-:-:S04]  /*3170*/  @!P0 LEA R6, P1, R5, c[0x0][0x198], 0x2 ;  /* 0x0000660005068a11 */ /* 0x000fc800078210ff */
[----:B------:R-:W-:Y:S02]  /*3180*/  @!P0 LEA.HI.X R7, R5, c[0x0][0x19c], R7, 0x2, P1 ;  /* 0x0000670005078a11 */ /* 0x000fe400008f1407 */
[----:B------:R-:W-:-:S03]  /*3190*/  @!P0 IADD3 R5, P1, R0, R248, RZ ;  /* 0x000000f800058210 */ /* 0x000fc60007f3e0ff */
[----:B------:R0:W3:Y:S01]  /*31a0*/  @!P0 LDG.E.64 R136, [R6.64] ;  /* 0x0000002406888981 */ /* 0x0000e2000c1e1b00 */
[----:B------:R-:W-:Y:S02]  /*31b0*/  @!P0 LEA.HI.X.SX32 R248, R248, R3, 0x1, P1 ;  /* 0x00000003f8f88211 */ /* 0x000fe400008f0eff */
[----:B0-----:R-:W-:-:S04]  /*31c0*/  @!P0 LEA R6, P1, R5, c[0x0][0x198], 0x2 ;  /* 0x0000660005068a11 */ /* 0x001fc800078210ff */
[----:B------:R-:W-:Y:S02]  /*31d0*/  @!P0 LEA.HI.X R7, R5, c[0x0][0x19c], R248, 0x2, P1 ;  /* 0x0000670005078a11 */ /* 0x000fe400008f14f8 */
[----:B------:R-:W3:Y:S04]  /*31e0*/  @!P0 LDG.E R5, [R238.64] ;  /* 0x00000024ee058981 */ /* 0x000ee8000c1e1900 */
[----:B------:R0:W3:Y:S02]  /*31f0*/  @!P0 LDG.E.64 R138, [R6.64] ;  /* 0x00000024068a8981 */ /* 0x0000e4000c1e1b00 */
[----:B0-----:R-:W-:Y:S01]  /*3200*/  IADD3 R6, R246, c[0x0][0x1d4], RZ ;  /* 0x00007500f6067a10 */ /* 0x001fe20007ffe0ff */
[----:B------:R-:W-:Y:S02]  /*3210*/  IMAD R248, R252, 0x11, R4 ;  /* 0x00000011fcf87824 */ /* 0x000fe400078e0204 */
[----:B----4-:R-:W-:-:S02]  /*3220*/  @!P0 IMAD R7, R240, c[0x0][0x1d8], RZ ;  /* 0x00007600f0078a24 */ /* 0x010fc400078e02ff */
[----:B------:R-:W-:-:S03]  /*3230*/  @!P0 IMAD.SHL.U32 R240, R6, 0x4, RZ ;  /* 0x0000000406f08824 */ /* 0x000fc600078e00ff */
[----:B------:R-:W-:Y:S01]  /*3240*/  @!P0 SHF.L.U32 R7, R7, 0x8, RZ ;  /* 0x0000000807078819 */ /* 0x000fe200000006ff */
[----:B--2---:R-:W-:Y:S01]  /*3250*/  @!P0 IMAD R241, R241, c[0x0][0x1d8], RZ ;  /* 0x00007600f1f18a24 */ /* 0x004fe200078e02ff */
[----:B------:R-:W-:-:S03]  /*3260*/  IADD3 R6, R6, c[0x0][0x1d4], RZ ;  /* 0x0000750006067a10 */ /* 0x000fc60007ffe0ff */
        /* <DEDUP_REMOVED lines=9> */
[----:B------:R0:W2:Y:S01]  /*3300*/  @!P0 LDG.E.64 R140, [R6.64] ;  /* 0x00000024068c8981 */ /* 0x0000a2000c1e1b00 */
[----:B------:R-:W-:Y:S02]  /*3310*/  @!P0 LEA.HI.X.SX32 R246, R246, R3, 0x1, P1 ;  /* 0x00000003f6f68211 */ /* 0x000fe400008f0eff */
[----:B------:R-:W-:-:S04]  /*3320*/  @!P0 LEA R240, P1, R241, c[0x0][0x198], 0x2 ;  /* 0x00006600f1f08a11 */ /* 0x000fc800078210ff */
[----:B------:R-:W-:Y:S02]  /*3330*/  @!P0 LEA.HI.X R241, R241, c[0x0][0x19c], R246, 0x2, P1 ;  /* 0x00006700f1f18a11 */ /* 0x000fe400008f14f6 */
[----:B------:R-:W4:Y:S04]  /*3340*/  @!P0 LDG.E R246, [R238.64] ;  /* 0x00000024eef68981 */ /* 0x000f28000c1e1900 */
[----:B------:R3:W2:Y:S01]  /*3350*/  @!P0 LDG.E.64 R142, [R240.64] ;  /* 0x00000024f08e8981 */ /* 0x0006a2000c1e1b00 */
[----:B0-----:R-:W-:Y:S01]  /*3360*/  @!P0 SHF.L.U32 R6, R248, 0x2, RZ ;  /* 0x00000002f8068819 */ /* 0x001fe200000006ff */
[----:B---3--:R-:W-:-:S04]  /*3370*/  @!P0 IMAD R240, R242, c[0x0][0x1d8], RZ ;  /* 0x00007600f2f08a24 */ /* 0x008fc800078e02ff */
[----:B------:R-:W-:Y:S01]  /*3380*/  @!P0 IMAD.SHL.U32 R240, R240, 0x100, RZ ;  /* 0x00000100f0f08824 */ /* 0x000fe200078e00ff */
[----:B------:R-:W-:Y:S01]  /*3390*/  IADD3 R248, R248, c[0x0][0x1d4], RZ ;  /* 0x00007500f8f87a10 */ /* 0x000fe20007ffe0ff */
[----:B------:R-:W-:Y:S02]  /*33a0*/  @!P0 IMAD R243, R243, c[0x0][0x1d8], RZ ;  /* 0x00007600f3f38a24 */ /* 0x000fe400078e02ff */
[----:B------:R-:W-:Y:S02]  /*33b0*/  @!P0 IMAD R240, R240, c[0x0][0x1d4], R6 ;  /* 0x00007500f0f08a24 */ /* 0x000fe400078e0206 */
[----:B------:R-:W-:Y:S02]  /*33c0*/  @!P0 IMAD.SHL.U32 R242, R243, 0x100, RZ ;  /* 0x00000100f3f28824 */ /* 0x000fe400078e00ff */
[----:B------:R-:W-:Y:S01]  /*33d0*/  @!P0 IMAD.SHL.U32 R6, R248, 0x4, RZ ;  /* 0x00000004f8068824 */ /* 0x000fe200078e00ff */
[----:B------:R-:W-:Y:S01]  /*33e0*/  @!P0 IADD3 R7, P1, R0, R240, RZ ;  /* 0x000000f000078210 */ /* 0x000fe20007f3e0ff */
[----:B------:R-:W3:Y:S02]  /*33f0*/  @!P0 LDG.E R243, [R238.64] ;  /* 0x00000024eef38981 */ /* 0x000ee4000c1e1900 */
[----:B------:R-:W-:Y:S01]  /*3400*/  @!P0 IMAD R242, R242, c[0x0][0x1d4], R6 ;  /* 0x00007500f2f28a24 */ /* 0x000fe200078e0206 */
[----:B------:R-:W-:-:S02]  /*3410*/  @!P0 LEA.HI.X.SX32 R240, R240, R3, 0x1, P1 ;  /* 0x00000003f0f08211 */ /* 0x000fc400008f0eff */
[----:B------:R-:W-:-:S04]  /*3420*/  @!P0 LEA R6, P1, R7, c[0x0][0x198], 0x2 ;  /* 0x0000660007068a11 */ /* 0x000fc800078210ff */
[----:B------:R-:W-:Y:S02]  /*3430*/  @!P0 LEA.HI.X R7, R7, c[0x0][0x19c], R240, 0x2, P1 ;  /* 0x0000670007078a11 */ /* 0x000fe400008f14f0 */
[----:B------:R-:W-:-:S03]  /*3440*/  @!P0 IADD3 R241, P1, R0, R242, RZ ;  /* 0x000000f200f18210 */ /* 0x000fc60007f3e0ff */
[----:B------:R0:W2:Y:S01]  /*3450*/  @!P0 LDG.E.64 R144, [R6.64] ;  /* 0x0000002406908981 */ /* 0x0000a2000c1e1b00 */
[----:B------:R-:W-:Y:S02]  /*3460*/  @!P0 LEA.HI.X.SX32 R242, R242, R3, 0x1, P1 ;  /* 0x00000003f2f28211 */ /* 0x000fe400008f0eff */
[----:B------:R-:W-:-:S04]  /*3470*/  @!P0 LEA R240, P1, R241, c[0x0][0x198], 0x2 ;  /* 0x00006600f1f08a11 */ /* 0x000fc800078210ff */
[----:B------:R-:W-:Y:S02]  /*3480*/  @!P0 LEA.HI.X R241, R241, c[0x0][0x19c], R242, 0x2, P1 ;  /* 0x00006700f1f18a11 */ /* 0x000fe400008f14f2 */
[----:B------:R-:W2:Y:S01]  /*3490*/  @!P0 LDG.E R242, [R238.64] ;  /* 0x00000024eef28981 */ /* 0x000ea2000c1e1900 */
[----:B0-----:R-:W-:Y:S01]  /*34a0*/  IADD3 R7, R248, c[0x0][0x1d4], RZ ;  /* 0x00007500f8077a10 */ /* 0x001fe20007ffe0ff */
[----:B------:R-:W-:Y:S02]  /*34b0*/  @!P0 IMAD R244, R244, c[0x0][0x1d8], RZ ;  /* 0x00007600f4f48a24 */ /* 0x000fe400078e02ff */
[----:B------:R0:W2:Y:S02]  /*34c0*/  @!P0 LDG.E.64 R146, [R240.64] ;  /* 0x00000024f0928981 */ /* 0x0000a4000c1e1b00 */
[----:B------:R-:W-:Y:S02]  /*34d0*/  @!P0 IMAD.SHL.U32 R6, R244, 0x100, RZ ;  /* 0x00000100f4068824 */ /* 0x000fe400078e00ff */
[----:B------:R-:W-:Y:S01]  /*34e0*/  @!P0 IMAD R247, R247, c[0x0][0x1d8], RZ ;  /* 0x00007600f7f78a24 */ /* 0x000fe200078e02ff */
[----:B------:R1:W2:Y:S01]  /*34f0*/  @!P0 LDG.E R248, [R238.64] ;  /* 0x00000024eef88981 */ /* 0x0002a2000c1e1900 */
[C---:B0-----:R-:W-:Y:S01]  /*3500*/  @!P0 IMAD.SHL.U32 R240, R7.reuse, 0x4, RZ ;  /* 0x0000000407f08824 */ /* 0x041fe200078e00ff */
[----:B------:R-:W-:-:S04]  /*3510*/  IADD3 R7, R7, c[0x0][0x1d4], RZ ;  /* 0x0000750007077a10 */ /* 0x000fc80007ffe0ff */
[C---:B------:R-:W-:Y:S01]  /*3520*/  IADD3 R241, R7.reuse, c[0x0][0x1d4], RZ ;  /* 0x0000750007f17a10 */ /* 0x040fe20007ffe0ff */
[----:B------:R-:W-:Y:S01]  /*3530*/  @!P0 IMAD R6, R6, c[0x0][0x1d4], R240 ;  /* 0x0000750006068a24 */ /* 0x000fe200078e02f0 */
[----:B------:R-:W-:Y:S01]  /*3540*/  @!P0 SHF.L.U32 R240, R7, 0x2, RZ ;  /* 0x0000000207f08819 */ /* 0x000fe200000006ff */
[----:B------:R-:W-:Y:S02]  /*3550*/  @!P0 IMAD.SHL.U32 R247, R247, 0x100, RZ ;  /* 0x00000100f7f78824 */ /* 0x000fe400078e00ff */
[----:B------:R-:W-:Y:S02]  /*3560*/  @!P0 IMAD.SHL.U32 R7, R241, 0x4, RZ ;  /* 0x00000004f1078824 */ /* 0x000fe400078e00ff */
[----:B------:R-:W-:Y:S02]  /*3570*/  @!P0 IMAD R245, R245, c[0x0][0x1d8], RZ ;  /* 0x00007600f5f58a24 */ /* 0x000fe400078e02ff */
[----:B------:R-:W-:Y:S01]  /*3580*/  @!P0 IMAD R247, R247, c[0x0][0x1d4], R7 ;  /* 0x00007500f7f78a24 */ /* 0x000fe200078e0207 */
[----:B------:R-:W-:Y:S01]  /*3590*/  @!P0 IADD3 R7, P1, R0, R6, RZ ;  /* 0x0000000600078210 */ /* 0x000fe20007f3e0ff */
[----:B------:R-:W-:-:S03]  /*35a0*/  @!P0 IMAD.SHL.U32 R245, R245, 0x100, RZ ;  /* 0x00000100f5f58824 */ /* 0x000fc600078e00ff */
[----:B------:R-:W-:Y:S01]  /*35b0*/  @!P0 LEA.HI.X.SX32 R6, R6, R3, 0x1, P1 ;  /* 0x0000000306068211 */ /* 0x000fe200008f0eff */
[----:B------:R-:W-:Y:S01]  /*35c0*/  @!P0 IMAD R245, R245, c[0x0][0x1d4], R240 ;  /* 0x00007500f5f58a24 */ /* 0x000fe200078e02f0 */
[----:B------:R-:W-:-:S04]  /*35d0*/  @!P0 LEA R240, P1, R7, c[0x0][0x198], 0x2 ;  /* 0x0000660007f08a11 */ /* 0x000fc800078210ff */
[----:B------:R-:W-:Y:S02]  /*35e0*/  @!P0 LEA.HI.X R241, R7, c[0x0][0x19c], R6, 0x2, P1 ;  /* 0x0000670007f18a11 */ /* 0x000fe400008f1406 */
[----:B------:R-:W-:Y:S01]  /*35f0*/  @!P0 IADD3 R7, P1, R0, R245, RZ ;  /* 0x000000f500078210 */ /* 0x000fe20007f3e0ff */
[----:B------:R-:W2:Y:S03]  /*3600*/  @!P0 LDG.E R6, [R238.64] ;  /* 0x00000024ee068981 */ /* 0x000ea6000c1e1900 */
[----:B------:R-:W-:Y:S01]  /*3610*/  @!P0 LEA.HI.X.SX32 R245, R245, R3, 0x1, P1 ;  /* 0x00000003f5f58211 */ /* 0x000fe200008f0eff */
[----:B------:R0:W2:Y:S01]  /*3620*/  @!P0 LDG.E.64 R148, [R240.64] ;  /* 0x00000024f0948981 */ /* 0x0000a2000c1e1b00 */
[----:B------:R-:W-:-:S04]  /*3630*/  @!P0 LEA R244, P1, R7, c[0x0][0x198], 0x2 ;  /* 0x0000660007f48a11 */ /* 0x000fc800078210ff */
[----:B------:R-:W-:Y:S02]  /*3640*/  @!P0 LEA.HI.X R245, R7, c[0x0][0x19c], R245, 0x2, P1 ;  /* 0x0000670007f58a11 */ /* 0x000fe400008f14f5 */
[----:B------:R-:W2:Y:S01]  /*3650*/  @!P0 LDG.E R7, [R238.64] ;  /* 0x00000024ee078981 */ /* 0x000ea2000c1e1900 */
[----:B0-----:R-:W-:-:S03]  /*3660*/  @!P0 IADD3 R241, P1, R0, R247, RZ ;  /* 0x000000f700f18210 */ /* 0x001fc60007f3e0ff */
[----:B------:R0:W2:Y:S01]  /*3670*/  @!P0 LDG.E.64 R150, [R244.64] ;  /* 0x00000024f4968981 */ /* 0x0000a2000c1e1b00 */
[----:B------:R-:W-:Y:S01]  /*3680*/  @!P0 IMAD R5, R5, c[0x0][0x1d8], RZ ;  /* 0x0000760005058a24 */ /* 0x000fe200078e02ff */
[----:B------:R-:W-:Y:S02]  /*3690*/  @!P0 LEA.HI.X.SX32 R247, R247, R3, 0x1, P1 ;  /* 0x00000003f7f78211 */ /* 0x000fe400008f0eff */
[----:B------:R-:W-:Y:S01]  /*36a0*/  @!P0 LEA R240, P1, R241, c[0x0][0x198], 0x2 ;  /* 0x00006600f1f08a11 */ /* 0x000fe200078210ff */
[----:B0-----:R-:W-:-:S03]  /*36b0*/  IMAD R245, R252, 0x16, R4 ;  /* 0x00000016fcf57824 */ /* 0x001fc600078e0204 */
[----:B------:R-:W-:Y:S01]  /*36c0*/  @!P0 LEA.HI.X R241, R241, c[0x0][0x19c], R247, 0x2, P1 ;  /* 0x00006700f1f18a11 */ /* 0x000fe200008f14f7 */
[----:B------:R-:W2:Y:S01]  /*36d0*/  @!P0 LDG.E R244, [R238.64] ;  /* 0x00000024eef48981 */ /* 0x000ea2000c1e1900 */
[----:B------:R-:W-:Y:S01]  /*36e0*/  @!P0 IMAD.SHL.U32 R247, R5, 0x100, RZ ;  /* 0x0000010005f78824 */ /* 0x000fe200078e00ff */
[----:B------:R-:W-:Y:S02]  /*36f0*/  @!P0 SHF.L.U32 R5, R245, 0x2, RZ ;  /* 0x00000002f5058819 */ /* 0x000fe400000006ff */
[----:B------:R0:W2:Y:S03]  /*3700*/  @!P0 LDG.E.64 R152, [R240.64] ;  /* 0x00000024f0988981 */ /* 0x0000a6000c1e1b00 */
[----:B------:R-:W-:Y:S02]  /*3710*/  @!P0 IMAD R247, R247, c[0x0][0x1d4], R5 ;  /* 0x00007500f7f78a24 */ /* 0x000fe400078e0205 */
[----:B------:R-:W2:Y:S03]  /*3720*/  @!P0 LDG.E R5, [R238.64] ;  /* 0x00000024ee058981 */ /* 0x000ea6000c1e1900 */
[----:B0-----:R-:W-:-:S02]  /*3730*/  @!P0 IADD3 R241, P1, R0, R247, RZ ;  /* 0x000000f700f18210 */ /* 0x001fc40007f3e0ff */
[----:B------:R-:W-:Y:S02]  /*3740*/  IADD3 R245, R245, c[0x0][0x1d4], RZ ;  /* 0x00007500f5f57a10 */ /* 0x000fe40007ffe0ff */
[----:B------:R-:W-:Y:S02]  /*3750*/  @!P0 LEA.HI.X.SX32 R247, R247, R3, 0x1, P1 ;  /* 0x00000003f7f78211 */ /* 0x000fe400008f0eff */
[----:B------:R-:W-:-:S04]  /*3760*/  @!P0 LEA R240, P1, R241, c[0x0][0x198], 0x2 ;  /* 0x00006600f1f08a11 */ /* 0x000fc800078210ff */
[----:B------:R-:W-:Y:S01]  /*3770*/  @!P0 LEA.HI.X R241, R241, c[0x0][0x19c], R247, 0x2, P1 ;  /* 0x00006700f1f18a11 */ /* 0x000fe200008f14f7 */
[----:B------:R-:W-:-:S04]  /*3780*/  @!P0 IMAD.SHL.U32 R247, R245, 0x4, RZ ;  /* 0x00000004f5f78824 */ /* 0x000fc800078e00ff */
[----:B------:R0:W2:Y:S01]  /*3790*/  @!P0 LDG.E.64 R154, [R240.64] ;  /* 0x00000024f09a8981 */ /* 0x0000a2000c1e1b00 */
[----:B------:R-:W-:Y:S01]  /*37a0*/  IADD3 R245, R245, c[0x0][0x1d4], RZ ;  /* 0x00007500f5f57a10 */ /* 0x000fe20007ffe0ff */
[----:B----4-:R-:W-:-:S04]  /*37b0*/  @!P0 IMAD R246, R246, c[0x0][0x1d8], RZ ;  /* 0x00007600f6f68a24 */ /* 0x010fc800078e02ff */
[----:B------:R-:W-:-:S04]  /*37c0*/  @!P0 IMAD.SHL.U32 R246, R246, 0x100, RZ ;  /* 0x00000100f6f68824 */ /* 0x000fc800078e00ff */
[----:B------:R-:W-:-:S05]  /*37d0*/  @!P0 IMAD R246, R246, c[0x0][0x1d4], R247 ;  /* 0x00007500f6f68a24 */ /* 0x000fca00078e02f7 */
[----:B0-----:R-:W-:-:S04]  /*37e0*/  @!P0 IADD3 R241, P1, R0, R246, RZ ;  /* 0x000000f600f18210 */ /* 0x001fc80007f3e0ff */
[----:B------:R-:W-:Y:S02]  /*37f0*/  @!P0 LEA.HI.X.SX32 R246, R246, R3, 0x1, P1 ;  /* 0x00000003f6f68211 */ /* 0x000fe400008f0eff */
[----:B------:R-:W-:-:S04]  /*3800*/  @!P0 LEA R240, P1, R241, c[0x0][0x198], 0x2 ;  /* 0x00006600f1f08a11 */ /* 0x000fc800078210ff */
[----:B------:R-:W-:Y:S01]  /*3810*/  @!P0 LEA.HI.X R241, R241, c[0x0][0x19c], R246, 0x2, P1 ;  /* 0x00006700f1f18a11 */ /* 0x000fe200008f14f6 */
[----:B------:R-:W-:Y:S02]  /*3820*/  @!P0 IMAD.SHL.U32 R246, R245, 0x4, RZ ;  /* 0x00000004f5f68824 */ /* 0x000fe400078e00ff */
[----:B---3--:R-:W-:Y:S02]  /*3830*/  @!P0 IMAD R243, R243, c[0x0][0x1d8], RZ ;  /* 0x00007600f3f38a24 */ /* 0x008fe400078e02ff */
[----:B------:R0:W3:Y:S02]  /*3840*/  @!P0 LDG.E.64 R156, [R240.64] ;  /* 0x00000024f09c8981 */ /* 0x0000e4000c1e1b00 */
[----:B------:R-:W-:-:S04]  /*3850*/  @!P0 IMAD.SHL.U32 R243, R243, 0x100, RZ ;  /* 0x00000100f3f38824 */ /* 0x000fc800078e00ff */
[----:B------:R-:W-:-:S05]  /*3860*/  @!P0 IMAD R243, R243, c[0x0][0x1d4], R246 ;  /* 0x00007500f3f38a24 */ /* 0x000fca00078e02f6 */
[----:B0-----:R-:W-:Y:S02]  /*3870*/  @!P0 IADD3 R241, P1, R0, R243, RZ ;  /* 0x000000f300f18210 */ /* 0x001fe40007f3e0ff */
[----:B------:R-:W-:Y:S02]  /*3880*/  IADD3 R245, R245, c[0x0][0x1d4], RZ ;  /* 0x00007500f5f57a10 */ /* 0x000fe40007ffe0ff */
[----:B------:R-:W-:Y:S02]  /*3890*/  @!P0 LEA.HI.X.SX32 R243, R243, R3, 0x1, P1 ;  /* 0x00000003f3f38211 */ /* 0x000fe400008f0eff */
[----:B------:R-:W-:Y:S01]  /*38a0*/  @!P0 LEA R240, P1, R241, c[0x0][0x198], 0x2 ;  /* 0x00006600f1f08a11 */ /* 0x000fe200078210ff */
[----:B--2---:R-:W-:-:S03]  /*38b0*/  @!P0 IMAD R242, R242, c[0x0][0x1d8], RZ ;  /* 0x00007600f2f28a24 */ /* 0x004fc600078e02ff */
[----:B------:R-:W-:Y:S01]  /*38c0*/  @!P0 LEA.HI.X R241, R241, c[0x0][0x19c], R243, 0x2, P1 ;  /* 0x00006700f1f18a11 */ /* 0x000fe200008f14f3 */
[----:B------:R-:W-:Y:S01]  /*38d0*/  @!P0 IMAD.SHL.U32 R243, R245, 0x4, RZ ;  /* 0x00000004f5f38824 */ /* 0x000fe200078e00ff */
[----:B------:R-:W-:-:S03]  /*38e0*/  @!P0 SHF.L.U32 R242, R242, 0x8, RZ ;  /* 0x00000008f2f28819 */ /* 0x000fc600000006ff */
[----:B------:R0:W2:Y:S02]  /*38f0*/  @!P0 LDG.E.64 R158, [R240.64] ;  /* 0x00000024f09e8981 */ /* 0x0000a4000c1e1b00 */
[----:B------:R-:W-:Y:S02]  /*3900*/  @!P0 IMAD R242, R242, c[0x0][0x1d4], R243 ;  /* 0x00007500f2f28a24 */ /* 0x000fe400078e02f3 */
[----:B------:R-:W4:Y:S03]  /*3910*/  @!P0 LDG.E R243, [R238.64] ;  /* 0x00000024eef38981 */ /* 0x000f26000c1e1900 */
[----:B0-----:R-:W-:-:S04]  /*3920*/  @!P0 IADD3 R241, P1, R0, R242, RZ ;  /* 0x000000f200f18210 */ /* 0x001fc80007f3e0ff */
[----:B------:R-:W-:Y:S02]  /*3930*/  @!P0 LEA.HI.X.SX32 R242, R242, R3, 0x1, P1 ;  /* 0x00000003f2f28211 */ /* 0x000fe400008f0eff */
[----:B------:R-:W-:-:S04]  /*3940*/  @!P0 LEA R240, P1, R241, c[0x0][0x198], 0x2 ;  /* 0x00006600f1f08a11 */ /* 0x000fc800078210ff */
[----:B------:R-:W-:Y:S02]  /*3950*/  @!P0 LEA.HI.X R241, R241, c[0x0][0x19c], R242, 0x2, P1 ;  /* 0x00006700f1f18a11 */ /* 0x000fe400008f14f2 */
[----:B------:R-:W2:Y:S01]  /*3960*/  @!P0 LDG.E R242, [R238.64] ;  /* 0x00000024eef28981 */ /* 0x000ea2000c1e1900 */
[----:B------:R-:W-:-:S03]  /*3970*/  IADD3 R245, R245, c[0x0][0x1d4], RZ ;  /* 0x00007500f5f57a10 */ /* 0x000fc60007ffe0ff */
[----:B------:R0:W3:Y:S01]  /*3980*/  @!P0 LDG.E.64 R160, [R240.64] ;  /* 0x00000024f0a08981 */ /* 0x0000e2000c1e1b00 */
[----:B------:R-:W-:Y:S02]  /*3990*/  IMAD R247, R252, 0x1b, R4 ;  /* 0x0000001bfcf77824 */ /* 0x000fe400078e0204 */
[----:B------:R-:W-:Y:S02]  /*39a0*/  @!P0 IMAD R6, R6, c[0x0][0x1d8], RZ ;  /* 0x0000760006068a24 */ /* 0x000fe400078e02ff */
[----:B0-----:R-:W-:Y:S02]  /*39b0*/  @!P0 IMAD.SHL.U32 R240, R245, 0x4, RZ ;  /* 0x00000004f5f08824 */ /* 0x001fe400078e00ff */
[----:B------:R-:W-:Y:S01]  /*39c0*/  @!P0 IMAD.SHL.U32 R6, R6, 0x100, RZ ;  /* 0x0000010006068824 */ /* 0x000fe200078e00ff */
[----:B------:R-:W3:Y:S03]  /*39d0*/  @!P0 LDG.E R245, [R238.64] ;  /* 0x00000024eef58981 */ /* 0x000ee6000c1e1900 */
[----:B------:R-:W-:-:S02]  /*39e0*/  @!P0 IMAD R240, R6, c[0x0][0x1d4], R240 ;  /* 0x0000750006f08a24 */ /* 0x000fc400078e02f0 */
[----:B------:R-:W-:Y:S01]  /*39f0*/  @!P0 IMAD R7, R7, c[0x0][0x1d8], RZ ;  /* 0x0000760007078a24 */ /* 0x000fe200078e02ff */
[----:B------:R-:W-:-:S03]  /*3a00*/  @!P0 SHF.L.U32 R6, R247, 0x2, RZ ;  /* 0x00000002f7068819 */ /* 0x000fc600000006ff */
        /* <DEDUP_REMOVED lines=14> */
[----:B0-----:R-:W-:-:S03]  /*3af0*/  @!P0 IMAD.SHL.U32 R6, R247, 0x4, RZ ;  /* 0x00000004f7068824 */ /* 0x001fc600078e00ff */
[----:B------:R0:W3:Y:S01]  /*3b00*/  @!P0 LDG.E.64 R164, [R240.64] ;  /* 0x00000024f0a48981 */ /* 0x0000e2000c1e1b00 */
[----:B------:R-:W-:Y:S01]  /*3b10*/  IADD3 R247, R247, c[0x0][0x1d4], RZ ;  /* 0x00007500f7f77a10 */ /* 0x000fe20007ffe0ff */
[----:B------:R-:W-:Y:S02]  /*3b20*/  @!P0 IMAD R7, R5, c[0x0][0x1d8], RZ ;  /* 0x0000760005078a24 */ /* 0x000fe400078e02ff */
[----:B------:R-:W3:Y:S01]  /*3b30*/  @!P0 LDG.E R5, [R238.64] ;  /* 0x00000024ee058981 */ /* 0x000ee2000c1e1900 */
[----:B0-----:R-:W-:-:S04]  /*3b40*/  @!P0 IMAD.SHL.U32 R241, R244, 0x100, RZ ;  /* 0x00000100f4f18824 */ /* 0x001fc800078e00ff */
[----:B------:R-:W-:Y:S02]  /*3b50*/  @!P0 IMAD R241, R241, c[0x0][0x1d4], R6 ;  /* 0x00007500f1f18a24 */ /* 0x000fe400078e0206 */
[----:B------:R-:W-:Y:S02]  /*3b60*/  @!P0 IMAD.SHL.U32 R7, R7, 0x100, RZ ;  /* 0x0000010007078824 */ /* 0x000fe400078e00ff */
[----:B------:R-:W-:Y:S01]  /*3b70*/  @!P0 IMAD.SHL.U32 R244, R247, 0x4, RZ ;  /* 0x00000004f7f48824 */ /* 0x000fe200078e00ff */
[----:B------:R-:W-:-:S03]  /*3b80*/  @!P0 IADD3 R6, P1, R0, R241, RZ ;  /* 0x000000f100068210 */ /* 0x000fc60007f3e0ff */
[----:B------:R-:W-:Y:S01]  /*3b90*/  @!P0 IMAD R244, R7, c[0x0][0x1d4], R244 ;  /* 0x0000750007f48a24 */ /* 0x000fe200078e02f4 */
[----:B------:R-:W-:Y:S01]  /*3ba0*/  @!P0 LEA.HI.X.SX32 R241, R241, R3, 0x1, P1 ;  /* 0x00000003f1f18211 */ /* 0x000fe200008f0eff */
[----:B------:R-:W3:Y:S01]  /*3bb0*/  @!P0 LDG.E R7, [R238.64] ;  /* 0x00000024ee078981 */ /* 0x000ee2000c1e1900 */
[----:B------:R-:W-:-:S04]  /*3bc0*/  @!P0 LEA R240, P1, R6, c[0x0][0x198], 0x2 ;  /* 0x0000660006f08a11 */ /* 0x000fc800078210ff */
[----:B------:R-:W-:Y:S02]  /*3bd0*/  @!P0 LEA.HI.X R241, R6, c[0x0][0x19c], R241, 0x2, P1 ;  /* 0x0000670006f18a11 */ /* 0x000fe400008f14f1 */
[----:B------:R-:W3:Y:S04]  /*3be0*/  @!P0 LDG.E R6, [R238.64] ;  /* 0x00000024ee068981 */ /* 0x000ee8000c1e1900 */
[----:B------:R0:W3:Y:S02]  /*3bf0*/  @!P0 LDG.E.64 R166, [R240.64] ;  /* 0x00000024f0a68981 */ /* 0x0000e4000c1e1b00 */
[----:B0-----:R-:W-:-:S04]  /*3c00*/  @!P0 IADD3 R241, P1, R0, R244, RZ ;  /* 0x000000f400f18210 */ /* 0x001fc80007f3e0ff */
[----:B------:R-:W-:Y:S02]  /*3c10*/  @!P0 LEA.HI.X.SX32 R244, R244, R3, 0x1, P1 ;  /* 0x00000003f4f48211 */ /* 0x000fe400008f0eff */
[----:B------:R-:W-:-:S04]  /*3c20*/  @!P0 LEA R240, P1, R241, c[0x0][0x198], 0x2 ;  /* 0x00006600f1f08a11 */ /* 0x000fc800078210ff */
[----:B------:R-:W-:Y:S02]  /*3c30*/  @!P0 LEA.HI.X R241, R241, c[0x0][0x19c], R244, 0x2, P1 ;  /* 0x00006700f1f18a11 */ /* 0x000fe400008f14f4 */
[----:B------:R-:W3:Y:S04]  /*3c40*/  @!P0 LDG.E R244, [R238.64] ;  /* 0x00000024eef48981 */ /* 0x000ee8000c1e1900 */
[----:B------:R0:W3:Y:S02]  /*3c50*/  @!P0 LDG.E.64 R168, [R240.64] ;  /* 0x00000024f0a88981 */ /* 0x0000e4000c1e1b00 */
[----:B0-----:R-:W-:Y:S01]  /*3c60*/  IADD3 R240, R247, c[0x0][0x1d4], RZ ;  /* 0x00007500f7f07a10 */ /* 0x001fe20007ffe0ff */
[----:B----4-:R-:W-:Y:S02]  /*3c70*/  @!P0 IMAD R243, R243, c[0x0][0x1d8], RZ ;  /* 0x00007600f3f38a24 */ /* 0x010fe400078e02ff */
[----:B--2---:R-:W-:-:S02]  /*3c80*/  @!P0 IMAD R241, R242, c[0x0][0x1d8], RZ ;  /* 0x00007600f2f18a24 */ /* 0x004fc400078e02ff */
[----:B------:R-:W-:-:S03]  /*3c90*/  @!P0 IMAD.SHL.U32 R242, R240, 0x4, RZ ;  /* 0x00000004f0f28824 */ /* 0x000fc600078e00ff */
[----:B------:R-:W-:Y:S02]  /*3ca0*/  @!P0 SHF.L.U32 R241, R241, 0x8, RZ ;  /* 0x00000008f1f18819 */ /* 0x000fe400000006ff */
        /* <DEDUP_REMOVED lines=13> */
[----:B------:R-:W-:Y:S01]  /*3d80*/  @!P0 LEA.HI.X R243, R243, c[0x0][0x19c], R247, 0x2, P1 ;  /* 0x00006700f3f38a11 */ /* 0x000fe200008f14f7 */
[----:B------:R-:W-:-:S04]  /*3d90*/  IMAD R247, R252, 0x20, R4 ;  /* 0x00000020fcf77824 */ /* 0x000fc800078e0204 */
[----:B------:R3:W4:Y:S01]  /*3da0*/  @!P0 LDG.E.64 R172, [R242.64] ;  /* 0x00000024f2ac8981 */ /* 0x000722000c1e1b00 */
[----:B0-----:R-:W-:Y:S02]  /*3db0*/  @!P0 IMAD.SHL.U32 R240, R247, 0x4, RZ ;  /* 0x00000004f7f08824 */ /* 0x001fe400078e00ff */
[----:B---3--:R-:W-:Y:S01]  /*3dc0*/  @!P0 IMAD R242, R245, c[0x0][0x1d8], RZ ;  /* 0x00007600f5f28a24 */ /* 0x008fe200078e02ff */
[----:B------:R-:W-:Y:S01]  /*3dd0*/  IADD3 R247, R247, c[0x0][0x1d4], RZ ;  /* 0x00007500f7f77a10 */ /* 0x000fe20007ffe0ff */
[----:B------:R-:W-:Y:S01]  /*3de0*/  @!P0 IMAD R246, R246, c[0x0][0x1d8], RZ ;  /* 0x00007600f6f68a24 */ /* 0x000fe200078e02ff */
[----:B------:R-:W3:Y:S02]  /*3df0*/  @!P0 LDG.E R245, [R238.64] ;  /* 0x00000024eef58981 */ /* 0x000ee4000c1e1900 */
[----:B------:R-:W-:-:S05]  /*3e00*/  @!P0 SHF.L.U32 R242, R242, 0x8, RZ ;  /* 0x00000008f2f28819 */ /* 0x000fca00000006ff */
        /* <DEDUP_REMOVED lines=16> */
[----:B------:R-:W4:Y:S04]  /*3f10*/  @!P0 LDG.E R5, [R238.64] ;  /* 0x00000024ee058981 */ /* 0x000f28000c1e1900 */
[----:B------:R0:W4:Y:S01]  /*3f20*/  @!P0 LDG.E.64 R176, [R242.64] ;  /* 0x00000024f2b08981 */ /* 0x000122000c1e1b00 */
[----:B------:R-:W-:-:S02]  /*3f30*/  @!P0 IMAD.SHL.U32 R240, R240, 0x100, RZ ;  /* 0x00000100f0f08824 */ /* 0x000fc400078e00ff */
[----:B------:R-:W-:Y:S01]  /*3f40*/  @!P0 IMAD R7, R7, c[0x0][0x1d8], RZ ;  /* 0x0000760007078a24 */ /* 0x000fe200078e02ff */
[C---:B0-----:R-:W-:Y:S01]  /*3f50*/  @!P0 SHF.L.U32 R242, R241.reuse, 0x2, RZ ;  /* 0x00000002f1f28819 */ /* 0x041fe200000006ff */
[----:B------:R-:W-:Y:S01]  /*3f60*/  @!P0 IMAD R6, R6, c[0x0][0x1d8], RZ ;  /* 0x0000760006068a24 */ /* 0x000fe200078e02ff */
[----:B------:R-:W-:Y:S01]  /*3f70*/  IADD3 R241, R241, c[0x0][0x1d4], RZ ;  /* 0x00007500f1f17a10 */ /* 0x000fe20007ffe0ff */
[----:B------:R-:W4:Y:S03]  /*3f80*/  @!P0 LDG.E R243, [R238.64] ;  /* 0x00000024eef38981 */ /* 0x000f26000c1e1900 */
[----:B------:R-:W-:Y:S01]  /*3f90*/  IADD3 R247, R241, c[0x0][0x1d4], RZ ;  /* 0x00007500f1f77a10 */ /* 0x000fe20007ffe0ff */
[----:B------:R-:W-:Y:S02]  /*3fa0*/  @!P0 IMAD R240, R240, c[0x0][0x1d4], R242 ;  /* 0x00007500f0f08a24 */ /* 0x000fe400078e02f2 */
[----:B------:R-:W-:-:S02]  /*3fb0*/  @!P0 IMAD.SHL.U32 R7, R7, 0x100, RZ ;  /* 0x0000010007078824 */ /* 0x000fc400078e00ff */
[----:B------:R-:W-:Y:S02]  /*3fc0*/  @!P0 IMAD.SHL.U32 R247, R247, 0x4, RZ ;  /* 0x00000004f7f78824 */ /* 0x000fe400078e00ff */
[----:B------:R-:W-:Y:S02]  /*3fd0*/  @!P0 IMAD.SHL.U32 R242, R241, 0x4, RZ ;  /* 0x00000004f1f28824 */ /* 0x000fe400078e00ff */
[----:B------:R-:W-:Y:S01]  /*3fe0*/  @!P0 IMAD R247, R7, c[0x0][0x1d4], R247 ;  /* 0x0000750007f78a24 */ /* 0x000fe200078e02f7 */
[----:B------:R-:W-:Y:S01]  /*3ff0*/  @!P0 IADD3 R7, P1, R0, R240, RZ ;  /* 0x000000f000078210 */ /* 0x000fe20007f3e0ff */
[----:B------:R-:W-:-:S03]  /*4000*/  @!P0 IMAD.SHL.U32 R6, R6, 0x100, RZ ;  /* 0x0000010006068824 */ /* 0x000fc600078e00ff */
[----:B------:R-:W-:Y:S01]  /*4010*/  @!P0 LEA.HI.X.SX32 R240, R240, R3, 0x1, P1 ;  /* 0x00000003f0f08211 */ /* 0x000fe200008f0eff */
[----:B------:R-:W-:Y:S01]  /*4020*/  @!P0 IMAD R242, R6, c[0x0][0x1d4], R242 ;  /* 0x0000750006f28a24 */ /* 0x000fe200078e02f2 */
[----:B------:R-:W-:-:S04]  /*4030*/  @!P0 LEA R6, P1, R7, c[0x0][0x198], 0x2 ;  /* 0x0000660007068a11 */ /* 0x000fc800078210ff */
[----:B------:R-:W-:Y:S02]  /*4040*/  @!P0 LEA.HI.X R7, R7, c[0x0][0x19c], R240, 0x2, P1 ;  /* 0x0000670007078a11 */ /* 0x000fe400008f14f0 */
[----:B------:R-:W-:-:S03]  /*4050*/  @!P0 IADD3 R241, P1, R0, R242, RZ ;  /* 0x000000f200f18210 */ /* 0x000fc60007f3e0ff */
[----:B------:R0:W4:Y:S01]  /*4060*/  @!P0 LDG.E.64 R178, [R6.64] ;  /* 0x0000002406b28981 */ /* 0x000122000c1e1b00 */
[----:B------:R-:W-:Y:S02]  /*4070*/  @!P0 LEA.HI.X.SX32 R242, R242, R3, 0x1, P1 ;  /* 0x00000003f2f28211 */ /* 0x000fe400008f0eff */
[----:B------:R-:W-:-:S04]  /*4080*/  @!P0 LEA R240, P1, R241, c[0x0][0x198], 0x2 ;  /* 0x00006600f1f08a11 */ /* 0x000fc800078210ff */
[----:B------:R-:W-:Y:S02]  /*4090*/  @!P0 LEA.HI.X R241, R241, c[0x0][0x19c], R242, 0x2, P1 ;  /* 0x00006700f1f18a11 */ /* 0x000fe400008f14f2 */
[----:B------:R-:W4:Y:S01]  /*40a0*/  @!P0 LDG.E R242, [R238.64] ;  /* 0x00000024eef28981 */ /* 0x000f22000c1e1900 */
[----:B0-----:R-:W-:-:S03]  /*40b0*/  @!P0 IADD3 R7, P1, R0, R247, RZ ;  /* 0x000000f700078210 */ /* 0x001fc60007f3e0ff */
[----:B------:R0:W4:Y:S01]  /*40c0*/  @!P0 LDG.E.64 R180, [R240.64] ;  /* 0x00000024f0b48981 */ /* 0x000122000c1e1b00 */
[----:B------:R-:W-:Y:S02]  /*40d0*/  @!P0 LEA.HI.X.SX32 R247, R247, R3, 0x1, P1 ;  /* 0x00000003f7f78211 */ /* 0x000fe400008f0eff */
[----:B------:R-:W-:-:S04]  /*40e0*/  @!P0 LEA R6, P1, R7, c[0x0][0x198], 0x2 ;  /* 0x0000660007068a11 */ /* 0x000fc800078210ff */
[----:B------:R-:W-:Y:S01]  /*40f0*/  @!P0 LEA.HI.X R7, R7, c[0x0][0x19c], R247, 0x2, P1 ;  /* 0x0000670007078a11 */ /* 0x000fe200008f14f7 */
[----:B------:R-:W-:Y:S02]  /*4100*/  @!P0 IMAD R247, R244, c[0x0][0x1d8], RZ ;  /* 0x00007600f4f78a24 */ /* 0x000fe400078e02ff */
[----:B------:R-:W-:Y:S01]  /*4110*/  IMAD R244, R252, 0x25, R4 ;  /* 0x00000025fcf47824 */ /* 0x000fe200078e0204 */
[----:B0-----:R-:W4:Y:S02]  /*4120*/  @!P0 LDG.E R241, [R238.64] ;  /* 0x00000024eef18981 */ /* 0x001f24000c1e1900 */
[----:B------:R-:W-:Y:S01]  /*4130*/  @!P0 SHF.L.U32 R247, R247, 0x8, RZ ;  /* 0x00000008f7f78819 */ /* 0x000fe200000006ff */
[----:B------:R-:W-:Y:S01]  /*4140*/  @!P0 IMAD.SHL.U32 R240, R244, 0x4, RZ ;  /* 0x00000004f4f08824 */ /* 0x000fe200078e00ff */
[----:B------:R0:W4:Y:S03]  /*4150*/  @!P0 LDG.E.64 R182, [R6.64] ;  /* 0x0000002406b68981 */ /* 0x000126000c1e1b00 */
[----:B------:R-:W-:-:S02]  /*4160*/  @!P0 IMAD R247, R247, c[0x0][0x1d4], R240 ;  /* 0x00007500f7f78a24 */ /* 0x000fc400078e02f0 */
[----:B------:R-:W4:Y:S03]  /*4170*/  @!P0 LDG.E R240, [R238.64] ;  /* 0x00000024eef08981 */ /* 0x000f26000c1e1900 */
[----:B0-----:R-:W-:Y:S02]  /*4180*/  @!P0 IADD3 R7, P1, R0, R247, RZ ;  /* 0x000000f700078210 */ /* 0x001fe40007f3e0ff */
[----:B------:R-:W-:Y:S02]  /*4190*/  IADD3 R244, R244, c[0x0][0x1d4], RZ ;  /* 0x00007500f4f47a10 */ /* 0x000fe40007ffe0ff */
[----:B------:R-:W-:Y:S02]  /*41a0*/  @!P0 LEA.HI.X.SX32 R247, R247, R3, 0x1, P1 ;  /* 0x00000003f7f78211 */ /* 0x000fe400008f0eff */
[----:B------:R-:W-:-:S04]  /*41b0*/  @!P0 LEA R6, P1, R7, c[0x0][0x198], 0x2 ;  /* 0x0000660007068a11 */ /* 0x000fc800078210ff */
[----:B------:R-:W-:Y:S01]  /*41c0*/  @!P0 LEA.HI.X R7, R7, c[0x0][0x19c], R247, 0x2, P1 ;  /* 0x0000670007078a11 */ /* 0x000fe200008f14f7 */
[----:B------:R-:W-:-:S04]  /*41d0*/  @!P0 IMAD.SHL.U32 R247, R244, 0x4, RZ ;  /* 0x00000004f4f78824 */ /* 0x000fc800078e00ff */
[----:B------:R0:W4:Y:S01]  /*41e0*/  @!P0 LDG.E.64 R184, [R6.64] ;  /* 0x0000002406b88981 */ /* 0x000122000c1e1b00 */
[----:B------:R-:W-:Y:S01]  /*41f0*/  IADD3 R244, R244, c[0x0][0x1d4], RZ ;  /* 0x00007500f4f47a10 */ /* 0x000fe20007ffe0ff */
[----:B---3--:R-:W-:-:S04]  /*4200*/  @!P0 IMAD R245, R245, c[0x0][0x1d8], RZ ;  /* 0x00007600f5f58a24 */ /* 0x008fc800078e02ff */
[----:B------:R-:W-:-:S04]  /*4210*/  @!P0 IMAD.SHL.U32 R245, R245, 0x100, RZ ;  /* 0x00000100f5f58824 */ /* 0x000fc800078e00ff */
[----:B------:R-:W-:-:S05]  /*4220*/  @!P0 IMAD R245, R245, c[0x0][0x1d4], R247 ;  /* 0x00007500f5f58a24 */ /* 0x000fca00078e02f7 */
[----:B0-----:R-:W-:-:S04]  /*4230*/  @!P0 IADD3 R7, P1, R0, R245, RZ ;  /* 0x000000f500078210 */ /* 0x001fc80007f3e0ff */
[----:B------:R-:W-:Y:S02]  /*4240*/  @!P0 LEA.HI.X.SX32 R245, R245, R3, 0x1, P1 ;  /* 0x00000003f5f58211 */ /* 0x000fe400008f0eff */
[----:B------:R-:W-:-:S04]  /*4250*/  @!P0 LEA R6, P1, R7, c[0x0][0x198], 0x2 ;  /* 0x0000660007068a11 */ /* 0x000fc800078210ff */
[----:B------:R-:W-:-:S05]  /*4260*/  @!P0 LEA.HI.X R7, R7, c[0x0][0x19c], R245, 0x2, P1 ;  /* 0x0000670007078a11 */ /* 0x000fca00008f14f5 */
[----:B------:R0:W3:Y:S01]  /*4270*/  @!P0 LDG.E.64 R186, [R6.64] ;  /* 0x0000002406ba8981 */ /* 0x0000e2000c1e1b00 */
[----:B--2---:R-:W-:-:S04]  /*4280*/  @!P0 IMAD R246, R246, c[0x0][0x1d8], RZ ;  /* 0x00007600f6f68a24 */ /* 0x004fc800078e02ff */
[----:B------:R-:W-:Y:S01]  /*4290*/  @!P0 IMAD.SHL.U32 R245, R246, 0x100, RZ ;  /* 0x00000100f6f58824 */ /* 0x000fe200078e00ff */
[----:B------:R-:W-:-:S05]  /*42a0*/  @!P0 SHF.L.U32 R246, R244, 0x2, RZ ;  /* 0x00000002f4f68819 */ /* 0x000fca00000006ff */
[----:B------:R-:W-:-:S05]  /*42b0*/  @!P0 IMAD R245, R245, c[0x0][0x1d4], R246 ;  /* 0x00007500f5f58a24 */ /* 0x000fca00078e02f6 */
[----:B0-----:R-:W-:Y:S01]  /*42c0*/  @!P0 IADD3 R7, P1, R0, R245, RZ ;  /* 0x000000f500078210 */ /* 0x001fe20007f3e0ff */
[----:B----4-:R-:W-:-:S03]  /*42d0*/  @!P0 IMAD R5, R5, c[0x0][0x1d8], RZ ;  /* 0x0000760005058a24 */ /* 0x010fc600078e02ff */
[----:B------:R-:W-:Y:S02]  /*42e0*/  @!P0 LEA.HI.X.SX32 R246, R245, R3, 0x1, P1 ;  /* 0x00000003f5f68211 */ /* 0x000fe400008f0eff */
[----:B------:R-:W-:Y:S02]  /*42f0*/  @!P0 LEA R6, P1, R7, c[0x0][0x198], 0x2 ;  /* 0x0000660007068a11 */ /* 0x000fe400078210ff */
[----:B------:R-:W-:Y:S01]  /*4300*/  IADD3 R245, R244, c[0x0][0x1d4], RZ ;  /* 0x00007500f4f57a10 */ /* 0x000fe20007ffe0ff */
[----:B------:R-:W-:Y:S01]  /*4310*/  @!P0 IMAD.SHL.U32 R5, R5, 0x100, RZ ;  /* 0x0000010005058824 */ /* 0x000fe200078e00ff */
[----:B------:R-:W-:Y:S01]  /*4320*/  @!P0 LEA.HI.X R7, R7, c[0x0][0x19c], R246, 0x2, P1 ;  /* 0x0000670007078a11 */ /* 0x000fe200008f14f6 */
[----:B------:R-:W2:Y:S02]  /*4330*/  @!P0 LDG.E R244, [R238.64] ;  /* 0x00000024eef48981 */ /* 0x000ea4000c1e1900 */
[----:B------:R-:W-:Y:S02]  /*4340*/  @!P0 IMAD.SHL.U32 R246, R245, 0x4, RZ ;  /* 0x00000004f5f68824 */ /* 0x000fe400078e00ff */
[----:B------:R0:W4:Y:S02]  /*4350*/  @!P0 LDG.E.64 R188, [R6.64] ;  /* 0x0000002406bc8981 */ /* 0x000124000c1e1b00 */
[----:B------:R-:W-:-:S05]  /*4360*/  @!P0 IMAD R246, R5, c[0x0][0x1d4], R246 ;  /* 0x0000750005f68a24 */ /* 0x000fca00078e02f6 */
[----:B------:R-:W-:-:S04]  /*4370*/  @!P0 IADD3 R5, P1, R0, R246, RZ ;  /* 0x000000f600058210 */ /* 0x000fc80007f3e0ff */
[----:B------:R-:W-:Y:S02]  /*4380*/  @!P0 LEA.HI.X.SX32 R246, R246, R3, 0x1, P1 ;  /* 0x00000003f6f68211 */ /* 0x000fe400008f0eff */
[----:B0-----:R-:W-:-:S04]  /*4390*/  @!P0 LEA R6, P1, R5, c[0x0][0x198], 0x2 ;  /* 0x0000660005068a11 */ /* 0x001fc800078210ff */
[----:B------:R-:W-:Y:S02]  /*43a0*/  @!P0 LEA.HI.X R7, R5, c[0x0][0x19c], R246, 0x2, P1 ;  /* 0x0000670005078a11 */ /* 0x000fe400008f14f6 */
[----:B------:R-:W3:Y:S01]  /*43b0*/  @!P0 LDG.E R5, [R238.64] ;  /* 0x00000024ee058981 */ /* 0x000ee2000c1e1900 */
[----:B------:R-:W-:Y:S01]  /*43c0*/  IADD3 R245, R245, c[0x0][0x1d4], RZ ;  /* 0x00007500f5f57a10 */ /* 0x000fe20007ffe0ff */
[----:B------:R-:W-:Y:S02]  /*43d0*/  @!P0 IMAD R243, R243, c[0x0][0x1d8], RZ ;  /* 0x00007600f3f38a24 */ /* 0x000fe400078e02ff */
[----:B------:R0:W4:Y:S01]  /*43e0*/  @!P0 LDG.E.64 R190, [R6.64] ;  /* 0x0000002406be8981 */ /* 0x000122000c1e1b00 */
[----:B------:R-:W-:Y:S02]  /*43f0*/  IMAD R247, R252, 0x2a, R4 ;  /* 0x0000002afcf77824 */ /* 0x000fe400078e0204 */
[----:B------:R-:W-:Y:S02]  /*4400*/  @!P0 IMAD.SHL.U32 R243, R243, 0x100, RZ ;  /* 0x00000100f3f38824 */ /* 0x000fe400078e00ff */
[----:B------:R-:W-:-:S02]  /*4410*/  @!P0 IMAD R242, R242, c[0x0][0x1d8], RZ ;  /* 0x00007600f2f28a24 */ /* 0x000fc400078e02ff */
[----:B0-----:R-:W-:-:S03]  /*4420*/  @!P0 IMAD.SHL.U32 R6, R245, 0x4, RZ ;  /* 0x00000004f5068824 */ /* 0x001fc600078e00ff */
[----:B------:R-:W-:Y:S01]  /*4430*/  @!P0 SHF.L.U32 R246, R242, 0x8, RZ ;  /* 0x00000008f2f68819 */ /* 0x000fe200000006ff */
[----:B------:R-:W-:Y:S01]  /*4440*/  @!P0 IMAD.SHL.U32 R7, R247, 0x4, RZ ;  /* 0x00000004f7078824 */ /* 0x000fe200078e00ff */
[----:B------:R-:W4:Y:S01]  /*4450*/  @!P0 LDG.E R245, [R238.64] ;  /* 0x00000024eef58981 */ /* 0x000f22000c1e1900 */
[----:B------:R-:W-:Y:S02]  /*4460*/  @!P0 IMAD R6, R243, c[0x0][0x1d4], R6 ;  /* 0x00007500f3068a24 */ /* 0x000fe400078e0206 */
[----:B------:R-:W-:-:S03]  /*4470*/  @!P0 IMAD R246, R246, c[0x0][0x1d4], R7 ;  /* 0x00007500f6f68a24 */ /* 0x000fc600078e0207 */
[----:B------:R-:W-:-:S04]  /*4480*/  @!P0 IADD3 R7, P1, R0, R6, RZ ;  /* 0x0000000600078210 */ /* 0x000fc80007f3e0ff */
[----:B------:R-:W-:Y:S02]  /*4490*/  @!P0 LEA.HI.X.SX32 R242, R6, R3, 0x1, P1 ;  /* 0x0000000306f28211 */ /* 0x000fe400008f0eff */
[----:B------:R-:W-:-:S04]  /*44a0*/  @!P0 LEA R6, P1, R7, c[0x0][0x198], 0x2 ;  /* 0x0000660007068a11 */ /* 0x000fc800078210ff */
[----:B------:R-:W-:Y:S02]  /*44b0*/  @!P0 LEA.HI.X R7, R7, c[0x0][0x19c], R242, 0x2, P1 ;  /* 0x0000670007078a11 */ /* 0x000fe400008f14f2 */
[----:B------:R-:W-:Y:S01]  /*44c0*/  @!P0 IADD3 R243, P1, R0, R246, RZ ;  /* 0x000000f600f38210 */ /* 0x000fe20007f3e0ff */
[----:B------:R-:W-:Y:S01]  /*44d0*/  @!P0 IMAD R241, R241, c[0x0][0x1d8], RZ ;  /* 0x00007600f1f18a24 */ /* 0x000fe200078e02ff */
[----:B------:R-:W-:Y:S01]  /*44e0*/  IADD3 R247, R247, c[0x0][0x1d4], RZ ;  /* 0x00007500f7f77a10 */ /* 0x000fe20007ffe0ff */
[----:B------:R0:W4:Y:S01]  /*44f0*/  @!P0 LDG.E.64 R192, [R6.64] ;  /* 0x0000002406c08981 */ /* 0x000122000c1e1b00 */
[----:B------:R-:W-:Y:S02]  /*4500*/  @!P0 LEA.HI.X.SX32 R246, R246, R3, 0x1, P1 ;  /* 0x00000003f6f68211 */ /* 0x000fe400008f0eff */
[----:B------:R-:W-:-:S04]  /*4510*/  @!P0 LEA R242, P1, R243, c[0x0][0x198], 0x2 ;  /* 0x00006600f3f28a11 */ /* 0x000fc800078210ff */
[----:B------:R-:W-:Y:S02]  /*4520*/  @!P0 LEA.HI.X R243, R243, c[0x0][0x19c], R246, 0x2, P1 ;  /* 0x00006700f3f38a11 */ /* 0x000fe400008f14f6 */
[----:B------:R-:W4:Y:S01]  /*4530*/  @!P0 LDG.E R246, [R238.64] ;  /* 0x00000024eef68981 */ /* 0x000f22000c1e1900 */
[----:B0-----:R-:W-:Y:S02]  /*4540*/  @!P0 IMAD.SHL.U32 R6, R241, 0x100, RZ ;  /* 0x00000100f1068824 */ /* 0x001fe400078e00ff */
[C---:B------:R-:W-:Y:S01]  /*4550*/  @!P0 IMAD.SHL.U32 R7, R247.reuse, 0x4, RZ ;  /* 0x00000004f7078824 */ /* 0x040fe200078e00ff */
[----:B------:R-:W-:Y:S01]  /*4560*/  IADD3 R247, R247, c[0x0][0x1d4], RZ ;  /* 0x00007500f7f77a10 */ /* 0x000fe20007ffe0ff */
[----:B------:R-:W-:Y:S01]  /*4570*/  @!P0 IMAD R240, R240, c[0x0][0x1d8], RZ ;  /* 0x00007600f0f08a24 */ /* 0x000fe200078e02ff */
[----:B------:R0:W4:Y:S01]  /*4580*/  @!P0 LDG.E.64 R194, [R242.64] ;  /* 0x00000024f2c28981 */ /* 0x000122000c1e1b00 */
[----:B------:R-:W-:Y:S02]  /*4590*/  @!P0 IMAD R6, R6, c[0x0][0x1d4], R7 ;  /* 0x0000750006068a24 */ /* 0x000fe400078e0207 */
[----:B------:R-:W-:-:S03]  /*45a0*/  @!P0 IMAD.SHL.U32 R240, R240, 0x100, RZ ;  /* 0x00000100f0f08824 */ /* 0x000fc600078e00ff */
[----:B------:R-:W-:Y:S02]  /*45b0*/  @!P0 IADD3 R7, P1, R0, R6, RZ ;  /* 0x0000000600078210 */ /* 0x000fe40007f3e0ff */
[----:B0-----:R-:W-:Y:S01]  /*45c0*/  @!P0 SHF.L.U32 R242, R247, 0x2, RZ ;  /* 0x00000002f7f28819 */ /* 0x001fe200000006ff */
[----:B------:R-:W4:Y:S04]  /*45d0*/  @!P0 LDG.E R243, [R238.64] ;  /* 0x00000024eef38981 */ /* 0x000f28000c1e1900 */
[----:B------:R-:W-:Y:S01]  /*45e0*/  @!P0 IMAD R242, R240, c[0x0][0x1d4], R242 ;  /* 0x00007500f0f28a24 */ /* 0x000fe200078e02f2 */
[----:B------:R-:W-:Y:S02]  /*45f0*/  @!P0 LEA.HI.X.SX32 R240, R6, R3, 0x1, P1 ;  /* 0x0000000306f08211 */ /* 0x000fe400008f0eff */
        /* <DEDUP_REMOVED lines=8> */
[----:B0-----:R-:W-:-:S03]  /*4680*/  IADD3 R6, R247, c[0x0][0x1d4], RZ ;  /* 0x00007500f7067a10 */ /* 0x001fc60007ffe0ff */
[----:B------:R0:W4:Y:S02]  /*4690*/  @!P0 LDG.E.64 R198, [R240.64] ;  /* 0x00000024f0c68981 */ /* 0x000124000c1e1b00 */
[C---:B0-----:R-:W-:Y:S01]  /*46a0*/  @!P0 IMAD.SHL.U32 R240, R6.reuse, 0x4, RZ ;  /* 0x0000000406f08824 */ /* 0x041fe200078e00ff */
[----:B------:R-:W-:-:S05]  /*46b0*/  IADD3 R6, R6, c[0x0][0x1d4], RZ ;  /* 0x0000750006067a10 */ /* 0x000fca0007ffe0ff */
[----:B------:R-:W-:Y:S02]  /*46c0*/  @!P0 IMAD.SHL.U32 R6, R6, 0x4, RZ ;  /* 0x0000000406068824 */ /* 0x000fe400078e00ff */
[----:B------:R-:W-:Y:S02]  /*46d0*/  IMAD R247, R252, 0x2f, R4 ;  /* 0x0000002ffcf77824 */ /* 0x000fe400078e0204 */
[----:B--2---:R-:W-:-:S04]  /*46e0*/  @!P0 IMAD R7, R244, c[0x0][0x1d8], RZ ;  /* 0x00007600f4078a24 */ /* 0x004fc800078e02ff */
[----:B------:R-:W-:-:S04]  /*46f0*/  @!P0 IMAD.SHL.U32 R7, R7, 0x100, RZ ;  /* 0x0000010007078824 */ /* 0x000fc800078e00ff */
[----:B------:R-:W-:Y:S02]  /*4700*/  @!P0 IMAD R7, R7, c[0x0][0x1d4], R240 ;  /* 0x0000750007078a24 */ /* 0x000fe400078e02f0 */
[----:B---3--:R-:W-:-:S04]  /*4710*/  @!P0 IMAD R5, R5, c[0x0][0x1d8], RZ ;  /* 0x0000760005058a24 */ /* 0x008fc800078e02ff */
[----:B------:R-:W-:-:S04]  /*4720*/  @!P0 IMAD.SHL.U32 R5, R5, 0x100, RZ ;  /* 0x0000010005058824 */ /* 0x000fc800078e00ff */
[----:B------:R-:W-:Y:S01]  /*4730*/  @!P0 IMAD R244, R5, c[0x0][0x1d4], R6 ;  /* 0x0000750005f48a24 */ /* 0x000fe200078e0206 */
[----:B------:R-:W-:-:S04]  /*4740*/  @!P0 IADD3 R5, P1, R0, R7, RZ ;  /* 0x0000000700058210 */ /* 0x000fc80007f3e0ff */
[----:B------:R-:W-:Y:S02]  /*4750*/  @!P0 LEA.HI.X.SX32 R7, R7, R3, 0x1, P1 ;  /* 0x0000000307078211 */ /* 0x000fe400008f0eff */
[----:B------:R-:W-:-:S04]  /*4760*/  @!P0 LEA R6, P1, R5, c[0x0][0x198], 0x2 ;  /* 0x0000660005068a11 */ /* 0x000fc800078210ff */
[----:B------:R-:W-:Y:S02]  /*4770*/  @!P0 LEA.HI.X R7, R5, c[0x0][0x19c], R7, 0x2, P1 ;  /* 0x0000670005078a11 */ /* 0x000fe400008f1407 */
[----:B------:R-:W-:Y:S01]  /*4780*/  @!P0 IADD3 R241, P1, R0, R244, RZ ;  /* 0x000000f400f18210 */ /* 0x000fe20007f3e0ff */
[----:B------:R-:W2:Y:S03]  /*4790*/  @!P0 LDG.E R5, [R238.64] ;  /* 0x00000024ee058981 */ /* 0x000ea6000c1e1900 */
[----:B------:R-:W-:Y:S01]  /*47a0*/  @!P0 LEA.HI.X.SX32 R244, R244, R3, 0x1, P1 ;  /* 0x00000003f4f48211 */ /* 0x000fe200008f0eff */
[----:B------:R0:W3:Y:S01]  /*47b0*/  @!P0 LDG.E.64 R200, [R6.64] ;  /* 0x0000002406c88981 */ /* 0x0000e2000c1e1b00 */
[----:B------:R-:W-:-:S04]  /*47c0*/  @!P0 LEA R240, P1, R241, c[0x0][0x198], 0x2 ;  /* 0x00006600f1f08a11 */ /* 0x000fc800078210ff */
[----:B------:R-:W-:Y:S02]  /*47d0*/  @!P0 LEA.HI.X R241, R241, c[0x0][0x19c], R244, 0x2, P1 ;  /* 0x00006700f1f18a11 */ /* 0x000fe400008f14f4 */
[----:B------:R-:W3:Y:S04]  /*47e0*/  @!P0 LDG.E R244, [R238.64] ;  /* 0x00000024eef48981 */ /* 0x000ee8000c1e1900 */
[----:B------:R4:W3:Y:S01]  /*47f0*/  @!P0 LDG.E.64 R202, [R240.64] ;  /* 0x00000024f0ca8981 */ /* 0x0008e2000c1e1b00 */
[----:B0-----:R-:W-:Y:S02]  /*4800*/  @!P0 IMAD.SHL.U32 R6, R247, 0x4, RZ ;  /* 0x00000004f7068824 */ /* 0x001fe400078e00ff */
[----:B----4-:R-:W-:-:S05]  /*4810*/  @!P0 IMAD R240, R245, c[0x0][0x1d8], RZ ;  /* 0x00007600f5f08a24 */ /* 0x010fca00078e02ff */
[----:B------:R-:W-:Y:S01]  /*4820*/  @!P0 SHF.L.U32 R240, R240, 0x8, RZ ;  /* 0x00000008f0f08819 */ /* 0x000fe200000006ff */
[----:B------:R-:W-:Y:S01]  /*4830*/  @!P0 IMAD R246, R246, c[0x0][0x1d8], RZ ;  /* 0x00007600f6f68a24 */ /* 0x000fe200078e02ff */
[----:B------:R-:W-:-:S03]  /*4840*/  IADD3 R247, R247, c[0x0][0x1d4], RZ ;  /* 0x00007500f7f77a10 */ /* 0x000fc60007ffe0ff */
[----:B------:R-:W-:Y:S02]  /*4850*/  @!P0 IMAD R240, R240, c[0x0][0x1d4], R6 ;  /* 0x00007500f0f08a24 */ /* 0x000fe400078e0206 */
[----:B------:R-:W-:Y:S02]  /*4860*/  @!P0 IMAD.SHL.U32 R245, R246, 0x100, RZ ;  /* 0x00000100f6f58824 */ /* 0x000fe400078e00ff */
[----:B------:R-:W-:Y:S01]  /*4870*/  @!P0 IMAD.SHL.U32 R6, R247, 0x4, RZ ;  /* 0x00000004f7068824 */ /* 0x000fe200078e00ff */
[----:B------:R-:W-:Y:S01]  /*4880*/  @!P0 IADD3 R7, P1, R0, R240, RZ ;  /* 0x000000f000078210 */ /* 0x000fe20007f3e0ff */
[----:B------:R-:W4:Y:S02]  /*4890*/  @!P0 LDG.E R246, [R238.64] ;  /* 0x00000024eef68981 */ /* 0x000f24000c1e1900 */
[----:B------:R-:W-:Y:S01]  /*48a0*/  @!P0 IMAD R245, R245, c[0x0][0x1d4], R6 ;  /* 0x00007500f5f58a24 */ /* 0x000fe200078e0206 */
        /* <DEDUP_REMOVED lines=11> */
[----:B0-----:R-:W-:-:S03]  /*4960*/  @!P0 SHF.L.U32 R6, R247, 0x2, RZ ;  /* 0x00000002f7068819 */ /* 0x001fc600000006ff */
[----:B------:R0:W4:Y:S01]  /*4970*/  @!P0 LDG.E.64 R206, [R240.64] ;  /* 0x00000024f0ce8981 */ /* 0x000122000c1e1b00 */
[----:B------:R-:W-:Y:S01]  /*4980*/  IADD3 R247, R247, c[0x0][0x1d4], RZ ;  /* 0x00007500f7f77a10 */ /* 0x000fe20007ffe0ff */
[----:B------:R-:W-:Y:S02]  /*4990*/  @!P0 IMAD R242, R242, c[0x0][0x1d8], RZ ;  /* 0x00007600f2f28a24 */ /* 0x000fe400078e02ff */
[----:B0-----:R-:W-:Y:S02]  /*49a0*/  @!P0 IMAD.SHL.U32 R240, R243, 0x100, RZ ;  /* 0x00000100f3f08824 */ /* 0x001fe400078e00ff */
[----:B------:R-:W-:Y:S01]  /*49b0*/  @!P0 IMAD.SHL.U32 R242, R242, 0x100, RZ ;  /* 0x00000100f2f28824 */ /* 0x000fe200078e00ff */
[----:B------:R-:W4:Y:S01]  /*49c0*/  @!P0 LDG.E R243, [R238.64] ;  /* 0x00000024eef38981 */ /* 0x000f22000c1e1900 */
[----:B------:R-:W-:Y:S02]  /*49d0*/  @!P0 IMAD R240, R240, c[0x0][0x1d4], R6 ;  /* 0x00007500f0f08a24 */ /* 0x000fe400078e0206 */
[----:B------:R-:W-:-:S03]  /*49e0*/  @!P0 IMAD.SHL.U32 R6, R247, 0x4, RZ ;  /* 0x00000004f7068824 */ /* 0x000fc600078e00ff */
[----:B------:R-:W-:Y:S01]  /*49f0*/  @!P0 IADD3 R7, P1, R0, R240, RZ ;  /* 0x000000f000078210 */ /* 0x000fe20007f3e0ff */
[----:B------:R-:W-:-:S03]  /*4a00*/  @!P0 IMAD R242, R242, c[0x0][0x1d4], R6 ;  /* 0x00007500f2f28a24 */ /* 0x000fc600078e0206 */
[----:B------:R-:W-:Y:S02]  /*4a10*/  @!P0 LEA.HI.X.SX32 R240, R240, R3, 0x1, P1 ;  /* 0x00000003f0f08211 */ /* 0x000fe400008f0eff */
[----:B------:R-:W-:-:S04]  /*4a20*/  @!P0 LEA R6, P1, R7, c[0x0][0x198], 0x2 ;  /* 0x0000660007068a11 */ /* 0x000fc800078210ff */
[----:B------:R-:W-:Y:S02]  /*4a30*/  @!P0 LEA.HI.X R7, R7, c[0x0][0x19c], R240, 0x2, P1 ;  /* 0x0000670007078a11 */ /* 0x000fe400008f14f0 */
[----:B------:R-:W-:Y:S02]  /*4a40*/  @!P0 IADD3 R241, P1, R0, R242, RZ ;  /* 0x000000f200f18210 */ /* 0x000fe40007f3e0ff */
[----:B------:R-:W-:Y:S01]  /*4a50*/  IADD3 R247, R247, c[0x0][0x1d4], RZ ;  /* 0x00007500f7f77a10 */ /* 0x000fe20007ffe0ff */
[----:B------:R0:W4:Y:S01]  /*4a60*/  @!P0 LDG.E.64 R208, [R6.64] ;  /* 0x0000002406d08981 */ /* 0x000122000c1e1b00 */
[----:B------:R-:W-:Y:S02]  /*4a70*/  @!P0 LEA.HI.X.SX32 R242, R242, R3, 0x1, P1 ;  /* 0x00000003f2f28211 */ /* 0x000fe400008f0eff */
[----:B------:R-:W-:-:S04]  /*4a80*/  @!P0 LEA R240, P1, R241, c[0x0][0x198], 0x2 ;  /* 0x00006600f1f08a11 */ /* 0x000fc800078210ff */
[----:B------:R-:W-:Y:S02]  /*4a90*/  @!P0 LEA.HI.X R241, R241, c[0x0][0x19c], R242, 0x2, P1 ;  /* 0x00006700f1f18a11 */ /* 0x000fe400008f14f2 */
[----:B------:R-:W4:Y:S04]  /*4aa0*/  @!P0 LDG.E R242, [R238.64] ;  /* 0x00000024eef28981 */ /* 0x000f28000c1e1900 */
[----:B------:R0:W4:Y:S02]  /*4ab0*/  @!P0 LDG.E.64 R210, [R240.64] ;  /* 0x00000024f0d28981 */ /* 0x000124000c1e1b00 */
[----:B0-----:R-:W-:Y:S02]  /*4ac0*/  @!P0 IMAD.SHL.U32 R240, R247, 0x4, RZ ;  /* 0x00000004f7f08824 */ /* 0x001fe400078e00ff */
[----:B--2---:R-:W-:-:S04]  /*4ad0*/  @!P0 IMAD R5, R5, c[0x0][0x1d8], RZ ;  /* 0x0000760005058a24 */ /* 0x004fc800078e02ff */
[----:B------:R-:W-:-:S04]  /*4ae0*/  @!P0 IMAD.SHL.U32 R5, R5, 0x100, RZ ;  /* 0x0000010005058824 */ /* 0x000fc800078e00ff */
[----:B------:R-:W-:Y:S02]  /*4af0*/  @!P0 IMAD R240, R5, c[0x0][0x1d4], R240 ;  /* 0x0000750005f08a24 */ /* 0x000fe400078e02f0 */
[----:B---3--:R-:W-:Y:S02]  /*4b00*/  @!P0 IMAD R244, R244, c[0x0][0x1d8], RZ ;  /* 0x00007600f4f48a24 */ /* 0x008fe400078e02ff */
[----:B------:R-:W-:Y:S01]  /*4b10*/  IMAD R5, R252, 0x34, R4 ;  /* 0x00000034fc057824 */ /* 0x000fe200078e0204 */
[----:B------:R-:W-:Y:S02]  /*4b20*/  @!P0 IADD3 R7, P1, R0, R240, RZ ;  /* 0x000000f000078210 */ /* 0x000fe40007f3e0ff */
[----:B------:R-:W-:Y:S01]  /*4b30*/  @!P0 SHF.L.U32 R244, R244, 0x8, RZ ;  /* 0x00000008f4f48819 */ /* 0x000fe200000006ff */
[----:B------:R-:W-:Y:S01]  /*4b40*/  @!P0 IMAD.SHL.U32 R6, R5, 0x4, RZ ;  /* 0x0000000405068824 */ /* 0x000fe200078e00ff */
[----:B------:R-:W-:-:S03]  /*4b50*/  @!P0 LEA.HI.X.SX32 R240, R240, R3, 0x1, P1 ;  /* 0x00000003f0f08211 */ /* 0x000fc600008f0eff */
[----:B------:R-:W-:Y:S01]  /*4b60*/  @!P0 IMAD R244, R244, c[0x0][0x1d4], R6 ;  /* 0x00007500f4f48a24 */ /* 0x000fe200078e0206 */
[----:B------:R-:W-:-:S04]  /*4b70*/  @!P0 LEA R6, P1, R7, c[0x0][0x198], 0x2 ;  /* 0x0000660007068a11 */ /* 0x000fc800078210ff */
[----:B------:R-:W-:Y:S02]  /*4b80*/  @!P0 LEA.HI.X R7, R7, c[0x0][0x19c], R240, 0x2, P1 ;  /* 0x0000670007078a11 */ /* 0x000fe400008f14f0 */
[----:B------:R-:W-:-:S03]  /*4b90*/  @!P0 IADD3 R241, P1, R0, R244, RZ ;  /* 0x000000f400f18210 */ /* 0x000fc60007f3e0ff */
[----:B------:R0:W2:Y:S01]  /*4ba0*/  @!P0 LDG.E.64 R212, [R6.64] ;  /* 0x0000002406d48981 */ /* 0x0000a2000c1e1b00 */
[----:B------:R-:W-:Y:S02]  /*4bb0*/  @!P0 LEA.HI.X.SX32 R244, R244, R3, 0x1, P1 ;  /* 0x00000003f4f48211 */ /* 0x000fe400008f0eff */
[----:B------:R-:W-:-:S04]  /*4bc0*/  @!P0 LEA R240, P1, R241, c[0x0][0x198], 0x2 ;  /* 0x00006600f1f08a11 */ /* 0x000fc800078210ff */
[----:B------:R-:W-:Y:S02]  /*4bd0*/  @!P0 LEA.HI.X R241, R241, c[0x0][0x19c], R244, 0x2, P1 ;  /* 0x00006700f1f18a11 */ /* 0x000fe400008f14f4 */
[----:B------:R-:W3:Y:S01]  /*4be0*/  @!P0 LDG.E R244, [R238.64] ;  /* 0x00000024eef48981 */ /* 0x000ee2000c1e1900 */
[----:B0-----:R-:W-:Y:S01]  /*4bf0*/  IADD3 R6, R5, c[0x0][0x1d4], RZ ;  /* 0x0000750005067a10 */ /* 0x001fe20007ffe0ff */
[----:B----4-:R-:W-:Y:S02]  /*4c00*/  @!P0 IMAD R246, R246, c[0x0][0x1d8], RZ ;  /* 0x00007600f6f68a24 */ /* 0x010fe400078e02ff */
[----:B------:R0:W4:Y:S02]  /*4c10*/  @!P0 LDG.E.64 R214, [R240.64] ;  /* 0x00000024f0d68981 */ /* 0x000124000c1e1b00 */
[----:B------:R-:W-:Y:S02]  /*4c20*/  @!P0 IMAD.SHL.U32 R5, R6, 0x4, RZ ;  /* 0x0000000406058824 */ /* 0x000fe400078e00ff */
[----:B0-----:R-:W-:-:S04]  /*4c30*/  @!P0 IMAD.SHL.U32 R240, R246, 0x100, RZ ;  /* 0x00000100f6f08824 */ /* 0x001fc800078e00ff */
[----:B------:R-:W-:Y:S02]  /*4c40*/  @!P0 IMAD R240, R240, c[0x0][0x1d4], R5 ;  /* 0x00007500f0f08a24 */ /* 0x000fe400078e0205 */
[----:B------:R-:W2:Y:S01]  /*4c50*/  @!P0 LDG.E R5, [R238.64] ;  /* 0x00000024ee058981 */ /* 0x000ea2000c1e1900 */
[----:B------:R-:W-:Y:S01]  /*4c60*/  @!P0 IMAD R7, R245, c[0x0][0x1d8], RZ ;  /* 0x00007600f5078a24 */ /* 0x000fe200078e02ff */
[----:B------:R-:W-:-:S03]  /*4c70*/  IADD3 R245, R6, c[0x0][0x1d4], RZ ;  /* 0x0000750006f57a10 */ /* 0x000fc60007ffe0ff */
[----:B------:R-:W-:Y:S01]  /*4c80*/  @!P0 IMAD.SHL.U32 R7, R7, 0x100, RZ ;  /* 0x0000010007078824 */ /* 0x000fe200078e00ff */
[----:B------:R-:W-:-:S05]  /*4c90*/  @!P0 SHF.L.U32 R246, R245, 0x2, RZ ;  /* 0x00000002f5f68819 */ /* 0x000fca00000006ff */
[----:B------:R-:W-:Y:S01]  /*4ca0*/  @!P0 IMAD R246, R7, c[0x0][0x1d4], R246 ;  /* 0x0000750007f68a24 */ /* 0x000fe200078e02f6 */
        /* <DEDUP_REMOVED lines=11> */
[----:B------:R-:W-:Y:S01]  /*4d60*/  PLOP3.LUT P1, PT, PT, PT, UP0, 0x80, 0x0 ;  /* 0x000000000000781c */ /* 0x000fe20003f2f008 */
[----:B0-----:R1:W4:Y:S04]  /*4d70*/  @!P0 LDG.E R7, [R238.64] ;  /* 0x00000024ee078981 */ /* 0x001328000c1e1900 */
[----:B------:R0:W4:Y:S01]  /*4d80*/  @!P0 LDG.E.64 R218, [R240.64] ;  /* 0x00000024f0da8981 */ /* 0x000122000c1e1b00 */
[----:B------:R-:W-:Y:S02]  /*4d90*/  @!P0 IMAD.SHL.U32 R243, R243, 0x100, RZ ;  /* 0x00000100f3f38824 */ /* 0x000fe400078e00ff */
[----:B0-----:R-:W-:Y:S01]  /*4da0*/  IMAD.U32 R240, RZ, RZ, UR4 ;  /* 0x00000004fff07e24 */ /* 0x001fe2000f8e00ff */
[----:B------:R-:W-:-:S04]  /*4db0*/  @UP0 USHF.R.S32.HI UR4, URZ, 0x1f, UR4 ;  /* 0x0000001f3f040899 */ /* 0x000fc80008011404 */
[----:B------:R-:W-:Y:S01]  /*4dc0*/  @P1 SHF.R.S32.HI R241, RZ, 0x1f, R2 ;  /* 0x0000001ffff11819 */ /* 0x000fe20000011402 */
[C---:B------:R-:W-:Y:S01]  /*4dd0*/  @!P0 IMAD.SHL.U32 R6, R245.reuse, 0x4, RZ ;  /* 0x00000004f5068824 */ /* 0x040fe200078e00ff */
[----:B------:R-:W-:Y:S01]  /*4de0*/  @P1 IADD3 R240, P2, P3, R2, c[0x0][0x200], R240 ;  /* 0x0000800002f01a10 */ /* 0x000fe20007b5e0f0 */
[----:B------:R-:W-:Y:S01]  /*4df0*/  IMAD.U32 R246, RZ, RZ, UR4 ;  /* 0x00000004fff67e24 */ /* 0x000fe2000f8e00ff */
[----:B------:R-:W-:Y:S01]  /*4e00*/  IADD3 R245, R245, c[0x0][0x1d4], RZ ;  /* 0x00007500f5f57a10 */ /* 0x000fe20007ffe0ff */
[----:B------:R-:W-:Y:S02]  /*4e10*/  @!P0 IMAD R243, R243, c[0x0][0x1d4], R6 ;  /* 0x00007500f3f38a24 */ /* 0x000fe400078e0206 */
[----:B------:R-:W-:Y:S01]  /*4e20*/  @!P0 IMAD R242, R242, c[0x0][0x1d8], RZ ;  /* 0x00007600f2f28a24 */ /* 0x000fe200078e02ff */
[----:B------:R-:W-:Y:S01]  /*4e30*/  @P1 IADD3.X R241, R241, c[0x0][0x204], R246, P2, P3 ;  /* 0x00008100f1f11a10 */ /* 0x000fe200017e64f6 */
[----:B------:R1:W4:Y:S01]  /*4e40*/  @!P0 LDG.E R6, [R238.64] ;  /* 0x00000024ee068981 */ /* 0x000322000c1e1900 */
[----:B------:R-:W-:Y:S01]  /*4e50*/  @!P0 SHF.L.U32 R247, R245, 0x2, RZ ;  /* 0x00000002f5f78819 */ /* 0x000fe200000006ff */
[----:B------:R-:W-:-:S02]  /*4e60*/  @!P0 IMAD.SHL.U32 R242, R242, 0x100, RZ ;  /* 0x00000100f2f28824 */ /* 0x000fc400078e00ff */
[----:B------:R0:W4:Y:S02]  /*4e70*/  @P1 LDG.E.U8 R245, [R240.64] ;  /* 0x00000024f0f51981 */ /* 0x000124000c1e1100 */
[----:B------:R-:W-:Y:S02]  /*4e80*/  @!P0 IMAD R247, R242, c[0x0][0x1d4], R247 ;  /* 0x00007500f2f78a24 */ /* 0x000fe400078e02f7 */
[----:B------:R1:W4:Y:S01]  /*4e90*/  @!P0 LDG.E R246, [R238.64] ;  /* 0x00000024eef68981 */ /* 0x000322000c1e1900 */
[----:B0-----:R-:W-:-:S04]  /*4ea0*/  @!P0 IADD3 R241, P2, R0, R243, RZ ;  /* 0x000000f300f18210 */ /* 0x001fc80007f5e0ff */
        /* <DEDUP_REMOVED lines=8> */
[----:B------:R1:W4:Y:S04]  /*4f30*/  @!P0 LDG.E R247, [R238.64] ;  /* 0x00000024eef78981 */ /* 0x000328000c1e1900 */
[----:B------:R0:W4:Y:S04]  /*4f40*/  @!P0 LDG.E.64 R222, [R242.64] ;  /* 0x00000024f2de8981 */ /* 0x000128000c1e1b00 */
[----:B0-----:R-:W4:Y:S01]  /*4f50*/  LDL R243, [R1+0x4] ;  /* 0x0000040001f37983 */ /* 0x001f220000100800 */
[----:B---3--:R-:W-:-:S04]  /*4f60*/  @!P0 IMAD R244, R244, c[0x0][0x1d8], RZ ;  /* 0x00007600f4f48a24 */ /* 0x008fc800078e02ff */
[----:B------:R-:W-:Y:S02]  /*4f70*/  @!P0 IMAD.SHL.U32 R242, R244, 0x100, RZ ;  /* 0x00000100f4f28824 */ /* 0x000fe400078e00ff */
[----:B------:R-:W3:Y:S01]  /*4f80*/  LDL R244, [R1] ;  /* 0x0000000001f47983 */ /* 0x000ee20000100800 */
[----:B--2---:R-:W-:Y:S02]  /*4f90*/  @!P0 IMAD R240, R5, c[0x0][0x1d8], RZ ;  /* 0x0000760005f08a24 */ /* 0x004fe400078e02ff */
[----:B------:R-:W-:Y:S02]  /*4fa0*/  IMAD R5, R252, 0x39, R4 ;  /* 0x00000039fc057824 */ /* 0x000fe400078e0204 */
[----:B------:R-:W-:Y:S02]  /*4fb0*/  @!P0 IMAD.SHL.U32 R240, R240, 0x100, RZ ;  /* 0x00000100f0f08824 */ /* 0x000fe400078e00ff */
[C---:B-1----:R-:W-:Y:S01]  /*4fc0*/  @!P0 IMAD.SHL.U32 R238, R5.reuse, 0x4, RZ ;  /* 0x0000000405ee8824 */ /* 0x042fe200078e00ff */
[----:B------:R-:W-:-:S03]  /*4fd0*/  IADD3 R5, R5, c[0x0][0x1d4], RZ ;  /* 0x0000750005057a10 */ /* 0x000fc60007ffe0ff */
[----:B------:R-:W-:Y:S01]  /*4fe0*/  @!P0 IMAD R240, R240, c[0x0][0x1d4], R238 ;  /* 0x00007500f0f08a24 */ /* 0x000fe200078e02ee */
[----:B------:R-:W-:-:S04]  /*4ff0*/  @!P0 SHF.L.U32 R238, R5, 0x2, RZ ;  /* 0x0000000205ee8819 */ /* 0x000fc800000006ff */
[----:B------:R-:W-:Y:S01]  /*5000*/  @!P0 IADD3 R239, P2, R0, R240, RZ ;  /* 0x000000f000ef8210 */ /* 0x000fe20007f5e0ff */
[----:B------:R-:W-:-:S03]  /*5010*/  @!P0 IMAD R242, R242, c[0x0][0x1d4], R238 ;  /* 0x00007500f2f28a24 */ /* 0x000fc600078e02ee */
[----:B------:R-:W-:Y:S02]  /*5020*/  @!P0 LEA.HI.X.SX32 R240, R240, R3, 0x1, P2 ;  /* 0x00000003f0f08211 */ /* 0x000fe400010f0eff */
[----:B------:R-:W-:Y:S02]  /*5030*/  @!P0 LEA R238, P2, R239, c[0x0][0x198], 0x2 ;  /* 0x00006600efee8a11 */ /* 0x000fe400078410ff */
[----:B------:R-:W-:Y:S02]  /*5040*/  IADD3 R5, R5, c[0x0][0x1d4], RZ ;  /* 0x0000750005057a10 */ /* 0x000fe40007ffe0ff */
[----:B------:R-:W-:Y:S02]  /*5050*/  @!P0 LEA.HI.X R239, R239, c[0x0][0x19c], R240, 0x2, P2 ;  /* 0x00006700efef8a11 */ /* 0x000fe400010f14f0 */
[----:B------:R-:W-:-:S03]  /*5060*/  @!P0 IADD3 R241, P2, R0, R242, RZ ;  /* 0x000000f200f18210 */ /* 0x000fc60007f5e0ff */
[----:B------:R0:W2:Y:S01]  /*5070*/  @!P0 LDG.E.64 R224, [R238.64] ;  /* 0x00000024eee08981 */ /* 0x0000a2000c1e1b00 */
[----:B------:R-:W-:Y:S02]  /*5080*/  @!P0 LEA.HI.X.SX32 R242, R242, R3, 0x1, P2 ;  /* 0x00000003f2f28211 */ /* 0x000fe400010f0eff */
[----:B------:R-:W-:Y:S01]  /*5090*/  @!P0 LEA R240, P2, R241, c[0x0][0x198], 0x2 ;  /* 0x00006600f1f08a11 */ /* 0x000fe200078410ff */
[----:B----4-:R-:W-:Y:S02]  /*50a0*/  @!P0 IMAD R7, R7, c[0x0][0x1d8], RZ ;  /* 0x0000760007078a24 */ /* 0x010fe400078e02ff */
[----:B0-----:R-:W-:Y:S02]  /*50b0*/  @!P0 IMAD.SHL.U32 R238, R5, 0x4, RZ ;  /* 0x0000000405ee8824 */ /* 0x001fe400078e00ff */
[----:B------:R-:W-:Y:S01]  /*50c0*/  @!P0 IMAD.SHL.U32 R7, R7, 0x100, RZ ;  /* 0x0000010007078824 */ /* 0x000fe200078e00ff */
[----:B------:R-:W-:Y:S02]  /*50d0*/  @!P0 LEA.HI.X R241, R241, c[0x0][0x19c], R242, 0x2, P2 ;  /* 0x00006700f1f18a11 */ /* 0x000fe400010f14f2 */
[----:B------:R-:W-:Y:S01]  /*50e0*/  IADD3 R5, R5, c[0x0][0x1d4], RZ ;  /* 0x0000750005057a10 */ /* 0x000fe20007ffe0ff */
[----:B------:R-:W-:Y:S01]  /*50f0*/  @!P0 IMAD R238, R7, c[0x0][0x1d4], R238 ;  /* 0x0000750007ee8a24 */ /* 0x000fe200078e02ee */
[----:B------:R-:W4:Y:S04]  /*5100*/  LDL R242, [R1+0xc] ;  /* 0x00000c0001f27983 */ /* 0x000f280000100800 */
[----:B------:R0:W2:Y:S01]  /*5110*/  @!P0 LDG.E.64 R226, [R240.64] ;  /* 0x00000024f0e28981 */ /* 0x0000a2000c1e1b00 */
[----:B------:R-:W-:-:S04]  /*5120*/  @!P0 IADD3 R7, P2, R0, R238, RZ ;  /* 0x000000ee00078210 */ /* 0x000fc80007f5e0ff */
[----:B------:R-:W-:Y:S01]  /*5130*/  @!P0 LEA.HI.X.SX32 R238, R238, R3, 0x1, P2 ;  /* 0x00000003eeee8211 */ /* 0x000fe200010f0eff */
[C---:B0-----:R-:W-:Y:S02]  /*5140*/  @!P0 IMAD.SHL.U32 R240, R5.reuse, 0x4, RZ ;  /* 0x0000000405f08824 */ /* 0x041fe400078e00ff */
[----:B------:R-:W-:Y:S01]  /*5150*/  @!P0 IMAD R6, R6, c[0x0][0x1d8], RZ ;  /* 0x0000760006068a24 */ /* 0x000fe200078e02ff */
[----:B------:R-:W2:Y:S03]  /*5160*/  LDL R241, [R1+0x8] ;  /* 0x0000080001f17983 */ /* 0x000ea60000100800 */
[----:B------:R-:W-:Y:S01]  /*5170*/  @!P0 IMAD.SHL.U32 R6, R6, 0x100, RZ ;  /* 0x0000010006068824 */ /* 0x000fe200078e00ff */
[----:B------:R-:W-:-:S03]  /*5180*/  IADD3 R5, R5, c[0x0][0x1d4], RZ ;  /* 0x0000750005057a10 */ /* 0x000fc60007ffe0ff */
[----:B------:R-:W-:Y:S01]  /*5190*/  @!P0 IMAD R240, R6, c[0x0][0x1d4], R240 ;  /* 0x0000750006f08a24 */ /* 0x000fe200078e02f0 */
[----:B------:R-:W-:Y:S01]  /*51a0*/  @!P0 LEA R6, P2, R7, c[0x0][0x198], 0x2 ;  /* 0x0000660007068a11 */ /* 0x000fe200078410ff */
[----:B------:R-:W-:Y:S01]  /*51b0*/  @!P0 IMAD R246, R246, c[0x0][0x1d8], RZ ;  /* 0x00007600f6f68a24 */ /* 0x000fe200078e02ff */
[----:B------:R-:W-:Y:S02]  /*51c0*/  @!P0 SHF.L.U32 R5, R5, 0x2, RZ ;  /* 0x0000000205058819 */ /* 0x000fe400000006ff */
[----:B------:R-:W-:Y:S01]  /*51d0*/  @!P0 LEA.HI.X R7, R7, c[0x0][0x19c], R238, 0x2, P2 ;  /* 0x0000670007078a11 */ /* 0x000fe200010f14ee */
[----:B------:R-:W-:Y:S01]  /*51e0*/  @!P0 IMAD.SHL.U32 R246, R246, 0x100, RZ ;  /* 0x00000100f6f68824 */ /* 0x000fe200078e00ff */
[----:B------:R-:W-:-:S03]  /*51f0*/  @!P0 IADD3 R239, P2, R0, R240, RZ ;  /* 0x000000f000ef8210 */ /* 0x000fc60007f5e0ff */
[----:B------:R0:W2:Y:S01]  /*5200*/  @!P0 LDG.E.64 R228, [R6.64] ;  /* 0x0000002406e48981 */ /* 0x0000a2000c1e1b00 */
[----:B------:R-:W-:Y:S01]  /*5210*/  @!P0 LEA.HI.X.SX32 R240, R240, R3, 0x1, P2 ;  /* 0x00000003f0f08211 */ /* 0x000fe200010f0eff */
[----:B------:R-:W-:Y:S01]  /*5220*/  @!P0 IMAD R246, R246, c[0x0][0x1d4], R5 ;  /* 0x00007500f6f68a24 */ /* 0x000fe200078e0205 */
[----:B------:R-:W-:-:S04]  /*5230*/  @!P0 LEA R238, P2, R239, c[0x0][0x198], 0x2 ;  /* 0x00006600efee8a11 */ /* 0x000fc800078410ff */
[----:B------:R-:W-:Y:S01]  /*5240*/  @!P0 LEA.HI.X R239, R239, c[0x0][0x19c], R240, 0x2, P2 ;  /* 0x00006700efef8a11 */ /* 0x000fe200010f14f0 */
[----:B0-----:R-:W-:Y:S01]  /*5250*/  IMAD R6, R252, 0x3e, R4 ;  /* 0x0000003efc067824 */ /* 0x001fe200078e0204 */
[----:B------:R-:W-:-:S03]  /*5260*/  @!P0 IADD3 R5, P2, R0, R246, RZ ;  /* 0x000000f600058210 */ /* 0x000fc60007f5e0ff */
[----:B------:R0:W2:Y:S01]  /*5270*/  @!P0 LDG.E.64 R230, [R238.64] ;  /* 0x00000024eee68981 */ /* 0x0000a2000c1e1b00 */
[----:B------:R-:W-:Y:S02]  /*5280*/  @!P0 IMAD.SHL.U32 R4, R6, 0x4, RZ ;  /* 0x0000000406048824 */ /* 0x000fe400078e00ff */
[----:B------:R-:W-:Y:S01]  /*5290*/  @!P0 IMAD R247, R247, c[0x0][0x1d8], RZ ;  /* 0x00007600f7f78a24 */ /* 0x000fe200078e02ff */
[----:B------:R-:W2:Y:S03]  /*52a0*/  LDL R252, [R1+0x30] ;  /* 0x0000300001fc7983 */ /* 0x000ea60000100800 */
[----:B------:R-:W-:Y:S01]  /*52b0*/  @!P0 IMAD.SHL.U32 R240, R247, 0x100, RZ ;  /* 0x00000100f7f08824 */ /* 0x000fe200078e00ff */
[----:B------:R-:W-:Y:S01]  /*52c0*/  @!P0 LEA.HI.X.SX32 R7, R246, R3, 0x1, P2 ;  /* 0x00000003f6078211 */ /* 0x000fe200010f0eff */
[----:B0-----:R-:W-:Y:S01]  /*52d0*/  @!P0 IMAD R239, R248, c[0x0][0x1d8], RZ ;  /* 0x00007600f8ef8a24 */ /* 0x001fe200078e02ff */
[----:B------:R-:W-:Y:S01]  /*52e0*/  IADD3 R238, R6, c[0x0][0x1d4], RZ ;  /* 0x0000750006ee7a10 */ /* 0x000fe20007ffe0ff */
[----:B------:R-:W-:Y:S01]  /*52f0*/  @!P0 IMAD R240, R240, c[0x0][0x1d4], R4 ;  /* 0x00007500f0f08a24 */ /* 0x000fe200078e0204 */
[----:B------:R-:W-:Y:S01]  /*5300*/  @!P0 LEA R4, P2, R5, c[0x0][0x198], 0x2 ;  /* 0x0000660005048a11 */ /* 0x000fe200078410ff */
[----:B------:R-:W2:Y:S01]  /*5310*/  LDL R248, [R1+0x34] ;  /* 0x0000340001f87983 */ /* 0x000ea20000100800 */
[----:B------:R-:W-:-:S02]  /*5320*/  @!P0 SHF.L.U32 R239, R239, 0x8, RZ ;  /* 0x00000008efef8819 */ /* 0x000fc400000006ff */
[----:B------:R-:W-:Y:S01]  /*5330*/  @!P0 LEA.HI.X R5, R5, c[0x0][0x19c], R7, 0x2, P2 ;  /* 0x0000670005058a11 */ /* 0x000fe200010f1407 */
[----:B------:R-:W-:Y:S01]  /*5340*/  @!P0 IMAD.SHL.U32 R238, R238, 0x4, RZ ;  /* 0x00000004eeee8824 */ /* 0x000fe200078e00ff */
[----:B------:R-:W-:Y:S01]  /*5350*/  @!P0 IADD3 R7, P2, R0, R240, RZ ;  /* 0x000000f000078210 */ /* 0x000fe20007f5e0ff */
[----:B------:R-:W2:Y:S02]  /*5360*/  LDL R247, [R1+0x28] ;  /* 0x0000280001f77983 */ /* 0x000ea40000100800 */
[----:B------:R-:W-:Y:S01]  /*5370*/  @!P0 IMAD R238, R239, c[0x0][0x1d4], R238 ;  /* 0x00007500efee8a24 */ /* 0x000fe200078e02ee */
[----:B------:R-:W-:Y:S01]  /*5380*/  @!P0 LEA.HI.X.SX32 R240, R240, R3, 0x1, P2 ;  /* 0x00000003f0f08211 */ /* 0x000fe200010f0eff */
[----:B------:R0:W2:Y:S01]  /*5390*/  @!P0 LDG.E.64 R232, [R4.64] ;  /* 0x0000002404e88981 */ /* 0x0000a2000c1e1b00 */
[----:B------:R-:W-:-:S03]  /*53a0*/  @!P0 LEA R6, P2, R7, c[0x0][0x198], 0x2 ;  /* 0x0000660007068a11 */ /* 0x000fc600078410ff */
[----:B------:R-:W2:Y:S01]  /*53b0*/  LDL R246, [R1+0x2c] ;  /* 0x00002c0001f67983 */ /* 0x000ea20000100800 */
[----:B------:R-:W-:Y:S02]  /*53c0*/  @!P0 LEA.HI.X R7, R7, c[0x0][0x19c], R240, 0x2, P2 ;  /* 0x0000670007078a11 */ /* 0x000fe400010f14f0 */
[----:B------:R-:W-:Y:S01]  /*53d0*/  ISETP.NE.AND P1, PT, R245, RZ, P1 ;  /* 0x000000fff500720c */ /* 0x000fe20000f25270 */
[----:B------:R-:W2:Y:S01]  /*53e0*/  LDL R240, [R1+0x24] ;  /* 0x0000240001f07983 */ /* 0x000ea20000100800 */
[----:B0-----:R-:W-:-:S03]  /*53f0*/  @!P0 IADD3 R5, P2, R0, R238, RZ ;  /* 0x000000ee00058210 */ /* 0x001fc60007f5e0ff */
[----:B------:R-:W2:Y:S01]  /*5400*/  LDL R245, [R1+0x20] ;  /* 0x0000200001f57983 */ /* 0x000ea20000100800 */
[----:B------:R-:W-:Y:S02]  /*5410*/  @!P0 LEA.HI.X.SX32 R238, R238, R3, 0x1, P2 ;  /* 0x00000003eeee8211 */ /* 0x000fe400010f0eff */
[C---:B------:R-:W-:Y:S01]  /*5420*/  @!P0 LEA R4, P2, R5.reuse, c[0x0][0x198], 0x2 ;  /* 0x0000660005048a11 */ /* 0x040fe200078410ff */
[----:B------:R-:W2:Y:S03]  /*5430*/  LDL R239, [R1+0x18] ;  /* 0x0000180001ef7983 */ /* 0x000ea60000100800 */
[----:B------:R-:W-:Y:S01]  /*5440*/  @!P0 LEA.HI.X R5, R5, c[0x0][0x19c], R238, 0x2, P2 ;  /* 0x0000670005058a11 */ /* 0x000fe200010f14ee */
[----:B------:R0:W2:Y:S04]  /*5450*/  @!P0 LDG.E.64 R234, [R6.64] ;  /* 0x0000002406ea8981 */ /* 0x0000a8000c1e1b00 */
[----:B------:R1:W2:Y:S04]  /*5460*/  @!P0 LDG.E.64 R236, [R4.64] ;  /* 0x0000002404ec8981 */ /* 0x0002a8000c1e1b00 */
[----:B------:R-:W2:Y:S04]  /*5470*/  LDL R238, [R1+0x1c] ;  /* 0x00001c0001ee7983 */ /* 0x000ea80000100800 */
[----:B0-----:R-:W2:Y:S01]  /*5480*/  LDL R7, [R1+0x10] ;  /* 0x0000100001077983 */ /* 0x001ea20000100800 */
[----:B-1----:R-:W-:-:S03]  /*5490*/  FMUL.FTZ R4, R103, R113 ;  /* 0x0000007167047220 */ /* 0x002fc60000410000 */
[----:B------:R-:W2:Y:S01]  /*54a0*/  LDL R103, [R1+0x58] ;  /* 0x0000580001677983 */ /* 0x000ea20000100800 */
[----:B------:R-:W-:-:S03]  /*54b0*/  FMUL.FTZ R5, R104, R112 ;  /* 0x0000007068057220 */ /* 0x000fc60000410000 */
[----:B------:R-:W3:Y:S04]  /*54c0*/  LDL R104, [R1+0x5c] ;  /* 0x00005c0001687983 */ /* 0x000ee80000100800 */
[----:B------:R-:W4:Y:S01]  /*54d0*/  LDL R6, [R1+0x14] ;  /* 0x0000140001067983 */ /* 0x000f220000100800 */
[----:B--2---:R-:W-:-:S03]  /*54e0*/  FFMA.FTZ R5, R103, R110, R5 ;  /* 0x0000006e67057223 */ /* 0x004fc60000010005 */
[----:B------:R-:W2:Y:S01]  /*54f0*/  LDL.LU R103, [R1+0x7c] ;  /* 0x00007c0001677983 */ /* 0x000ea20000300800 */
[----:B---3--:R-:W-:-:S03]  /*5500*/  FFMA.FTZ R4, R104, R111, R4 ;  /* 0x0000006f68047223 */ /* 0x008fc60000010004 */
[----:B------:R-:W3:Y:S01]  /*5510*/  LDL.LU R104, [R1+0x78] ;  /* 0x0000780001687983 */ /* 0x000ee20000300800 */
[----:B------:R-:W-:-:S03]  /*5520*/  FFMA.FTZ R5, R105, R114, R5 ;  /* 0x0000007269057223 */ /* 0x000fc60000010005 */
[----:B------:R-:W3:Y:S01]  /*5530*/  LDL.LU R105, [R1+0x74] ;  /* 0x0000740001697983 */ /* 0x000ee20000300800 */
[----:B------:R-:W-:Y:S02]  /*5540*/  FFMA.FTZ R4, R106, R115, R4 ;  /* 0x000000736a047223 */ /* 0x000fe40000010004 */
[----:B------:R-:W-:Y:S01]  /*5550*/  FFMA.FTZ R5, R107, R116, R5 ;  /* 0x000000746b057223 */ /* 0x000fe20000010005 */
[----:B------:R-:W3:Y:S01]  /*5560*/  LDL.LU R106, [R1+0x70] ;  /* 0x00007000016a7983 */ /* 0x000ee20000300800 */
[----:B------:R-:W-:-:S03]  /*5570*/  FFMA.FTZ R4, R108, R117, R4 ;  /* 0x000000756c047223 */ /* 0x000fc60000010004 */
[----:B------:R-:W3:Y:S01]  /*5580*/  LDL.LU R107, [R1+0x6c] ;  /* 0x00006c00016b7983 */ /* 0x000ee20000300800 */
[----:B------:R-:W-:-:S03]  /*5590*/  FFMA.FTZ R5, R109, R118, R5 ;  /* 0x000000766d057223 */ /* 0x000fc60000010005 */
[----:B------:R-:W3:Y:S04]  /*55a0*/  LDL.LU R108, [R1+0x68] ;  /* 0x00006800016c7983 */ /* 0x000ee80000300800 */
[----:B------:R-:W3:Y:S01]  /*55b0*/  LDL.LU R109, [R1+0x64] ;  /* 0x00006400016d7983 */ /* 0x000ee20000300800 */
[----:B------:R-:W-:-:S03]  /*55c0*/  FFMA.FTZ R4, R249, R119, R4 ;  /* 0x00000077f9047223 */ /* 0x000fc60000010004 */
[----:B------:R0:W5:Y:S01]  /*55d0*/  LDL.LU R249, [R1+0x60] ;  /* 0x0000600001f97983 */ /* 0x0001620000300800 */
[----:B------:R-:W-:Y:S02]  /*55e0*/  FFMA.FTZ R5, R252, R120, R5 ;  /* 0x00000078fc057223 */ /* 0x000fe40000010005 */
[----:B------:R-:W-:Y:S02]  /*55f0*/  FFMA.FTZ R4, R248, R121, R4 ;  /* 0x00000079f8047223 */ /* 0x000fe40000010004 */
[----:B------:R-:W-:Y:S02]  /*5600*/  FFMA.FTZ R5, R247, R122, R5 ;  /* 0x0000007af7057223 */ /* 0x000fe40000010005 */
[----:B------:R-:W-:Y:S02]  /*5610*/  FFMA.FTZ R4, R246, R123, R4 ;  /* 0x0000007bf6047223 */ /* 0x000fe40000010004 */
[----:B------:R-:W-:Y:S02]  /*5620*/  FFMA.FTZ R5, R245, R124, R5 ;  /* 0x0000007cf5057223 */ /* 0x000fe40000010005 */
[----:B------:R-:W-:-:S02]  /*5630*/  FFMA.FTZ R4, R240, R125, R4 ;  /* 0x0000007df0047223 */ /* 0x000fc40000010004 */
[----:B------:R-:W-:Y:S02]  /*5640*/  FFMA.FTZ R5, R239, R126, R5 ;  /* 0x0000007eef057223 */ /* 0x000fe40000010005 */
[----:B------:R-:W-:Y:S02]  /*5650*/  FFMA.FTZ R4, R238, R127, R4 ;  /* 0x0000007fee047223 */ /* 0x000fe40000010004 */
[----:B------:R-:W-:Y:S02]  /*5660*/  FFMA.FTZ R5, R7, R128, R5 ;  /* 0x0000008007057223 */ /* 0x000fe40000010005 */
[----:B----4-:R-:W-:Y:S02]  /*5670*/  FFMA.FTZ R4, R6, R129, R4 ;  /* 0x0000008106047223 */ /* 0x010fe40000010004 */
[----:B------:R-:W-:Y:S02]  /*5680*/  FFMA.FTZ R5, R241, R130, R5 ;  /* 0x00000082f1057223 */ /* 0x000fe40000010005 */
[----:B------:R-:W-:-:S02]  /*5690*/  FFMA.FTZ R4, R242, R131, R4 ;  /* 0x00000083f2047223 */ /* 0x000fc40000010004 */
        /* <DEDUP_REMOVED lines=93> */
[----:B------:R-:W-:Y:S01]  /*5c70*/  FFMA.FTZ R4, R97, R225, R4 ;  /* 0x000000e161047223 */ /* 0x000fe20000010004 */
[----:B------:R-:W1:Y:S01]  /*5c80*/  S2R R7, SR_TID.X ;  /* 0x0000000000077919 */ /* 0x000e620000002100 */
[----:B------:R-:W-:Y:S02]  /*5c90*/  FFMA.FTZ R5, R98, R226, R5 ;  /* 0x000000e262057223 */ /* 0x000fe40000010005 */
[----:B------:R-:W-:-:S02]  /*5ca0*/  FFMA.FTZ R4, R99, R227, R4 ;  /* 0x000000e363047223 */ /* 0x000fc40000010004 */
[----:B------:R-:W-:Y:S02]  /*5cb0*/  FFMA.FTZ R5, R100, R228, R5 ;  /* 0x000000e464057223 */ /* 0x000fe40000010005 */
[----:B------:R-:W-:Y:S02]  /*5cc0*/  FFMA.FTZ R4, R101, R229, R4 ;  /* 0x000000e565047223 */ /* 0x000fe40000010004 */
[----:B------:R-:W-:Y:S01]  /*5cd0*/  FFMA.FTZ R5, R102, R230, R5 ;  /* 0x000000e666057223 */ /* 0x000fe20000010005 */
[----:B-1----:R-:W-:Y:S01]  /*5ce0*/  LOP3.LUT R239, R7, 0x1, RZ, 0xc0, !PT ;  /* 0x0000000107ef7812 */ /* 0x002fe200078ec0ff */
[----:B--2---:R-:W-:Y:S02]  /*5cf0*/  FFMA.FTZ R4, R103, R231, R4 ;  /* 0x000000e767047223 */ /* 0x004fe40000010004 */
[----:B---3--:R-:W-:Y:S02]  /*5d00*/  FFMA.FTZ R5, R104, R232, R5 ;  /* 0x000000e868057223 */ /* 0x008fe40000010005 */
[----:B------:R-:W-:-:S02]  /*5d10*/  FFMA.FTZ R4, R105, R233, R4 ;  /* 0x000000e969047223 */ /* 0x000fc40000010004 */
[----:B------:R-:W-:Y:S02]  /*5d20*/  FFMA.FTZ R5, R106, R234, R5 ;  /* 0x000000ea6a057223 */ /* 0x000fe40000010005 */
[----:B------:R-:W-:Y:S02]  /*5d30*/  FFMA.FTZ R4, R107, R235, R4 ;  /* 0x000000eb6b047223 */ /* 0x000fe40000010004 */
[----:B------:R-:W-:Y:S02]  /*5d40*/  FFMA.FTZ R5, R108, R236, R5 ;  /* 0x000000ec6c057223 */ /* 0x000fe40000010005 */
[----:B------:R-:W-:-:S04]  /*5d50*/  FFMA.FTZ R4, R109, R237, R4 ;  /* 0x000000ed6d047223 */ /* 0x000fc80000010004 */
[----:B------:R-:W-:Y:S01]  /*5d60*/  FADD.FTZ R6, R5, R4 ;  /* 0x0000000405067221 */ /* 0x000fe20000010000 */
[----:B------:R-:W-:Y:S05]  /*5d70*/  BRA.DIV ~URZ, `(.L_x_2858) ;  /* 0x00002c627f007947 */ /* 0x000fea000b800000 */
[----:B0-----:R0:W1:Y:S02]  /*5d80*/  SHFL.BFLY PT, R7, R6, 0x1, 0x1f ;  /* 0x0c201f0006077f89 */ /* 0x00106400000e0000 */
.L_x_2897:
[----:B------:R-:W-:Y:S01]  /*5d90*/  ISETP.EQ.U32.OR P0, PT, R239, 0x1, P0 ;  /* 0x00000001ef00780c */ /* 0x000fe20000702470 */
[----:B------:R-:W-:Y:S01]  /*5da0*/  BSSY B1, `(.L_x_2859) ;  /* 0x0000025000017945 */ /* 0x000fe20003800000 */
[----:B01----:R-:W-:-:S11]  /*5db0*/  FADD.FTZ R6, R6, R7 ;  /* 0x0000000706067221 */ /* 0x003fd60000010000 */
[----:B------:R-:W-:Y:S05]  /*5dc0*/  @P0 BRA `(.L_x_2860) ;  /* 0x0000022000000947 */ /* 0x000fea0003800000 */
[----:B------:R-:W-:Y:S02]  /*5dd0*/  ULDC.64 UR4, c[0x0][0x218] ;  /* 0x0000860000047ab9 */ /* 0x000fe40000000a00 */
[----:B------:R-:W-:-:S03]  /*5de0*/  UISETP.NE.U32.AND UP0, UPT, URZ, UR4, UPT ;  /* 0x000000043f00728c */ /* 0x000fc6000bf05070 */
[----:B------:R-:W-:Y:S02]  /*5df0*/  ULDC UR4, c[0x0][0x220] ;  /* 0x0000880000047ab9 */ /* 0x000fe40000000800 */
[----:B------:R-:W-:-:S06]  /*5e00*/  UISETP.NE.AND.EX UP0, UPT, URZ, UR5, UPT, UP0 ;  /* 0x000000053f00728c */ /* 0x000fcc000bf05300 */
[----:B------:R-:W-:-:S05]  /*5e10*/  PLOP3.LUT P0, PT, PT, PT, UP0, 0x80, 0x0 ;  /* 0x000000000000781c */ /* 0x000fca0003f0f008 */
[----:B------:R-:W-:-:S06]  /*5e20*/  @UP0 UIMAD UR4, UR49, UR4, UR42 ;  /* 0x00000004310402a4 */ /* 0x000fcc000f8e022a */
[----:B------:R-:W-:Y:S01]  /*5e30*/  IMAD.U32 R4, RZ, RZ, UR4 ;  /* 0x00000004ff047e24 */ /* 0x000fe2000f8e00ff */
[----:B------:R-:W-:Y:S02]  /*5e40*/  @UP0 UMOV UR4, 0x4 ;  /* 0x0000000400040882 */ /* 0x000fe40000000000 */
[----:B------:R-:W-:Y:S01]  /*5e50*/  IMAD.U32 R5, RZ, RZ, UR4 ;  /* 0x00000004ff057e24 */ /* 0x000fe2000f8e00ff */
[----:B------:R-:W-:Y:S01]  /*5e60*/  ULDC.64 UR4, c[0x0][0x228] ;  /* 0x00008a0000047ab9 */ /* 0x000fe20000000a00 */
[----:B------:R-:W-:-:S04]  /*5e70*/  @P0 IMAD R4, R4, c[0x0][0x220], R2 ;  /* 0x0000880004040a24 */ /* 0x000fc800078e0202 */
[----:B------:R-:W-:-:S06]  /*5e80*/  @P0 IMAD.WIDE R4, R4, R5, c[0x0][0x218] ;  /* 0x0000860004040625 */ /* 0x000fcc00078e0205 */
[----:B------:R0:W2:Y:S01]  /*5e90*/  @P0 LDG.E R4, [R4.64] ;  /* 0x0000002404040981 */ /* 0x0000a2000c1e1900 */
[----:B------:R-:W-:Y:S01]  /*5ea0*/  UISETP.NE.U32.AND UP0, UPT, URZ, UR4, UPT ;  /* 0x000000043f00728c */ /* 0x000fe2000bf05070 */
[----:B------:R-:W-:Y:S02]  /*5eb0*/  FMUL.FTZ R6, R6, c[0x0][0x1f0] ;  /* 0x00007c0006067a20 */ /* 0x000fe40000410000 */
[----:B------:R-:W-:Y:S01]  /*5ec0*/  IMAD.MOV.U32 R238, RZ, RZ, c[0x0][0x1e8] ;  /* 0x00007a00ffee7624 */ /* 0x000fe200078e00ff */
[----:B------:R-:W-:-:S03]  /*5ed0*/  UISETP.NE.AND.EX UP0, UPT, URZ, UR5, UPT, UP0 ;  /* 0x000000053f00728c */ /* 0x000fc6000bf05300 */
[----:B------:R-:W-:Y:S01]  /*5ee0*/  ULDC.64 UR4, c[0x0][0x228] ;  /* 0x00008a0000047ab9 */ /* 0x000fe20000000a00 */
[----:B------:R-:W-:Y:S02]  /*5ef0*/  IADD3 R238, R238, c[0x0][0x210], RZ ;  /* 0x00008400eeee7a10 */ /* 0x000fe40007ffe0ff */
[----:B------:R-:W-:-:S05]  /*5f00*/  PLOP3.LUT P2, PT, PT, PT, UP0, 0x80, 0x0 ;  /* 0x000000000000781c */ /* 0x000fca0003f4f008 */
[----:B------:R-:W-:Y:S02]  /*5f10*/  @UP0 UMOV UR7, 0x4 ;  /* 0x0000000400070882 */ /* 0x000fe40000000000 */
[----:B------:R-:W-:-:S06]  /*5f20*/  @UP0 UIMAD.WIDE UR4, UR49, UR7, UR4 ;  /* 0x00000007310402a5 */ /* 0x000fcc000f8e0204 */
[----:B0-----:R-:W-:Y:S01]  /*5f30*/  MOV R5, UR5 ;  /* 0x0000000500057c02 */ /* 0x001fe20008000f00 */
[----:B--2---:R-:W-:Y:S02]  /*5f40*/  @P0 FADD.FTZ R6, R6, R4 ;  /* 0x0000000406060221 */ /* 0x004fe40000010000 */
[----:B------:R-:W-:-:S06]  /*5f50*/  IMAD.U32 R4, RZ, RZ, UR4 ;  /* 0x00000004ff047e24 */ /* 0x000fcc000f8e00ff */
[----:B------:R0:W2:Y:S01]  /*5f60*/  @P2 LDG.E R4, [R4.64] ;  /* 0x0000002404042981 */ /* 0x0000a2000c1e1900 */
[----:B------:R-:W-:-:S04]  /*5f70*/  @P2 ISETP.GE.AND P0, PT, R2, R238, PT ;  /* 0x000000ee0200220c */ /* 0x000fc80003f06270 */
[----:B0-----:R-:W-:-:S04]  /*5f80*/  @P2 SEL R5, RZ, UR41, P0 ;  /* 0x00000029ff052c07 */ /* 0x001fc80008000000 */
[----:B------:R-:W-:-:S06]  /*5f90*/  @P2 IADD3 R5, R5, -UR42, R2 ;  /* 0x8000002a05052c10 */ /* 0x000fcc000fffe002 */
[----:B------:R-:W2:Y:S02]  /*5fa0*/  @P2 I2F R5, R5 ;  /* 0x0000000500052306 */ /* 0x000ea40000201400 */
[----:B--2---:R-:W-:Y:S01]  /*5fb0*/  @P2 FFMA.FTZ R6, R5, R4, R6 ;  /* 0x0000000405062223 */ /* 0x004fe20000010006 */
[----:B------:R-:W-:-:S04]  /*5fc0*/  IADD3 R4, R2, -UR46, RZ ;  /* 0x8000002e02047c10 */ /* 0x000fc8000fffe0ff */
[----:B-----5:R-:W-:Y:S01]  /*5fd0*/  @!P1 FMNMX.FTZ R249, R249, R6, !PT ;  /* 0x00000006f9f99209 */ /* 0x020fe20007810000 */
[----:B------:R0:W-:Y:S04]  /*5fe0*/  STS [R4.X4+0x420], R6 ;  /* 0x0004200604007388 */ /* 0x0001e80000004800 */
.L_x_2860:
[----:B------:R-:W-:Y:S05]  /*5ff0*/  BSYNC B1 ;  /* 0x0000000000017941 */ /* 0x000fea0003800000 */
.L_x_2859:
[----:B------:R-:W-:-:S04]  /*6000*/  IADD3 R2, R2, 0x40, RZ ;  /* 0x0000004002027810 */ /* 0x000fc80007ffe0ff */
[----:B------:R-:W-:-:S13]  /*6010*/  ISETP.GE.AND P0, PT, R2, UR6, PT ;  /* 0x0000000602007c0c */ /* 0x000fda000bf06270 */
[----:B0----5:R-:W-:Y:S01]  /*6020*/  @P0 CALL.REL.NOINC `(.L_x_2857) ;  /* 0x0000001000000944 */ /* 0x021fe20003c00000 */
[----:B------:R-:W-:Y:S05]  /*6030*/  BRA `(.L_x_2861) ;  /* 0xffffc3e000007947 */ /* 0x000fea000383ffff */
.L_x_2857:
[----:B------:R-:W-:Y:S05]  /*6040*/  BSYNC B0 ;  /* 0x0000000000007941 */ /* 0x000fea0003800000 */
.L_x_2856:
[----:B------:R-:W-:Y:S05]  /*6050*/  BRA.DIV ~URZ, `(.L_x_2862) ;  /* 0x000029f27f007947 */ /* 0x000fea000b800000 */
[----:B------:R0:W3:Y:S02]  /*6060*/  SHFL.BFLY PT, R7, R249, 0x10, 0x1f ;  /* 0x0e001f00f9077f89 */ /* 0x0000e400000e0000 */
.L_x_2898:
[----:B0--3--:R-:W-:Y:S01]  /*6070*/  FMNMX.FTZ R249, R7, R249, !PT ;  /* 0x000000f907f97209 */ /* 0x009fe20007810000 */
[----:B------:R-:W-:Y:S05]  /*6080*/  BRA.DIV ~URZ, `(.L_x_2863) ;  /* 0x00002a327f007947 */ /* 0x000fea000b800000 */
[----:B------:R-:W0:Y:S02]  /*6090*/  SHFL.BFLY PT, R0, R249, 0x8, 0x1f ;  /* 0x0d001f00f9007f89 */ /* 0x000e2400000e0000 */
[----:B0-----:R-:W-:-:S05]  /*60a0*/  FMNMX.FTZ R0, R249, R0, !PT ;  /* 0x00000000f9007209 */ /* 0x001fca0007810000 */
[----:B------:R-:W0:Y:S02]  /*60b0*/  SHFL.BFLY PT, R3, R0, 0x4, 0x1f ;  /* 0x0c801f0000037f89 */ /* 0x000e2400000e0000 */
[----:B0-----:R-:W-:-:S05]  /*60c0*/  FMNMX.FTZ R3, R0, R3, !PT ;  /* 0x0000000300037209 */ /* 0x001fca0007810000 */
[----:B------:R0:W3:Y:S02]  /*60d0*/  SHFL.BFLY PT, R7, R3, 0x2, 0x1f ;  /* 0x0c401f0003077f89 */ /* 0x0000e400000e0000 */
.L_x_2899:
[----:B------:R-:W4:Y:S01]  /*60e0*/  S2R R5, SR_TID.X ;  /* 0x0000000000057919 */ /* 0x000f220000002100 */
[----:B---3--:R-:W-:Y:S01]  /*60f0*/  FMNMX.FTZ R7, R7, R3, !PT ;  /* 0x0000000307077209 */ /* 0x008fe20007810000 */
[----:B------:R-:W-:Y:S01]  /*6100*/  WARPSYNC 0xffffffff ;  /* 0xffffffff00007948 */ /* 0x000fe20003800000 */
[----:B----4-:R-:W-:-:S04]  /*6110*/  SHF.R.S32.HI R0, RZ, 0x1f, R5 ;  /* 0x0000001fff007819 */ /* 0x010fc80000011405 */
        /* <DEDUP_REMOVED lines=8> */
[----:B---3--:R-:W-:Y:S01]  /*61a0*/  IMAD.MOV.U32 R2, RZ, RZ, -0x800001 ;  /* 0xff7fffffff027424 */ /* 0x008fe200078e00ff */
[----:B------:R-:W-:Y:S01]  /*61b0*/  IADD3 R5, R5, UR46, RZ ;  /* 0x0000002e05057c10 */ /* 0x000fe2000fffe0ff */
[----:B------:R-:W-:Y:S02]  /*61c0*/  IMAD.MOV.U32 R7, RZ, RZ, RZ ;  /* 0x000000ffff077224 */ /* 0x000fe400078e00ff */
[----:B------:R-:W-:Y:S01]  /*61d0*/  BSSY B0, `(.L_x_2864) ;  /* 0x0000027000007945 */ /* 0x000fe20003800000 */
[----:B------:R-:W-:-:S07]  /*61e0*/  ISETP.GT.AND P1, PT, R5, UR42, PT ;  /* 0x0000002a05007c0c */ /* 0x000fce000bf24270 */
[----:B------:R-:W3:Y:S04]  /*61f0*/  @!P0 LDS R2, [R4.X4] ;  /* 0x0000000004028984 */ /* 0x000ee80000004800 */
[----:B0--3--:R-:W0:Y:S02]  /*6200*/  SHFL.BFLY PT, R3, R2, 0x2, 0x1f ;  /* 0x0c401f0002037f89 */ /* 0x009e2400000e0000 */
[----:B0-----:R-:W-:-:S05]  /*6210*/  FMNMX.FTZ R3, R3, R2, !PT ;  /* 0x0000000203037209 */ /* 0x001fca0007810000 */
[----:B------:R-:W0:Y:S02]  /*6220*/  SHFL.BFLY PT, R6, R3, 0x1, 0x1f ;  /* 0x0c201f0003067f89 */ /* 0x000e2400000e0000 */
[----:B0-----:R-:W-:-:S05]  /*6230*/  FMNMX.FTZ R6, R3, R6, !PT ;  /* 0x0000000603067209 */ /* 0x001fca0007810000 */
[----:B------:R0:W3:Y:S01]  /*6240*/  SHFL.IDX PT, R9, R6, RZ, 0x1f ;  /* 0x00001fff06097589 */ /* 0x0000e200000e0000 */
[----:B------:R-:W-:Y:S05]  /*6250*/  @P1 BRA `(.L_x_2865) ;  /* 0x000001e000001947 */ /* 0x000fea0003800000 */
[----:B------:R-:W-:Y:S01]  /*6260*/  ISETP.NE.U32.AND P0, PT, RZ, c[0x0][0x200], PT ;  /* 0x00008000ff007a0c */ /* 0x000fe20003f05070 */
[----:B------:R-:W-:Y:S01]  /*6270*/  HFMA2.MMA R7, -RZ, RZ, 0, 0 ;  /* 0x00000000ff077435 */ /* 0x000fe200000001ff */
[----:B------:R-:W-:Y:S02]  /*6280*/  IMAD.MOV.U32 R4, RZ, RZ, R5 ;  /* 0x000000ffff047224 */ /* 0x000fe400078e0005 */
[----:B------:R-:W-:-:S08]  /*6290*/  ISETP.NE.AND.EX P0, PT, RZ, c[0x0][0x204], PT, P0 ;  /* 0x00008100ff007a0c */ /* 0x000fd00003f05300 */
.L_x_2869:
        /* <DEDUP_REMOVED lines=9> */
[----:B0-----:R-:W-:Y:S01]  /*6330*/  IMAD.U32 R6, RZ, RZ, UR5 ;  /* 0x00000005ff067e24 */ /* 0x001fe2000f8e00ff */
[----:B------:R-:W-:-:S04]  /*6340*/  IADD3 R2, P2, P3, R4, c[0x0][0x200], R13 ;  /* 0x0000800004027a10 */ /* 0x000fc80007b5e00d */
[----:B------:R-:W-:-:S05]  /*6350*/  IADD3.X R3, R3, c[0x0][0x204], R6, P2, P3 ;  /* 0x0000810003037a10 */ /* 0x000fca00017e6406 */
[----:B------:R-:W4:Y:S02]  /*6360*/  LDG.E.U8 R2, [R2.64] ;  /* 0x0000002402027981 */ /* 0x000f24000c1e1100 */
[----:B----4-:R-:W-:-:S13]  /*6370*/  ISETP.NE.AND P2, PT, R2, RZ, PT ;  /* 0x000000ff0200720c */ /* 0x010fda0003f45270 */
[----:B------:R-:W-:Y:S01]  /*6380*/  @P2 MOV R6, RZ ;  /* 0x000000ff00062202 */ /* 0x000fe20000000f00 */
[----:B------:R-:W-:Y:S05]  /*6390*/  @P2 BRA `(.L_x_2868) ;  /* 0x0000004000002947 */ /* 0x000fea0003800000 */
.L_x_2867:
[----:B------:R-:W4:Y:S02]  /*63a0*/  LDS R2, [R11] ;  /* 0x000000000b027984 */ /* 0x000f240000000800 */
[----:B---34-:R-:W-:-:S04]  /*63b0*/  FADD.FTZ R2, -R9, R2 ;  /* 0x0000000209027221 */ /* 0x018fc80000010100 */
[----:B------:R-:W-:-:S04]  /*63c0*/  FMUL.FTZ R2, R2, 1.4426950216293334961 ;  /* 0x3fb8aa3b02027820 */ /* 0x000fc80000410000 */
[----:B0-----:R0:W3:Y:S03]  /*63d0*/  MUFU.EX2 R6, R2 ;  /* 0x0000000200067308 */ /* 0x0010e60000000800 */
.L_x_2868:
[----:B------:R-:W-:Y:S05]  /*63e0*/  BSYNC B1 ;  /* 0x0000000000017941 */ /* 0x000fea0003800000 */
.L_x_2866:
[----:B---3--:R3:W-:Y:S01]  /*63f0*/  STS [R11], R6 ;  /* 0x000000060b007388 */ /* 0x0087e20000000800 */
[----:B------:R-:W-:Y:S01]  /*6400*/  IADD3 R4, R4, 0x80, RZ ;  /* 0x0000008004047810 */ /* 0x000fe20007ffe0ff */
[----:B------:R-:W-:-:S03]  /*6410*/  FADD.FTZ R7, R6, R7 ;  /* 0x0000000706077221 */ /* 0x000fc60000010000 */
[----:B------:R-:W-:-:S13]  /*6420*/  ISETP.GT.AND P2, PT, R4, UR42, PT ;  /* 0x0000002a04007c0c */ /* 0x000fda000bf44270 */
[----:B---3--:R-:W-:Y:S05]  /*6430*/  @!P2 BRA `(.L_x_2869) ;  /* 0xfffffe600000a947 */ /* 0x008fea000383ffff */
.L_x_2865:
[----:B------:R-:W-:Y:S05]  /*6440*/  BSYNC B0 ;  /* 0x0000000000007941 */ /* 0x000fea0003800000 */
.L_x_2864:
[----:B0-----:R-:W0:Y:S04]  /*6450*/  SHFL.BFLY PT, R2, R7, 0x10, 0x1f ;  /* 0x0e001f0007027f89 */ /* 0x001e2800000e0000 */
[----:B------:R-:W4:Y:S01]  /*6460*/  S2R R10, SR_TID.X ;  /* 0x00000000000a7919 */ /* 0x000f220000002100 */
[----:B0-----:R-:W-:Y:S01]  /*6470*/  FADD.FTZ R2, R2, R7 ;  /* 0x0000000702027221 */ /* 0x001fe20000010000 */
[----:B----4-:R-:W-:-:S04]  /*6480*/  LOP3.LUT P0, RZ, R10, 0x1f, RZ, 0xc0, !PT ;  /* 0x0000001f0aff7812 */ /* 0x010fc8000780c0ff */
[----:B------:R-:W0:Y:S01]  /*6490*/  SHFL.BFLY PT, R3, R2, 0x8, 0x1f ;  /* 0x0d001f0002037f89 */ /* 0x000e2200000e0000 */
[----:B------:R-:W-:-:S04]  /*64a0*/  LOP3.LUT R8, R10, 0x1f, RZ, 0xc0, !PT ;  /* 0x0000001f0a087812 */ /* 0x000fc800078ec0ff */
[----:B------:R-:W-:-:S04]  /*64b0*/  ISETP.GT.U32.AND P2, PT, R8, 0x3, PT ;  /* 0x000000030800780c */ /* 0x000fc80003f44070 */
[----:B------:R-:W-:-:S04]  /*64c0*/  @!P0 SHF.R.U32.HI R7, RZ, 0x3, R10 ;  /* 0x00000003ff078819 */ /* 0x000fc8000001160a */
[----:B------:R-:W-:Y:S01]  /*64d0*/  @!P0 LOP3.LUT R7, R7, 0x1ffffffc, RZ, 0xc0, !PT ;  /* 0x1ffffffc07078812 */ /* 0x000fe200078ec0ff */
[----:B0-----:R-:W-:-:S04]  /*64e0*/  FADD.FTZ R3, R2, R3 ;  /* 0x0000000302037221 */ /* 0x001fc80000010000 */
[----:B------:R-:W-:Y:S01]  /*64f0*/  @!P2 IMAD.SHL.U32 R2, R10, 0x4, RZ ;  /* 0x000000040a02a824 */ /* 0x000fe200078e00ff */
[----:B------:R-:W0:Y:S04]  /*6500*/  SHFL.BFLY PT, R4, R3, 0x4, 0x1f ;  /* 0x0c801f0003047f89 */ /* 0x000e2800000e0000 */
[----:B------:R-:W-:Y:S01]  /*6510*/  @!P2 LOP3.LUT R2, R2, 0x7c, RZ, 0xc0, !PT ;  /* 0x0000007c0202a812 */ /* 0x000fe200078ec0ff */
[----:B0-----:R-:W-:-:S05]  /*6520*/  FADD.FTZ R4, R3, R4 ;  /* 0x0000000403047221 */ /* 0x001fca0000010000 */
[----:B---3--:R-:W0:Y:S02]  /*6530*/  SHFL.BFLY PT, R9, R4, 0x2, 0x1f ;  /* 0x0c401f0004097f89 */ /* 0x008e2400000e0000 */
        /* <DEDUP_REMOVED lines=26> */
[----:B0-----:R-:W-:-:S04]  /*66e0*/  FADD.FTZ R2, R4, 9.9999999747524270788e-07 ;  /* 0x358637bd04027421 */ /* 0x001fc80000010000 */
[----:B------:R0:W3:Y:S03]  /*66f0*/  MUFU.RCP R8, R2 ;  /* 0x0000000200087308 */ /* 0x0000e60000001000 */
.L_x_2872:
[C---:B------:R-:W-:Y:S02]  /*6700*/  IADD3 R4, R5.reuse, -UR46, RZ ;  /* 0x8000002e05047c10 */ /* 0x040fe4000fffe0ff */
[----:B------:R-:W-:Y:S02]  /*6710*/  PLOP3.LUT P1, PT, PT, PT, UP0, 0x80, 0x0 ;  /* 0x000000000000781c */ /* 0x000fe40003f2f008 */
[----:B0-----:R-:W-:Y:S01]  /*6720*/  LEA R9, R4, 0x420, 0x2 ;  /* 0x0000042004097811 */ /* 0x001fe200078e10ff */
[----:B------:R-:W4:Y:S10]  /*6730*/  LDS R3, [R4.X4+0x420] ;  /* 0x0004200004037984 */ /* 0x000f340000004800 */
[----:B------:R-:W-:-:S04]  /*6740*/  @P1 IADD3 R6, P0, R5, UR4, RZ ;  /* 0x0000000405061c10 */ /* 0x000fc8000ff1e0ff */
[C---:B------:R-:W-:Y:S02]  /*6750*/  @P1 LEA.HI.X.SX32 R7, R5.reuse, UR5, 0x1, P0 ;  /* 0x0000000505071c11 */ /* 0x040fe400080f0eff */
[C---:B0-----:R-:W-:Y:S02]  /*6760*/  @P1 LEA R2, P0, R6.reuse, c[0x0][0x260], 0x2 ;  /* 0x0000980006021a11 */ /* 0x041fe400078010ff */
[----:B------:R-:W-:Y:S01]  /*6770*/  IADD3 R5, R5, 0x80, RZ ;  /* 0x0000008005057810 */ /* 0x000fe20007ffe0ff */
[----:B---34-:R-:W-:Y:S01]  /*6780*/  FMUL.FTZ R10, R3, R8 ;  /* 0x00000008030a7220 */ /* 0x018fe20000410000 */
[----:B------:R-:W-:Y:S02]  /*6790*/  @P1 LEA.HI.X R3, R6, c[0x0][0x264], R7, 0x2, P0 ;  /* 0x0000990006031a11 */ /* 0x000fe400000f1407 */
[----:B------:R-:W-:Y:S02]  /*67a0*/  ISETP.GT.AND P0, PT, R5, UR42, PT ;  /* 0x0000002a05007c0c */ /* 0x000fe4000bf04270 */
[----:B------:R0:W-:Y:S04]  /*67b0*/  STS [R9], R10 ;  /* 0x0000000a09007388 */ /* 0x0001e80000000800 */
[----:B------:R0:W-:Y:S07]  /*67c0*/  @P1 STG.E [R2.64], R10 ;  /* 0x0000000a02001986 */ /* 0x0001ee000c101924 */
[----:B------:R-:W-:Y:S05]  /*67d0*/  @!P0 BRA `(.L_x_2872) ;  /* 0xffffff2000008947 */ /* 0x000fea000383ffff */
.L_x_2871:
[----:B------:R-:W-:Y:S05]  /*67e0*/  BSYNC B0 ;  /* 0x0000000000007941 */ /* 0x000fea0003800000 */
.L_x_2870:
[----:B0-----:R-:W0:Y:S01]  /*67f0*/  S2R R2, SR_TID.X ;  /* 0x0000000000027919 */ /* 0x001e220000002100 */
[----:B------:R-:W-:Y:S01]  /*6800*/  ULEA.HI UR4, UR42, UR42, URZ, 0x1 ;  /* 0x0000002a2a047291 */ /* 0x000fe2000f8f083f */
[----:B------:R-:W-:Y:S01]  /*6810*/  ISETP.NE.U32.AND P0, PT, RZ, c[0x0][0x190], PT ;  /* 0x00006400ff007a0c */ /* 0x000fe20003f05070 */
[----:B------:R-:W-:Y:S01]  /*6820*/  IMAD.U32 R5, RZ, RZ, UR49 ;  /* 0x00000031ff057e24 */ /* 0x000fe2000f8e00ff */
[----:B------:R-:W-:Y:S01]  /*6830*/  CS2R R6, SRZ ;  /* 0x0000000000067805 */ /* 0x000fe2000001ff00 */
[----:B------:R-:W-:Y:S01]  /*6840*/  ULOP3.LUT UR4, UR4, 0xfffffffe, URZ, 0xc0, !UPT ;  /* 0xfffffffe04047892 */ /* 0x000fe2000f8ec03f */
[----:B------:R-:W-:-:S03]  /*6850*/  ISETP.NE.AND.EX P0, PT, RZ, c[0x0][0x194], PT, P0 ;  /* 0x00006500ff007a0c */ /* 0x000fc60003f05300 */
[----:B------:R-:W-:Y:S02]  /*6860*/  UIADD3 UR4, -UR4, UR42, URZ ;  /* 0x0000002a04047290 */ /* 0x000fe4000fffe13f */
[----:B------:R-:W-:Y:S02]  /*6870*/  ULDC UR5, c[0x0][0x1d4] ;  /* 0x0000750000057ab9 */ /* 0x000fe40000000800 */
[----:B------:R-:W-:Y:S01]  /*6880*/  UISETP.LT.AND UP0, UPT, UR42, UR5, UPT ;  /* 0x000000052a00728c */ /* 0x000fe2000bf01270 */
[----:B0-----:R-:W-:-:S04]  /*6890*/  LEA.HI R0, R0, R2, RZ, 0x6 ;  /* 0x0000000200007211 */ /* 0x001fc800078f30ff */
[----:B------:R-:W-:Y:S02]  /*68a0*/  SHF.R.S32.HI R3, RZ, 0x6, R0 ;  /* 0x00000006ff037819 */ /* 0x000fe40000011400 */
[----:B------:R-:W-:Y:S02]  /*68b0*/  LOP3.LUT R0, R0, 0x3fffffc0, RZ, 0xc0, !PT ;  /* 0x3fffffc000007812 */ /* 0x000fe400078ec0ff */
[C---:B------:R-:W-:Y:S01]  /*68c0*/  ISETP.NE.OR P0, PT, R3.reuse, UR4, !P0 ;  /* 0x0000000403007c0c */ /* 0x040fe2000c705670 */
[----:B------:R-:W-:Y:S02]  /*68d0*/  USEL UR6, UR42, UR5, UP0 ;  /* 0x000000052a067287 */ /* 0x000fe40008000000 */
[----:B------:R-:W-:Y:S01]  /*68e0*/  IMAD.IADD R0, R2, 0x1, -R0 ;  /* 0x0000000102007824 */ /* 0x000fe200078e0a00 */
[----:B------:R-:W-:-:S04]  /*68f0*/  IADD3 R2, R3, UR46, RZ ;  /* 0x0000002e03027c10 */ /* 0x000fc8000fffe0ff */
[----:B------:R-:W-:Y:S02]  /*6900*/  SHF.L.U32 R0, R0, 0x2, RZ ;  /* 0x0000000200007819 */ /* 0x000fe400000006ff */
[----:B------:R-:W-:-:S03]  /*6910*/  ISETP.GE.AND P1, PT, R2, UR6, PT ;  /* 0x0000000602007c0c */ /* 0x000fc6000bf26270 */
[--C-:B------:R-:W-:Y:S02]  /*6920*/  @!P0 IMAD R8, R5, 0x100, R0.reuse ;  /* 0x0000010005088824 */ /* 0x100fe400078e0200 */
[----:B------:R-:W-:Y:S01]  /*6930*/  @!P0 IMAD.MOV.U32 R9, RZ, RZ, 0x4 ;  /* 0x00000004ff098424 */ /* 0x000fe200078e00ff */
[----:B------:R-:W-:Y:S01]  /*6940*/  CS2R R4, SRZ ;  /* 0x0000000000047805 */ /* 0x000fe2000001ff00 */
[----:B------:R-:W-:Y:S02]  /*6950*/  IMAD.U32 R11, RZ, RZ, UR47 ;  /* 0x0000002fff0b7e24 */ /* 0x000fe4000f8e00ff */
        /* <DEDUP_REMOVED lines=11> */
[----:B------:R-:W-:Y:S01]  /*6a10*/  MOV R8, UR46 ;  /* 0x0000002e00087c02 */ /* 0x000fe20008000f00 */
[----:B------:R-:W-:Y:S01]  /*6a20*/  ULOP3.LUT UR4, URZ, UR6, URZ, 0x33, !UPT ;  /* 0x000000063f047292 */ /* 0x000fe2000f8e333f */
[----:B------:R-:W-:Y:S01]  /*6a30*/  BSSY B1, `(.L_x_2875) ;  /* 0x0000027000017945 */ /* 0x000fe20003800000 */
[----:B--2---:R-:W-:Y:S01]  /*6a40*/  IMAD.MOV.U32 R24, RZ, RZ, R2 ;  /* 0x000000ffff187224 */ /* 0x004fe200078e0002 */
[----:B------:R-:W-:Y:S01]  /*6a50*/  IADD3 R8, -R8, -0x2, -R3 ;  /* 0xfffffffe08087810 */ /* 0x000fe20007ffe903 */
[----:B------:R-:W-:-:S03]  /*6a60*/  CS2R R10, SRZ ;  /* 0x00000000000a7805 */ /* 0x000fc6000001ff00 */
[----:B------:R-:W-:-:S04]  /*6a70*/  IADD3 R9, R8, -UR4, RZ ;  /* 0x8000000408097c10 */ /* 0x000fc8000fffe0ff */
[C---:B------:R-:W-:Y:S02]  /*6a80*/  LEA.HI R8, R9.reuse, 0x1, RZ, 0x1f ;  /* 0x0000000109087811 */ /* 0x040fe400078ff8ff */
[----:B------:R-:W-:Y:S02]  /*6a90*/  ISETP.GE.U32.AND P1, PT, R9, 0x6, PT ;  /* 0x000000060900780c */ /* 0x000fe40003f26070 */
[----:B------:R-:W-:Y:S02]  /*6aa0*/  LOP3.LUT P2, R14, R8, 0x3, RZ, 0xc0, !PT ;  /* 0x00000003080e7812 */ /* 0x000fe4000784c0ff */
[----:B------:R-:W-:-:S11]  /*6ab0*/  CS2R R8, SRZ ;  /* 0x0000000000087805 */ /* 0x000fd6000001ff00 */
[----:B------:R-:W-:Y:S05]  /*6ac0*/  @!P2 BRA `(.L_x_2876) ;  /* 0x000001d00000a947 */ /* 0x000fea0003800000 */
[----:B------:R-:W-:Y:S01]  /*6ad0*/  IMAD.U32 R25, RZ, RZ, UR48 ;  /* 0x00000030ff197e24 */ /* 0x000fe2000f8e00ff */
[----:B------:R-:W-:Y:S01]  /*6ae0*/  MOV R24, R2 ;  /* 0x0000000200187202 */ /* 0x000fe20000000f00 */
[----:B-1----:R-:W-:Y:S02]  /*6af0*/  IMAD.MOV.U32 R18, RZ, RZ, R14 ;  /* 0x000000ffff127224 */ /* 0x002fe400078e000e */
[----:B------:R-:W-:Y:S02]  /*6b00*/  IMAD.MOV.U32 R8, RZ, RZ, RZ ;  /* 0x000000ffff087224 */ /* 0x000fe400078e00ff */
[----:B------:R-:W-:-:S03]  /*6b10*/  IMAD R25, R25, c[0x0][0x1d4], RZ ;  /* 0x0000750019197a24 */ /* 0x000fc600078e02ff */
.L_x_2877:
        /* <DEDUP_REMOVED lines=24> */
.L_x_2876:
[----:B------:R-:W-:Y:S05]  /*6ca0*/  BSYNC B1 ;  /* 0x0000000000017941 */ /* 0x000fea0003800000 */
.L_x_2875:
[----:B------:R-:W-:Y:S05]  /*6cb0*/  @!P1 BRA `(.L_x_2874) ;  /* 0x000004c000009947 */ /* 0x000fea0003800000 */
[----:B------:R-:W-:Y:S01]  /*6cc0*/  ULDC UR4, c[0x0][0x1d4] ;  /* 0x0000750000047ab9 */ /* 0x000fe20000000800 */
[C---:B------:R-:W-:Y:S01]  /*6cd0*/  LEA R15, R24.reuse, 0x10, 0x2 ;  /* 0x00000010180f7811 */ /* 0x040fe200078e10ff */
[----:B------:R-:W-:Y:S01]  /*6ce0*/  UIMAD UR4, UR48, UR4, URZ ;  /* 0x00000004300472a4 */ /* 0x000fe2000f8e023f */
[----:B------:R-:W-:Y:S01]  /*6cf0*/  SHF.R.S32.HI R14, RZ, 0x1f, R24 ;  /* 0x0000001fff0e7819 */ /* 0x000fe20000011418 */
[----:B------:R-:W-:Y:S01]  /*6d00*/  IMAD.U32 R20, RZ, RZ, UR46 ;  /* 0x0000002eff147e24 */ /* 0x000fe2000f8e00ff */
[----:B-1----:R-:W-:Y:S01]  /*6d10*/  MOV R19, c[0x0][0x1d4] ;  /* 0x0000750000137a02 */ /* 0x002fe20000000f00 */
[C---:B------:R-:W-:Y:S02]  /*6d20*/  IMAD.SHL.U32 R26, R24.reuse, 0x100, RZ ;  /* 0x00000100181a7824 */ /* 0x040fe400078e00ff */
[----:B------:R-:W-:Y:S01]  /*6d30*/  IMAD.U32 R21, RZ, RZ, UR4 ;  /* 0x00000004ff157e24 */ /* 0x000fe2000f8e00ff */
[----:B------:R-:W-:Y:S01]  /*6d40*/  IADD3 R17, P1, R24, UR4, RZ ;  /* 0x0000000418117c10 */ /* 0x000fe2000ff3e0ff */
[----:B------:R-:W-:-:S03]  /*6d50*/  IMAD R15, R20, -0x4, R15 ;  /* 0xfffffffc140f7824 */ /* 0x000fc600078e020f */
[----:B------:R-:W-:Y:S01]  /*6d60*/  LEA.HI.X.SX32 R18, R21, R14, 0x1, P1 ;  /* 0x0000000e15127211 */ /* 0x000fe200008f0eff */
[----:B------:R-:W-:Y:S01]  /*6d70*/  IMAD R14, R19, c[0x0][0x1d8], RZ ;  /* 0x00007600130e7a24 */ /* 0x000fe200078e02ff */
[----:B------:R-:W-:Y:S02]  /*6d80*/  LEA R16, P1, R17, c[0x0][0x1a8], 0x2 ;  /* 0x00006a0011107a11 */ /* 0x000fe400078210ff */
[----:B------:R-:W-:Y:S01]  /*6d90*/  IADD3 R27, R15, 0x420, RZ ;  /* 0x000004200f1b7810 */ /* 0x000fe20007ffe0ff */
[----:B------:R-:W-:Y:S01]  /*6da0*/  IMAD.SHL.U32 R25, R14, 0x100, RZ ;  /* 0x000001000e197824 */ /* 0x000fe200078e00ff */
[----:B------:R-:W-:-:S04]  /*6db0*/  LEA.HI.X R17, R17, c[0x0][0x1ac], R18, 0x2, P1 ;  /* 0x00006b0011117a11 */ /* 0x000fc800008f1412 */
.L_x_2878:
[----:B------:R-:W-:Y:S01]  /*6dc0*/  MOV R14, R16 ;  /* 0x00000010000e7202 */ /* 0x000fe20000000f00 */
[----:B------:R-:W-:Y:S01]  /*6dd0*/  IMAD.MOV.U32 R15, RZ, RZ, R17 ;  /* 0x000000ffff0f7224 */ /* 0x000fe200078e0011 */
        /* <DEDUP_REMOVED lines=58> */
.L_x_2874:
[----:B------:R-:W-:Y:S05]  /*7180*/  BSYNC B0 ;  /* 0x0000000000007941 */ /* 0x000fea0003800000 */
.L_x_2873:
[----:B------:R-:W-:Y:S01]  /*7190*/  ISETP.GE.AND P1, PT, R2, UR42, PT ;  /* 0x0000002a02007c0c */ /* 0x000fe2000bf26270 */
[----:B------:R-:W-:-:S12]  /*71a0*/  BSSY B0, `(.L_x_2879) ;  /* 0x0000113000007945 */ /* 0x000fd80003800000 */
[----:B------:R-:W-:Y:S05]  /*71b0*/  @P1 BRA `(.L_x_2880) ;  /* 0x0000111000001947 */ /* 0x000fea0003800000 */
[----:B--2---:R-:W-:Y:S01]  /*71c0*/  IMAD.U32 R25, RZ, RZ, UR46 ;  /* 0x0000002eff197e24 */ /* 0x004fe2000f8e00ff */
[----:B------:R-:W-:Y:S01]  /*71d0*/  LOP3.LUT R14, RZ, R3, RZ, 0x33, !PT ;  /* 0x00000003ff0e7212 */ /* 0x000fe200078e33ff */
[----:B------:R-:W-:Y:S03]  /*71e0*/  BSSY B1, `(.L_x_2881) ;  /* 0x000003d000017945 */ /* 0x000fe60003800000 */
[----:B------:R-:W-:-:S04]  /*71f0*/  IADD3 R25, -R25, UR42, R14 ;  /* 0x0000002a19197c10 */ /* 0x000fc8000fffe10e */
[----:B------:R-:W-:-:S04]  /*7200*/  LEA.HI R14, R25, 0x1, RZ, 0x1f ;  /* 0x00000001190e7811 */ /* 0x000fc800078ff8ff */
[----:B------:R-:W-:-:S13]  /*7210*/  LOP3.LUT P1, R14, R14, 0x3, RZ, 0xc0, !PT ;  /* 0x000000030e0e7812 */ /* 0x000fda000782c0ff */
[----:B------:R-:W-:Y:S05]  /*7220*/  @!P1 BRA `(.L_x_2882) ;  /* 0x0000038000009947 */ /* 0x000fea0003800000 */
[----:B-1----:R-:W-:Y:S02]  /*7230*/  MOV R18, R14 ;  /* 0x0000000e00127202 */ /* 0x002fe40000000f00 */
[----:B------:R-:W-:Y:S02]  /*7240*/  LEA R19, R3, 0x420, 0x2 ;  /* 0x0000042003137811 */ /* 0x000fe400078e10ff */
.L_x_2885:
        /* <DEDUP_REMOVED lines=50> */
.L_x_2884:
[----:B------:R-:W-:Y:S05]  /*7570*/  BSYNC B2 ;  /* 0x0000000000027941 */ /* 0x000fea0003800000 */
.L_x_2883:
[----:B------:R-:W-:Y:S02]  /*7580*/  IADD3 R2, R2, 0x2, RZ ;  /* 0x0000000202027810 */ /* 0x000fe40007ffe0ff */
[----:B------:R-:W-:Y:S01]  /*7590*/  IADD3 R19, R19, 0x8, RZ ;  /* 0x0000000813137810 */ /* 0x000fe20007ffe0ff */
[----:B------:R-:W-:Y:S05]  /*75a0*/  @P1 BRA `(.L_x_2885) ;  /* 0xfffffca000001947 */ /* 0x000fea000383ffff */
.L_x_2882:
[----:B------:R-:W-:Y:S05]  /*75b0*/  BSYNC B1 ;  /* 0x0000000000017941 */ /* 0x000fea0003800000 */
.L_x_2881:
[----:B------:R-:W-:-:S13]  /*75c0*/  ISETP.GE.U32.AND P1, PT, R25, 0x6, PT ;  /* 0x000000061900780c */ /* 0x000fda0003f26070 */
[----:B------:R-:W-:Y:S05]  /*75d0*/  @!P1 BRA `(.L_x_2880) ;  /* 0x00000cf000009947 */ /* 0x000fea0003800000 */
[----:B------:R-:W-:Y:S01]  /*75e0*/  LEA R14, R2, 0x10, 0x2 ;  /* 0x00000010020e7811 */ /* 0x000fe200078e10ff */
[----:B------:R-:W-:-:S04]  /*75f0*/  IMAD.U32 R15, RZ, RZ, UR46 ;  /* 0x0000002eff0f7e24 */ /* 0x000fc8000f8e00ff */
[----:B------:R-:W-:-:S05]  /*7600*/  IMAD R14, R15, -0x4, R14 ;  /* 0xfffffffc0f0e7824 */ /* 0x000fca00078e020e */
[----:B-1----:R-:W-:Y:S02]  /*7610*/  IADD3 R18, R14, 0x420, RZ ;  /* 0x000004200e127810 */ /* 0x002fe40007ffe0ff */
.L_x_2894:
        /* <DEDUP_REMOVED lines=19> */
[----:B0-----:R-:W-:-:S05]  /*7750*/  IADD3 R14, RZ, -R15, RZ ;  /* 0x8000000fff0e7210 */ /* 0x001fca0007ffe0ff */
        /* <DEDUP_REMOVED lines=8> */
[----:B------:R-:W-:-:S04]  /*77e0*/  @!P4 IADD3 R14, R14, -R17, RZ ;  /* 0x800000110e0ec210 */ /* 0x000fc80007ffe0ff */
[----:B------:R-:W-:-:S13]  /*77f0*/  ISETP.GT.U32.AND P4, PT, R17, R14, PT ;  /* 0x0000000e1100720c */ /* 0x000fda0003f84070 */
[----:B------:R-:W-:Y:S01]  /*7800*/  @!P4 IMAD.IADD R14, R14, 0x1, -R17 ;  /* 0x000000010e0ec824 */ /* 0x000fe200078e0a11 */
[----:B------:R-:W-:-:S03]  /*7810*/  MOV R17, UR4 ;  /* 0x0000000400117c02 */ /* 0x000fc60008000f00 */
        /* <DEDUP_REMOVED lines=22> */
.L_x_2887:
[----:B------:R-:W-:Y:S05]  /*7980*/  BSYNC B1 ;  /* 0x0000000000017941 */ /* 0x000fea0003800000 */
.L_x_2886:
        /* <DEDUP_REMOVED lines=24> */
[----:B------:R-:W-:-:S03]  /*7b10*/  IMAD.U32 R17, RZ, RZ, UR4 ;  /* 0x00000004ff117e24 */ /* 0x000fc6000f8e00ff */
        /* <DEDUP_REMOVED lines=22> */
.L_x_2889:
[----:B------:R-:W-:Y:S05]  /*7c80*/  BSYNC B1 ;  /* 0x0000000000017941 */ /* 0x000fea0003800000 */
.L_x_2888:
        /* <DEDUP_REMOVED lines=47> */
.L_x_2891:
[----:B------:R-:W-:Y:S05]  /*7f80*/  BSYNC B1 ;  /* 0x0000000000017941 */ /* 0x000fea0003800000 */
.L_x_2890:
        /* <DEDUP_REMOVED lines=47> */
.L_x_2893:
[----:B------:R-:W-:Y:S05]  /*8280*/  BSYNC B1 ;  /* 0x0000000000017941 */ /* 0x000fea0003800000 */
.L_x_2892:
[----:B------:R-:W-:Y:S02]  /*8290*/  IADD3 R2, R2, 0x8, RZ ;  /* 0x0000000802027810 */ /* 0x000fe40007ffe0ff */
[----:B------:R-:W-:Y:S02]  /*82a0*/  IADD3 R18, R18, 0x20, RZ ;  /* 0x0000002012127810 */ /* 0x000fe40007ffe0ff */
[----:B------:R-:W-:-:S13]  /*82b0*/  ISETP.GE.AND P1, PT, R2, UR42, PT ;  /* 0x0000002a02007c0c */ /* 0x000fda000bf26270 */
[----:B------:R-:W-:Y:S05]  /*82c0*/  @!P1 BRA `(.L_x_2894) ;  /* 0xfffff35000009947 */ /* 0x000fea000383ffff */
.L_x_2880:
[----:B------:R-:W-:Y:S05]  /*82d0*/  BSYNC B0 ;  /* 0x0000000000007941 */ /* 0x000fea0003800000 */
.L_x_2879:
[----:B------:R-:W0:Y:S01]  /*82e0*/  S2R R30, SR_TID.X ;  /* 0x00000000001e7919 */ /* 0x000e220000002100 */
[----:B------:R-:W-:Y:S01]  /*82f0*/  BSSY B0, `(.L_x_2895) ;  /* 0x000003f000007945 */ /* 0x000fe20003800000 */
[----:B------:R-:W-:Y:S02]  /*8300*/  LEA R28, R3, R0, 0x8 ;  /* 0x00000000031c7211 */ /* 0x000fe400078e40ff */
[C---:B0-----:R-:W-:Y:S02]  /*8310*/  LOP3.LUT R2, R30.reuse, 0xffffffc0, RZ, 0xc0, !PT ;  /* 0xffffffc01e027812 */ /* 0x041fe400078ec0ff */
[----:B------:R-:W-:Y:S02]  /*8320*/  ISETP.GT.AND P1, PT, R30, 0x3f, PT ;  /* 0x0000003f1e00780c */ /* 0x000fe40003f24270 */
[----:B------:R-:W-:Y:S01]  /*8330*/  ISETP.NE.AND P2, PT, R2, 0x40, PT ;  /* 0x000000400200780c */ /* 0x000fe20003f45270 */
[----:B------:R-:W-:Y:S07]  /*8340*/  @P0 BRA `(.L_x_2896) ;  /* 0x0000039000000947 */ /* 0x000fee0003800000 */
[----:B------:R-:W-:Y:S01]  /*8350*/  IMAD.MOV.U32 R2, RZ, RZ, c[0x0][0x258] ;  /* 0x00009600ff027624 */ /* 0x000fe200078e00ff */
[----:B------:R-:W-:-:S04]  /*8360*/  ULDC.64 UR4, c[0x0][0x240] ;  /* 0x0000900000047ab9 */ /* 0x000fc80000000a00 */
        /* <DEDUP_REMOVED lines=13> */
[----:B------:R-:W-:Y:S02]  /*8440*/  @P3 IMAD.WIDE R2, R2, R17, c[0x0][0x188] ;  /* 0x0000620002023625 */ /* 0x000fe400078e0211 */
[----:B------:R1:W4:Y:S03]  /*8450*/  @!P3 LDG.E R15, [R14.64+0x4] ;  /* 0x000004240e0fb981 */ /* 0x000326000c1e1900 */
[----:B------:R-:W-:Y:S01]  /*8460*/  IMAD.U32 R19, RZ, RZ, UR4 ;  /* 0x00000004ff137e24 */ /* 0x000fe2000f8e00ff */
[----:B------:R2:W4:Y:S03]  /*8470*/  @P3 LDG.E.128 R20, [R2.64] ;  /* 0x0000002402143981 */ /* 0x000526000c1e1d00 */
[----:B0-----:R-:W-:-:S04]  /*8480*/  @P4 IMAD R12, R19, 0x100, R0 ;  /* 0x00000100130c4824 */ /* 0x001fc800078e0200 */
[----:B------:R-:W-:-:S05]  /*8490*/  @P4 IMAD.WIDE R12, R12, R17, c[0x0][0x238] ;  /* 0x00008e000c0c4625 */ /* 0x000fca00078e0211 */
[----:B--2---:R0:W2:Y:S01]  /*84a0*/  @P4 LDG.E.128 R24, [R12.64] ;  /* 0x000000240c184981 */ /* 0x0040a2000c1e1d00 */
[----:B------:R-:W-:Y:S01]  /*84b0*/  IMAD.U32 R31, RZ, RZ, UR44 ;  /* 0x0000002cff1f7e24 */ /* 0x000fe2000f8e00ff */
[----:B------:R-:W-:-:S04]  /*84c0*/  USHF.L.U32 UR4, UR43, 0x8, URZ ;  /* 0x000000082b047899 */ /* 0x000fc8000800063f */
[----:B------:R-:W-:Y:S01]  /*84d0*/  LEA R2, R31, R0, 0x8 ;  /* 0x000000001f027211 */ /* 0x000fe200078e40ff */
[----:B0-----:R-:W0:Y:S03]  /*84e0*/  LDS R12, [UR9] ;  /* 0x00000009ff0c7984 */ /* 0x001e260008000800 */
        /* <DEDUP_REMOVED lines=10> */
[----:B-1----:R-:W-:-:S02]  /*8590*/  IMAD.U32 R16, RZ, RZ, UR4 ;  /* 0x00000004ff107e24 */ /* 0x002fc4000f8e00ff */
[-C--:B----4-:R-:W-:Y:S02]  /*85a0*/  @!P3 FMUL.FTZ R20, R19, R15.reuse ;  /* 0x0000000f1314b220 */ /* 0x090fe40000410000 */
[-C--:B---3--:R-:W-:Y:S02]  /*85b0*/  @!P3 FMUL.FTZ R22, R17, R15.reuse ;  /* 0x0000000f1116b220 */ /* 0x088fe40000410000 */
[----:B0-----:R-:W-:Y:S01]  /*85c0*/  @!P3 FMUL.FTZ R23, R18, R15 ;  /* 0x0000000f1217b220 */ /* 0x001fe20000410000 */
[----:B------:R-:W-:Y:S01]  /*85d0*/  LEA.HI.X.SX32 R16, R16, R3, 0x1, P0 ;  /* 0x0000000310107211 */ /* 0x000fe200000f0eff */
[----:B-----5:R-:W-:Y:S01]  /*85e0*/  FADD.FTZ R4, R20, R4 ;  /* 0x0000000414047221 */ /* 0x020fe20000010000 */
[----:B------:R-:W-:Y:S01]  /*85f0*/  LEA R2, P0, R13, c[0x0][0x1a0], 0x2 ;  /* 0x000068000d027a11 */ /* 0x000fe200078010ff */
[----:B------:R-:W-:Y:S02]  /*8600*/  FADD.FTZ R6, R22, R6 ;  /* 0x0000000616067221 */ /* 0x000fe40000010000 */
[----:B--2---:R-:W-:-:S02]  /*8610*/  @!P3 FMUL.FTZ R21, R14, R15 ;  /* 0x0000000f0e15b220 */ /* 0x004fc40000410000 */
[----:B------:R-:W-:Y:S02]  /*8620*/  FADD.FTZ R7, R23, R7 ;  /* 0x0000000717077221 */ /* 0x000fe40000010000 */
        /* <DEDUP_REMOVED lines=11> */
.L_x_2896:
[----:B------:R-:W-:Y:S05]  /*86e0*/  BSYNC B0 ;  /* 0x0000000000007941 */ /* 0x000fea0003800000 */
.L_x_2895:
[----:B------:R-:W-:Y:S01]  /*86f0*/  BAR.SYNC.DEFER_BLOCKING 0x0 ;  /* 0x0000000000007b1d */ /* 0x000fe20000010000 */
[----:B0-----:R-:W-:-:S04]  /*8700*/  IADD3 R2, R30, 0x3f, RZ ;  /* 0x0000003f1e027810 */ /* 0x001fc80007ffe0ff */
[----:B------:R-:W-:Y:S01]  /*8710*/  ISETP.GT.U32.AND P0, PT, R2, 0x7e, PT ;  /* 0x0000007e0200780c */ /* 0x000fe20003f04070 */
[----:B------:R0:W-:Y:S04]  /*8720*/  @!P2 STS.128 [R28.X4+0x20], R8 ;  /* 0x000020081c00a388 */ /* 0x0001e80000004c00 */
[----:B------:R-:W-:Y:S06]  /*8730*/  BAR.SYNC.DEFER_BLOCKING 0x0 ;  /* 0x0000000000007b1d */ /* 0x000fec0000010000 */
[----:B-----5:R0:W3:Y:S04]  /*8740*/  @!P1 LDS.128 R4, [R28.X4+0x420] ;  /* 0x000420001c049984 */ /* 0x0200e80000004c00 */
        /* <DEDUP_REMOVED lines=8> */
[----:B------:R-:W-:Y:S01]  /*87d0*/  @P0 IADD3 R2, R0, UR50, RZ ;  /* 0x0000003200020c10 */ /* 0x000fe2000fffe0ff */
[----:B------:R-:W-:-:S04]  /*87e0*/  @P0 IMAD.MOV.U32 R3, RZ, RZ, 0x4 ;  /* 0x00000004ff030424 */ /* 0x000fc800078e00ff */
[----:B------:R-:W-:-:S05]  /*87f0*/  @P0 IMAD.WIDE R2, R2, R3, c[0x0][0x160] ;  /* 0x0000580002020625 */ /* 0x000fca00078e0203 */
[----:B------:R0:W-:Y:S01]  /*8800*/  @P0 STG.E.128 [R2.64], R8 ;  /* 0x0000000802000986 */ /* 0x0001e2000c101d24 */
[----:B------:R-:W-:Y:S05]  /*8810*/  @P0 EXIT ;  /* 0x000000000000094d */ /* 0x000fea0003800000 */
[----:B0-----:R-:W-:Y:S01]  /*8820*/  MOV R2, c[0x0][0x250] ;  /* 0x0000940000027a02 */ /* 0x001fe20000000f00 */
[----:B------:R-:W-:-:S05]  /*8830*/  IMAD.MOV.U32 R3, RZ, RZ, c[0x0][0x254] ;  /* 0x00009500ff037624 */ /* 0x000fca00078e00ff */
        /* <DEDUP_REMOVED lines=26> */
.L_x_2858:
[----:B0-----:R-:W-:Y:S01]  /*89e0*/  HFMA2.MMA R240, -RZ, RZ, 0, 1.847743988037109375e-06 ;  /* 0x0000001ffff07435 */ /* 0x001fe200000001ff */
[----:B------:R-:W-:Y:S01]  /*89f0*/  IMAD.MOV.U32 R5, RZ, RZ, R6 ;  /* 0x000000ffff057224 */ /* 0x000fe200078e0006 */
[----:B------:R-:W-:Y:S01]  /*8a00*/  MOV R4, 0x8a40 ;  /* 0x00008a4000047802 */ /* 0x000fe20000000f00 */
[----:B------:R-:W-:Y:S02]  /*8a10*/  IMAD.MOV.U32 R7, RZ, RZ, 0x1 ;  /* 0x00000001ff077424 */ /* 0x000fe400078e00ff */
[----:B------:R-:W-:Y:S02]  /*8a20*/  IMAD.MOV.U32 R238, RZ, RZ, -0x1 ;  /* 0xffffffffffee7424 */ /* 0x000fe400078e00ff */
[----:B-----5:R-:W-:Y:S05]  /*8a30*/  CALL.REL.NOINC `($__internal_16_$__cuda_sm70_shflsync_bfly_p) ;  /* 0x000001d000007944 */ /* 0x020fea0003c00000 */
[----:B-1----:R-:W-:Y:S05]  /*8a40*/  BRA `(.L_x_2897) ;  /* 0xffffd34000007947 */ /* 0x002fea000383ffff */
.L_x_2862:
[----:B------:R-:W-:Y:S01]  /*8a50*/  IMAD.MOV.U32 R5, RZ, RZ, R249 ;  /* 0x000000ffff057224 */ /* 0x000fe200078e00f9 */
[----:B------:R-:W-:Y:S01]  /*8a60*/  MOV R240, 0x1f ;  /* 0x0000001f00f07802 */ /* 0x000fe20000000f00 */
[----:B------:R-:W-:Y:S01]  /*8a70*/  IMAD.MOV.U32 R7, RZ, RZ, 0x10 ;  /* 0x00000010ff077424 */ /* 0x000fe200078e00ff */
[----:B------:R-:W-:Y:S01]  /*8a80*/  MOV R4, 0x8ab0 ;  /* 0x00008ab000047802 */ /* 0x000fe20000000f00 */
[----:B------:R-:W-:-:S02]  /*8a90*/  IMAD.MOV.U32 R238, RZ, RZ, -0x1 ;  /* 0xffffffffffee7424 */ /* 0x000fc400078e00ff */
[----:B-12---:R-:W-:Y:S05]  /*8aa0*/  CALL.REL.NOINC `($__internal_16_$__cuda_sm70_shflsync_bfly_p) ;  /* 0x0000016000007944 */ /* 0x006fea0003c00000 */
[----:B-1----:R-:W-:Y:S05]  /*8ab0*/  BRA `(.L_x_2898) ;  /* 0xffffd5b000007947 */ /* 0x002fea000383ffff */
.L_x_2863:
[----:B------:R-:W-:Y:S01]  /*8ac0*/  HFMA2.MMA R240, -RZ, RZ, 0, 1.847743988037109375e-06 ;  /* 0x0000001ffff07435 */ /* 0x000fe200000001ff */
[----:B------:R-:W-:Y:S01]  /*8ad0*/  IMAD.MOV.U32 R5, RZ, RZ, R249 ;  /* 0x000000ffff057224 */ /* 0x000fe200078e00f9 */
[----:B------:R-:W-:Y:S01]  /*8ae0*/  MOV R4, 0x8b20 ;  /* 0x00008b2000047802 */ /* 0x000fe20000000f00 */
[----:B------:R-:W-:-:S02]  /*8af0*/  IMAD.MOV.U32 R7, RZ, RZ, 0x8 ;  /* 0x00000008ff077424 */ /* 0x000fc400078e00ff */
[----:B------:R-:W-:Y:S02]  /*8b00*/  IMAD.MOV.U32 R238, RZ, RZ, -0x1 ;  /* 0xffffffffffee7424 */ /* 0x000fe400078e00ff */
[----:B-12---:R-:W-:Y:S05]  /*8b10*/  CALL.REL.NOINC `($__internal_16_$__cuda_sm70_shflsync_bfly_p) ;  /* 0x000000f000007944 */ /* 0x006fea0003c00000 */
[----:B-1----:R-:W-:Y:S01]  /*8b20*/  FMNMX.FTZ R0, R249, R7, !PT ;  /* 0x00000007f9007209 */ /* 0x002fe20007810000 */
[----:B------:R-:W-:Y:S01]  /*8b30*/  IMAD.MOV.U32 R7, RZ, RZ, 0x4 ;  /* 0x00000004ff077424 */ /* 0x000fe200078e00ff */
[----:B------:R-:W-:Y:S01]  /*8b40*/  MOV R238, 0xffffffff ;  /* 0xffffffff00ee7802 */ /* 0x000fe20000000f00 */
[----:B------:R-:W-:Y:S01]  /*8b50*/  IMAD.MOV.U32 R240, RZ, RZ, 0x1f ;  /* 0x0000001ffff07424 */ /* 0x000fe200078e00ff */
[----:B------:R-:W-:Y:S01]  /*8b60*/  MOV R4, 0x8b90 ;  /* 0x00008b9000047802 */ /* 0x000fe20000000f00 */
[----:B------:R-:W-:Y:S02]  /*8b70*/  IMAD.MOV.U32 R5, RZ, RZ, R0 ;  /* 0x000000ffff057224 */ /* 0x000fe400078e0000 */
[----:B------:R-:W-:Y:S05]  /*8b80*/  CALL.REL.NOINC `($__internal_16_$__cuda_sm70_shflsync_bfly_p) ;  /* 0x0000008000007944 */ /* 0x000fea0003c00000 */
[----:B-1----:R-:W-:Y:S01]  /*8b90*/  FMNMX.FTZ R3, R0, R7, !PT ;  /* 0x0000000700037209 */ /* 0x002fe20007810000 */
[----:B------:R-:W-:Y:S01]  /*8ba0*/  IMAD.MOV.U32 R7, RZ, RZ, 0x2 ;  /* 0x00000002ff077424 */ /* 0x000fe200078e00ff */
[----:B------:R-:W-:Y:S01]  /*8bb0*/  MOV R238, 0xffffffff ;  /* 0xffffffff00ee7802 */ /* 0x000fe20000000f00 */
[----:B------:R-:W-:Y:S01]  /*8bc0*/  IMAD.MOV.U32 R240, RZ, RZ, 0x1f ;  /* 0x0000001ffff07424 */ /* 0x000fe200078e00ff */
[----:B------:R-:W-:Y:S01]  /*8bd0*/  MOV R4, 0x8c00 ;  /* 0x00008c0000047802 */ /* 0x000fe20000000f00 */
[----:B------:R-:W-:-:S02]  /*8be0*/  IMAD.MOV.U32 R5, RZ, RZ, R3 ;  /* 0x000000ffff057224 */ /* 0x000fc400078e0003 */
[----:B------:R-:W-:Y:S05]  /*8bf0*/  CALL.REL.NOINC `($__internal_16_$__cuda_sm70_shflsync_bfly_p) ;  /* 0x0000001000007944 */ /* 0x000fea0003c00000 */
[----:B-1----:R-:W-:Y:S05]  /*8c00*/  BRA `(.L_x_2899) ;  /* 0xffffd4d000007947 */ /* 0x002fea000383ffff */
        .weak           $__internal_16_$__cuda_sm70_shflsync_bfly_p
        .type           $__internal_16_$__cuda_sm70_shflsync_bfly_p,@function
        .size           $__internal_16_$__cuda_sm70_shflsync_bfly_p,(.L_x_3187 - $__internal_16_$__cuda_sm70_shflsync_bfly_p)
$__internal_16_$__cuda_sm70_shflsync_bfly_p:
[----:B------:R-:W-:Y:S04]  /*8c10*/  WARPSYNC R238 ;  /* 0x000000ee00007348 */ /* 0x000fe80003800000 */
[----:B------:R0:W1:Y:S02]  /*8c20*/  SHFL.BFLY PT, R7, R5, R7, R240 ;  /* 0x0c00000705077389 */ /* 0x00006400000e00f0 */
[----:B0-----:R-:W-:-:S04]  /*8c30*/  IMAD.MOV.U32 R5, RZ, RZ, 0x0 ;  /* 0x00000000ff057424 */ /* 0x001fc800078e00ff */
[----:B------:R-:W-:Y:S05]  /*8c40*/  RET.REL.NODEC R4 `(_ZN4mmha33masked_multihead_attention_kernelIfLi256ELi256ELi2ELi64ELi128ELb0ELb1EEEv26Multihead_attention_paramsIT_XT5_EE) ;  /* 0xffff73b004007950 */ /* 0x000fea0003c3ffff */
.L_x_2900:
        /* <DEDUP_REMOVED lines=11> */
.L_x_3187:


//--------------------- .text._ZN4mmha33masked_multihead_attention_kernelIfLi256ELi256ELi4ELi64ELi64ELb0ELb1EEEv26Multihead_attention_paramsIT_XT5_EE --------------------------
	.section	.text._ZN4mmha33masked_multihead_attention_kernelIfLi256ELi256ELi4ELi64ELi64ELb0ELb1EEEv26Multihead_attention_paramsIT_XT5_EE,"ax",@progbits
	.sectioninfo	@"SHI_REGISTERS=168"
	.align	128
        .global         _ZN4mmha33masked_multihead_attention_kernelIfLi256ELi256ELi4ELi64ELi64ELb0ELb1EEEv26Multihead_attention_paramsIT_XT5_EE
        .type           _ZN4mmha33masked_multihead_attention_kernelIfLi256ELi256ELi4ELi64ELi64ELb0ELb1EEEv26Multihead_attention_paramsIT_XT5_EE,@function
        .size           _ZN4mmha33masked_multihead_attention_kernelIfLi256ELi256ELi4ELi64ELi64ELb0ELb1EEEv26Multihead_attention_paramsIT_XT5_EE,(.L_x_3188 - _ZN4mmha33masked_multihead_attention_kernelIfLi256ELi256ELi4ELi64ELi64ELb0ELb1EEEv26Multihead_attention_paramsIT_XT5_EE)
        .other          _ZN4mmha33masked_multihead_attention_kernelIfLi256ELi256ELi4ELi64ELi64ELb0ELb1EEEv26Multihead_attention_paramsIT_XT5_EE,@"STO_CUDA_ENTRY STV_DEFAULT"
_ZN4mmha33masked_multihead_attention_kernelIfLi256ELi256ELi4ELi64ELi64ELb0ELb1EEEv26Multihead_attention_paramsIT_XT5_EE:
.text._ZN4mmha33masked_multihead_attention_kernelIfLi256ELi256ELi4ELi64ELi64ELb0ELb1EEEv26Multihead_attention_paramsIT_XT5_EE:
        /* <DEDUP_REMOVED lines=11> */
.L_x_2901:
        /* <DEDUP_REMOVED lines=34> */
[----:B------:R-:W-:-:S06]  /*02d0*/  @!P4 IADD3 R41, -R41, RZ, RZ ;  /* 0x000000ff2929c210 */ /* 0x000fcc0007ffe1ff */
[----:B-1----:R-:W-:Y:S01]  /*02e0*/  @P1 IMAD.MOV.U32 R2, RZ, RZ, 0x4 ;  /* 0x00000004ff021424 */ /* 0x002fe200078e00ff */
[----:B------:R-:W-:Y:S01]  /*02f0*/  @!P3 LOP3.LUT R41, RZ, c[0x0][0x1d0], RZ, 0x33, !PT ;  /* 0x00007400ff29ba12 */ /* 0x000fe200078e33ff */
[----:B------:R-:W-:-:S04]  /*0300*/  IMAD.MOV.U32 R27, RZ, RZ, RZ ;  /* 0x000000ffff1b7224 */ /* 0x000fc800078e00ff */
        /* <DEDUP_REMOVED lines=13> */
[----:B-1----:R-:W-:-:S02]  /*03e0*/  IMAD.SHL.U32 R0, R24, 0x100, RZ ;  /* 0x0000010018007824 */ /* 0x002fc400078e00ff */
[C---:B------:R-:W-:Y:S02]  /*03f0*/  IMAD R22, R29.reuse, c[0x0][0x1d8], R24 ;  /* 0x000076001d167a24 */ /* 0x040fe400078e0218 */
[----:B------:R-:W-:Y:S02]  /*0400*/  IMAD R2, R29, c[0x0][0x1c8], R0 ;  /* 0x000072001d027a24 */ /* 0x000fe400078e0200 */
[----:B------:R-:W-:Y:S02]  /*0410*/  IMAD.SHL.U32 R19, R22, 0x100, RZ ;  /* 0x0000010016137824 */ /* 0x000fe400078e00ff */
[----:B------:R-:W-:-:S03]  /*0420*/  IMAD.SHL.U32 R28, R23, 0x4, RZ ;  /* 0x00000004171c7824 */ /* 0x000fc600078e00ff */
[----:B------:R-:W-:Y:S01]  /*0430*/  SEL R17, R19, R2, !P2 ;  /* 0x0000000213117207 */ /* 0x000fe20005000000 */
[----:B------:R-:W-:Y:S01]  /*0440*/  IMAD.IADD R10, R0, 0x1, R28 ;  /* 0x00000001000a7824 */ /* 0x000fe200078e021c */
[----:B------:R-:W-:-:S03]  /*0450*/  P2R R2, PR, RZ, 0x20 ;  /* 0x00000020ff027803 */ /* 0x000fc60000000000 */
[----:B------:R-:W-:Y:S01]  /*0460*/  IMAD.IADD R0, R28, 0x1, R17 ;  /* 0x000000011c007824 */ /* 0x000fe200078e0211 */
        /* <DEDUP_REMOVED lines=10> */
[----:B------:R-:W-:Y:S02]  /*0510*/  @!P0 IADD3 R18, R18, -R7, RZ ;  /* 0x8000000712128210 */ /* 0x000fe40007ffe0ff */
[----:B------:R-:W-:Y:S02]  /*0520*/  ISETP.NE.AND P0, PT, RZ, c[0x0][0x1d4], PT ;  /* 0x00007500ff007a0c */ /* 0x000fe40003f05270 */
[----:B------:R-:W-:Y:S01]  /*0530*/  IADD3 R16, R25, -c[0x0][0x1d4], R14 ;  /* 0x8000750019107a10 */ /* 0x000fe20007ffe00e */
[----:B------:R-:W-:-:S03]  /*0540*/  @!P1 IMAD.MOV R18, RZ, RZ, -R18 ;  /* 0x000000ffff129224 */ /* 0x000fc600078e0a12 */
[----:B------:R-:W-:-:S07]  /*0550*/  IMNMX R16, RZ, R16, !PT ;  /* 0x00000010ff107217 */ /* 0x000fce0007800200 */
[----:B------:R-:W-:Y:S01]  /*0560*/  @!P0 LOP3.LUT R18, RZ, c[0x0][0x1d4], RZ, 0x33, !PT ;  /* 0x00007500ff128a12 */ /* 0x000fe200078e33ff */
[----:B------:R-:W-:Y:S05]  /*0570*/  @P5 BRA `(.L_x_2903) ;  /* 0x0000018000005947 */ /* 0x000fea0003800000 */
[----:B------:R-:W-:-:S04]  /*0580*/  MOV R2, c[0x0][0x258] ;  /* 0x0000960000027a02 */ /* 0x000fc80000000f00 */
[----:B------:R-:W-:-:S13]  /*0590*/  ISETP.NE.AND P0, PT, R2, 0x2, PT ;  /* 0x000000020200780c */ /* 0x000fda0003f05270 */
[----:B------:R-:W-:-:S04]  /*05a0*/  @!P0 IADD3 R8, P1, R0, c[0x0][0x168], RZ ;  /* 0x00005a0000088a10 */ /* 0x000fc80007f3e0ff */
[----:B------:R-:W-:-:S05]  /*05b0*/  @!P0 LEA.HI.X.SX32 R9, R0, c[0x0][0x16c], 0x1, P1 ;  /* 0x00005b0000098a11 */ /* 0x000fca00008f0eff */
[----:B------:R-:W2:Y:S01]  /*05c0*/  @!P0 LDG.E R8, [R8.64] ;  /* 0x0000002408088981 */ /* 0x000ea2000c1e1900 */
[----:B------:R-:W-:Y:S02]  /*05d0*/  @P0 IMAD.MOV.U32 R7, RZ, RZ, 0x4 ;  /* 0x00000004ff070424 */ /* 0x000fe400078e00ff */
[----:B------:R-:W-:Y:S02]  /*05e0*/  @!P0 IMAD.MOV.U32 R2, RZ, RZ, c[0x0][0x248] ;  /* 0x00009200ff028624 */ /* 0x000fe400078e00ff */
[----:B------:R-:W-:-:S04]  /*05f0*/  @P0 IMAD.WIDE R6, R0, R7, c[0x0][0x168] ;  /* 0x00005a0000060625 */ /* 0x000fc800078e0207 */
[----:B------:R-:W-:Y:S02]  /*0600*/  @!P0 IMAD.MOV.U32 R3, RZ, RZ, c[0x0][0x24c] ;  /* 0x00009300ff038624 */ /* 0x000fe400078e00ff */
[----:B------:R-:W5:Y:S04]  /*0610*/  @P0 LDG.E.128 R4, [R6.64] ;  /* 0x0000002406040981 */ /* 0x000f68000c1e1d00 */
[----:B------:R-:W3:Y:S01]  /*0620*/  @!P0 LDG.E R2, [R2.64] ;  /* 0x0000002402028981 */ /* 0x000ee2000c1e1900 */
[----:B--2---:R-:W-:Y:S02]  /*0630*/  @!P0 PRMT R9, R8, 0x9910, RZ ;  /* 0x0000991008098816 */ /* 0x004fe400000000ff */
[--C-:B------:R-:W-:Y:S02]  /*0640*/  @!P0 SHF.R.U32.HI R11, RZ, 0x10, R8.reuse ;  /* 0x00000010ff0b8819 */ /* 0x100fe40000011608 */
[----:B------:R-:W-:-:S02]  /*0650*/  @!P0 SHF.R.U32.HI R12, RZ, 0x18, R8 ;  /* 0x00000018ff0c8819 */ /* 0x000fc40000011608 */
[----:B------:R-:W-:Y:S01]  /*0660*/  @!P0 SHF.R.S32.HI R9, RZ, 0x8, R9 ;  /* 0x00000008ff098819 */ /* 0x000fe20000011409 */
[----:B------:R-:W3:Y:S08]  /*0670*/  @!P0 I2F.S8 R13, R8 ;  /* 0x00000008000d8306 */ /* 0x000ef00000001400 */
[----:B------:R-:W0:Y:S08]  /*0680*/  @!P0 I2F.S8 R11, R11 ;  /* 0x0000000b000b8306 */ /* 0x000e300000001400 */
[----:B------:R-:W1:Y:S08]  /*0690*/  @!P0 I2F.S8 R12, R12 ;  /* 0x0000000c000c8306 */ /* 0x000e700000001400 */
[----:B------:R-:W2:Y:S01]  /*06a0*/  @!P0 I2F.S16 R9, R9 ;  /* 0x0000000900098306 */ /* 0x000ea20000101400 */
[----:B---3--:R-:W-:-:S02]  /*06b0*/  @!P0 FMUL.FTZ R4, R13, R2 ;  /* 0x000000020d048220 */ /* 0x008fc40000410000 */
[-C--:B0-----:R-:W-:Y:S02]  /*06c0*/  @!P0 FMUL.FTZ R6, R11, R2.reuse ;  /* 0x000000020b068220 */ /* 0x081fe40000410000 */
[-C--:B-1----:R-:W-:Y:S02]  /*06d0*/  @!P0 FMUL.FTZ R7, R12, R2.reuse ;  /* 0x000000020c078220 */ /* 0x082fe40000410000 */
[----:B--2---:R-:W-:Y:S01]  /*06e0*/  @!P0 FMUL.FTZ R5, R9, R2 ;  /* 0x0000000209058220 */ /* 0x004fe20000410000 */
[----:B------:R-:W-:Y:S05]  /*06f0*/  BRA `(.L_x_2904) ;  /* 0x0000002000007947 */ /* 0x000fea0003800000 */
.L_x_2903:
[----:B------:R-:W-:Y:S01]  /*0700*/  CS2R R6, SRZ ;  /* 0x0000000000067805 */ /* 0x000fe2000001ff00 */
[----:B------:R-:W-:Y:S02]  /*0710*/  CS2R R4, SRZ ;  /* 0x0000000000047805 */ /* 0x000fe4000001ff00 */
.L_x_2904:
[----:B------:R-:W-:Y:S05]  /*0720*/  BSYNC B0 ;  /* 0x0000000000007941 */ /* 0x000fea0003800000 */
.L_x_2902:
[----:B------:R-:W-:Y:S01]  /*0730*/  IMAD.MOV.U32 R2, RZ, RZ, c[0x0][0x258] ;  /* 0x00009600ff027624 */ /* 0x000fe200078e00ff */
[----:B------:R-:W-:Y:S01]  /*0740*/  BSSY B0, `(.L_x_2905) ;  /* 0x000001e000007945 */ /* 0x000fe20003800000 */
[----:B------:R-:W-:Y:S02]  /*0750*/  IMAD.MOV.U32 R31, RZ, RZ, c[0x0][0x248] ;  /* 0x00009200ff1f7624 */ /* 0x000fe400078e00ff */
[----:B------:R-:W-:Y:S01]  /*0760*/  IMAD R3, R14, c[0x0][0x24c], RZ ;  /* 0x000093000e037a24 */ /* 0x000fe200078e02ff */
[----:B------:R-:W-:Y:S01]  /*0770*/  ISETP.NE.AND P0, PT, R2, 0x2, PT ;  /* 0x000000020200780c */ /* 0x000fe20003f05270 */
[----:B------:R-:W-:-:S04]  /*0780*/  IMAD.WIDE.U32 R30, R14, R31, c[0x2][0x0] ;  /* 0x008000000e1e7625 */ /* 0x000fc800078e001f */
[----:B------:R-:W-:-:S08]  /*0790*/  IMAD.IADD R31, R31, 0x1, R3 ;  /* 0x000000011f1f7824 */ /* 0x000fd000078e0203 */
        /* <DEDUP_REMOVED lines=8> */
.L_x_2906:
[C---:B------:R-:W-:Y:S01]  /*0820*/  IADD3 R2, P0, R0.reuse, c[0x0][0x178], RZ ;  /* 0x00005e0000027a10 */ /* 0x040fe20007f1e0ff */
[----:B------:R-:W2:Y:S03]  /*0830*/  LDG.E R12, [R30.64] ;  /* 0x000000241e0c7981 */ /* 0x000ea6000c1e1900 */
[----:B------:R-:W-:-:S05]  /*0840*/  LEA.HI.X.SX32 R3, R0, c[0x0][0x17c], 0x1, P0 ;  /* 0x00005f0000037a11 */ /* 0x000fca00000f0eff */
[----:B------:R-:W3:Y:S02]  /*0850*/  LDG.E R2, [R2.64] ;  /* 0x0000002402027981 */ /* 0x000ee4000c1e1900 */
[----:B---3--:R-:W-:Y:S02]  /*0860*/  PRMT R0, R2, 0x9910, RZ ;  /* 0x0000991002007816 */ /* 0x008fe400000000ff */
[--C-:B------:R-:W-:Y:S02]  /*0870*/  SHF.R.U32.HI R8, RZ, 0x10, R2.reuse ;  /* 0x00000010ff087819 */ /* 0x100fe40000011602 */
[----:B------:R-:W-:Y:S02]  /*0880*/  SHF.R.U32.HI R9, RZ, 0x18, R2 ;  /* 0x00000018ff097819 */ /* 0x000fe40000011602 */
[----:B------:R-:W-:Y:S01]  /*0890*/  SHF.R.S32.HI R0, RZ, 0x8, R0 ;  /* 0x00000008ff007819 */ /* 0x000fe20000011400 */
[----:B------:R-:W2:Y:S08]  /*08a0*/  I2F.S8 R11, R2 ;  /* 0x00000002000b7306 */ /* 0x000eb00000001400 */
[----:B------:R-:W0:Y:S08]  /*08b0*/  I2F.S8 R8, R8 ;  /* 0x0000000800087306 */ /* 0x000e300000001400 */
[----:B------:R-:W1:Y:S08]  /*08c0*/  I2F.S8 R9, R9 ;  /* 0x0000000900097306 */ /* 0x000e700000001400 */
[----:B------:R-:W3:Y:S01]  /*08d0*/  I2F.S16 R0, R0 ;  /* 0x0000000000007306 */ /* 0x000ee20000101400 */
[----:B--2---:R-:W-:-:S02]  /*08e0*/  FMUL.FTZ R36, R11, R12 ;  /* 0x0000000c0b247220 */ /* 0x004fc40000410000 */
[-C--:B0-----:R-:W-:Y:S02]  /*08f0*/  FMUL.FTZ R38, R8, R12.reuse ;  /* 0x0000000c08267220 */ /* 0x081fe40000410000 */
[-C--:B-1----:R-:W-:Y:S02]  /*0900*/  FMUL.FTZ R39, R9, R12.reuse ;  /* 0x0000000c09277220 */ /* 0x082fe40000410000 */
[----:B---3--:R-:W-:Y:S02]  /*0910*/  FMUL.FTZ R37, R0, R12 ;  /* 0x0000000c00257220 */ /* 0x008fe40000410000 */
.L_x_2907:
[----:B------:R-:W-:Y:S05]  /*0920*/  BSYNC B0 ;  /* 0x0000000000007941 */ /* 0x000fea0003800000 */
.L_x_2905:
[----:B------:R-:W-:Y:S01]  /*0930*/  ISETP.EQ.U32.AND P2, PT, RZ, c[0x0][0x180], PT ;  /* 0x00006000ff007a0c */ /* 0x000fe20003f42070 */
[----:B------:R-:W-:Y:S01]  /*0940*/  CS2R R32, SRZ ;  /* 0x0000000000207805 */ /* 0x000fe2000001ff00 */
[----:B------:R-:W-:Y:S01]  /*0950*/  ISETP.GE.AND P0, PT, R23, 0x40, PT ;  /* 0x000000401700780c */ /* 0x000fe20003f06270 */
[----:B------:R-:W-:Y:S01]  /*0960*/  CS2R R34, SRZ ;  /* 0x0000000000227805 */ /* 0x000fe2000001ff00 */
[----:B------:R-:W-:Y:S02]  /*0970*/  ISETP.EQ.U32.AND P1, PT, RZ, c[0x0][0x240], PT ;  /* 0x00009000ff007a0c */ /* 0x000fe40003f22070 */
[----:B------:R-:W-:-:S02]  /*0980*/  ISETP.EQ.U32.AND P3, PT, RZ, c[0x0][0x170], PT ;  /* 0x00005c00ff007a0c */ /* 0x000fc40003f62070 */
[----:B------:R-:W-:Y:S02]  /*0990*/  ISETP.EQ.OR.EX P2, PT, RZ, c[0x0][0x184], P5, P2 ;  /* 0x00006100ff007a0c */ /* 0x000fe40002f42720 */
[----:B------:R-:W-:Y:S02]  /*09a0*/  ISETP.EQ.OR.EX P1, PT, RZ, c[0x0][0x244], P0, P1 ;  /* 0x00009100ff007a0c */ /* 0x000fe40000722710 */
[----:B------:R-:W-:Y:S01]  /*09b0*/  ISETP.EQ.OR.EX P3, PT, RZ, c[0x0][0x174], P5, P3 ;  /* 0x00005d00ff007a0c */ /* 0x000fe20002f62730 */
[----:B------:R-:W-:Y:S01]  /*09c0*/  CS2R R44, SRZ ;  /* 0x00000000002c7805 */ /* 0x000fe2000001ff00 */
[----:B------:R-:W-:-:S07]  /*09d0*/  CS2R R46, SRZ ;  /* 0x00000000002e7805 */ /* 0x000fce000001ff00 */
[----:B------:R-:W-:Y:S02]  /*09e0*/  @!P2 IMAD.MOV.U32 R9, RZ, RZ, 0x4 ;  /* 0x00000004ff09a424 */ /* 0x000fe400078e00ff */
[----:B-----5:R-:W-:Y:S02]  /*09f0*/  @!P1 IMAD R11, R27, c[0x0][0x1d8], R24 ;  /* 0x000076001b0b9a24 */ /* 0x020fe400078e0218 */
[----:B0-----:R-:W-:Y:S01]  /*0a00*/  @!P3 MOV R3, 0x4 ;  /* 0x000000040003b802 */ /* 0x001fe20000000f00 */
[----:B------:R-:W-:Y:S02]  /*0a10*/  @!P1 IMAD.MOV.U32 R0, RZ, RZ, 0x4 ;  /* 0x00000004ff009424 */ /* 0x000fe400078e00ff */
[----:B------:R-:W-:-:S04]  /*0a20*/  @!P2 IMAD.WIDE R8, R10, R9, c[0x0][0x180] ;  /* 0x000060000a08a625 */ /* 0x000fc800078e0209 */
[----:B------:R-:W-:Y:S01]  /*0a30*/  @!P1 IMAD R11, R11, 0x100, R28 ;  /* 0x000001000b0b9824 */ /* 0x000fe200078e021c */
[----:B------:R-:W2:Y:S01]  /*0a40*/  @!P2 LDG.E.128 R44, [R8.64] ;  /* 0x00000024082ca981 */ /* 0x000ea2000c1e1d00 */
[----:B------:R-:W-:-:S04]  /*0a50*/  @!P3 IMAD.WIDE R2, R10, R3, c[0x0][0x170] ;  /* 0x00005c000a02b625 */ /* 0x000fc800078e0203 */
[----:B------:R-:W-:Y:S01]  /*0a60*/  @!P1 IMAD.WIDE R10, R11, R0, c[0x0][0x230] ;  /* 0x00008c000b0a9625 */ /* 0x000fe200078e0200 */
[----:B------:R0:W3:Y:S01]  /*0a70*/  @!P3 LDG.E.128 R32, [R2.64] ;  /* 0x000000240220b981 */ /* 0x0000e2000c1e1d00 */
[----:B------:R-:W-:-:S03]  /*0a80*/  ISETP.NE.U32.AND P3, PT, RZ, c[0x0][0x1f8], PT ;  /* 0x00007e00ff007a0c */ /* 0x000fc60003f65070 */
[----:B------:R-:W4:Y:S01]  /*0a90*/  @!P1 LDG.E.128 R48, [R10.64] ;  /* 0x000000240a309981 */ /* 0x000f22000c1e1d00 */
[----:B------:R-:W1:Y:S01]  /*0aa0*/  LDC.U8 R0, c[0x0][0x1e4] ;  /* 0x00007900ff007b82 */ /* 0x000e620000000000 */
[----:B------:R-:W-:Y:S01]  /*0ab0*/  ISETP.NE.AND.EX P3, PT, RZ, c[0x0][0x1fc], PT, P3 ;  /* 0x00007f00ff007a0c */ /* 0x000fe20003f65330 */
[----:B0-----:R-:W-:-:S12]  /*0ac0*/  IMAD.MOV.U32 R2, RZ, RZ, RZ ;  /* 0x000000ffff027224 */ /* 0x001fd800078e00ff */
[----:B------:R-:W-:-:S04]  /*0ad0*/  @P3 IMAD.MOV.U32 R12, RZ, RZ, 0x4 ;  /* 0x00000004ff0c3424 */ /* 0x000fc800078e00ff */
[----:B------:R-:W-:-:S05]  /*0ae0*/  @P3 IMAD.WIDE R12, R29, R12, c[0x0][0x1f8] ;  /* 0x00007e001d0c3625 */ /* 0x000fca00078e020c */
[----:B------:R0:W5:Y:S01]  /*0af0*/  @P3 LDG.E R2, [R12.64] ;  /* 0x000000240c023981 */ /* 0x000162000c1e1900 */
[----:B-1----:R-:W-:Y:S02]  /*0b00*/  ISETP.NE.AND P2, PT, R0, RZ, PT ;  /* 0x000000ff0000720c */ /* 0x002fe40003f45270 */
[----:B------:R-:W-:Y:S01]  /*0b10*/  ISETP.LT.AND P3, PT, RZ, c[0x0][0x1e0], PT ;  /* 0x00007800ff007a0c */ /* 0x000fe20003f61270 */
[----:B--2---:R-:W-:Y:S02]  /*0b20*/  FADD.FTZ R36, R44, R36 ;  /* 0x000000242c247221 */ /* 0x004fe40000010000 */
[----:B------:R-:W-:Y:S02]  /*0b30*/  FADD.FTZ R37, R45, R37 ;  /* 0x000000252d257221 */ /* 0x000fe40000010000 */
[----:B------:R-:W-:Y:S02]  /*0b40*/  FADD.FTZ R38, R46, R38 ;  /* 0x000000262e267221 */ /* 0x000fe40000010000 */
[----:B------:R-:W-:-:S02]  /*0b50*/  FADD.FTZ R39, R47, R39 ;  /* 0x000000272f277221 */ /* 0x000fc40000010000 */
[----:B---3--:R-:W-:Y:S02]  /*0b60*/  FADD.FTZ R32, R32, R4 ;  /* 0x0000000420207221 */ /* 0x008fe40000010000 */
[----:B------:R-:W-:Y:S02]  /*0b70*/  FADD.FTZ R33, R33, R5 ;  /* 0x0000000521217221 */ /* 0x000fe40000010000 */
[----:B------:R-:W-:Y:S02]  /*0b80*/  FADD.FTZ R34, R34, R6 ;  /* 0x0000000622227221 */ /* 0x000fe40000010000 */
[----:B------:R-:W-:Y:S02]  /*0b90*/  FADD.FTZ R35, R35, R7 ;  /* 0x0000000723237221 */ /* 0x000fe40000010000 */
[----:B----4-:R-:W-:Y:S02]  /*0ba0*/  @!P1 FMUL.FTZ R36, R36, R48 ;  /* 0x0000003024249220 */ /* 0x010fe40000410000 */
[----:B------:R-:W-:-:S02]  /*0bb0*/  @!P1 FMUL.FTZ R37, R37, R49 ;  /* 0x0000003125259220 */ /* 0x000fc40000410000 */
[----:B------:R-:W-:Y:S02]  /*0bc0*/  @!P1 FMUL.FTZ R38, R38, R50 ;  /* 0x0000003226269220 */ /* 0x000fe40000410000 */
[----:B------:R-:W-:Y:S01]  /*0bd0*/  @!P1 FMUL.FTZ R39, R39, R51 ;  /* 0x0000003327279220 */ /* 0x000fe20000410000 */
[----:B------:R-:W-:Y:S05]  /*0be0*/  @!P2 BRA P3, `(.L_x_2908) ;  /* 0x000009200000a947 */ /* 0x000fea0001800000 */
[----:B0-----:R-:W-:-:S13]  /*0bf0*/  ISETP.GT.OR P1, PT, R14, c[0x0][0x1e0], !P2 ;  /* 0x000078000e007a0c */ /* 0x001fda0005724670 */
        /* <DEDUP_REMOVED lines=54> */
[----:B-1---5:R-:W-:Y:S05]  /*0f60*/  CALL.ABS.NOINC R14 ;  /* 0x000000000e007343 */ /* 0x022fea0003c00000 */
.L_x_2910:
[----:B------:R-:W-:Y:S01]  /*0f70*/  IMAD R0, R43, R40, R42 ;  /* 0x000000282b007224 */ /* 0x000fe200078e022a */
[----:B------:R-:W-:Y:S01]  /*0f80*/  ISETP.NE.AND P6, PT, R44, RZ, PT ;  /* 0x000000ff2c00720c */ /* 0x000fe20003fc5270 */
[----:B------:R-:W-:Y:S01]  /*0f90*/  WARPSYNC 0xffffffff ;  /* 0xffffffff00007948 */ /* 0x000fe20003800000 */
[----:B------:R-:W-:Y:S02]  /*0fa0*/  MOV R5, c[0x0][0x1e0] ;  /* 0x0000780000057a02 */ /* 0x000fe40000000f00 */
        /* <DEDUP_REMOVED lines=20> */
[C---:B------:R-:W-:Y:S02]  /*10f0*/  IMAD R43, R5.reuse, 0x4, R21 ;  /* 0x00000004052b7824 */ /* 0x040fe400078e0215 */
[----:B------:R-:W-:Y:S01]  /*1100*/  IMAD R26, R5, 0x4, R20 ;  /* 0x00000004051a7824 */ /* 0x000fe200078e0214 */
[----:B------:R0:W3:Y:S01]  /*1110*/  LDS R33, [R20] ;  /* 0x0000000014217984 */ /* 0x0000e20000000800 */
[----:B------:R-:W-:-:S03]  /*1120*/  IMAD.SHL.U32 R0, R0, 0x2, RZ ;  /* 0x0000000200007824 */ /* 0x000fc600078e00ff */
[----:B------:R0:W4:Y:S02]  /*1130*/  LDS R35, [R20+0x4] ;  /* 0x0000040014237984 */ /* 0x0001240000000800 */
[----:B------:R-:W-:Y:S02]  /*1140*/  LOP3.LUT R8, R0, 0xfffffffc, RZ, 0xc0, !PT ;  /* 0xfffffffc00087812 */ /* 0x000fe400078ec0ff */
[----:B------:R0:W0:Y:S02]  /*1150*/  LDS R36, [R43] ;  /* 0x000000002b247984 */ /* 0x0000240000000800 */
[----:B------:R-:W-:Y:S02]  /*1160*/  ISETP.GE.AND P0, PT, R8, c[0x0][0x1e0], PT ;  /* 0x0000780008007a0c */ /* 0x000fe40003f06270 */
[----:B------:R0:W0:Y:S04]  /*1170*/  LDS R38, [R43+0x4] ;  /* 0x000004002b267984 */ /* 0x0000280000000800 */
[----:B------:R0:W0:Y:S04]  /*1180*/  LDS R37, [R26] ;  /* 0x000000001a257984 */ /* 0x0000280000000800 */
[----:B------:R0:W0:Y:S03]  /*1190*/  LDS R39, [R26+0x4] ;  /* 0x000004001a277984 */ /* 0x0000260000000800 */
[----:B------:R-:W-:Y:S05]  /*11a0*/  @P0 BRA `(.L_x_2914) ;  /* 0x0000027000000947 */ /* 0x000fea0003800000 */
[----:B0-----:R-:W0:Y:S01]  /*11b0*/  I2F R3, c[0x0][0x1e0] ;  /* 0x0000780000037b06 */ /* 0x001e220000201400 */
[----:B------:R-:W-:-:S02]  /*11c0*/  IADD3 R5, R8, 0x2, RZ ;  /* 0x0000000208057810 */ /* 0x000fc40007ffe0ff */
[----:B-----5:R-:W-:-:S05]  /*11d0*/  IADD3 R0, -R2, c[0x0][0x1ec], RZ ;  /* 0x00007b0002007a10 */ /* 0x020fca0007ffe1ff */
[----:B------:R-:W-:Y:S08]  /*11e0*/  I2F R5, R5 ;  /* 0x0000000500057306 */ /* 0x000ff00000201400 */
[----:B0-----:R-:W0:Y:S08]  /*11f0*/  MUFU.RCP R3, R3 ;  /* 0x0000000300037308 */ /* 0x001e300000001000 */
[----:B------:R-:W4:Y:S01]  /*1200*/  I2F R4, R8 ;  /* 0x0000000800047306 */ /* 0x000f220000201400 */
[----:B0-----:R-:W-:-:S07]  /*1210*/  FMUL.FTZ R6, R5, R3 ;  /* 0x0000000305067220 */ /* 0x001fce0000410000 */
[----:B------:R-:W-:Y:S01]  /*1220*/  I2F R0, R0 ;  /* 0x0000000000007306 */ /* 0x000fe20000201400 */
[----:B------:R-:W-:Y:S02]  /*1230*/  FMUL.FTZ R6, R6, 13.28771209716796875 ;  /* 0x41549a7806067820 */ /* 0x000fe40000410000 */
[----:B----4-:R-:W-:-:S05]  /*1240*/  FMUL.FTZ R4, R4, R3 ;  /* 0x0000000304047220 */ /* 0x010fca0000410000 */
[----:B------:R-:W0:Y:S01]  /*1250*/  MUFU.EX2 R9, -R6 ;  /* 0x8000000600097308 */ /* 0x000e220000000800 */
[----:B------:R-:W-:-:S07]  /*1260*/  FMUL.FTZ R4, R4, 13.28771209716796875 ;  /* 0x41549a7804047820 */ /* 0x000fce0000410000 */
[----:B------:R-:W4:Y:S01]  /*1270*/  MUFU.EX2 R7, -R4 ;  /* 0x8000000400077308 */ /* 0x000f220000000800 */
[----:B0-----:R-:W-:-:S04]  /*1280*/  FMUL.FTZ R3, R0, R9 ;  /* 0x0000000900037220 */ /* 0x001fc80000410000 */
[----:B------:R-:W-:Y:S02]  /*1290*/  FMUL.RZ R13, R3, 0.15915493667125701904 ;  /* 0x3e22f983030d7820 */ /* 0x000fe4000040c000 */
[----:B----4-:R-:W-:Y:S02]  /*12a0*/  FMUL.FTZ R3, R0, R7 ;  /* 0x0000000700037220 */ /* 0x010fe40000410000 */
[----:B------:R-:W-:Y:S02]  /*12b0*/  MUFU.COS R8, R13 ;  /* 0x0000000d00087308 */ /* 0x000fe40000000000 */
[----:B------:R-:W-:-:S06]  /*12c0*/  FMUL.RZ R12, R3, 0.15915493667125701904 ;  /* 0x3e22f983030c7820 */ /* 0x000fcc000040c000 */
[----:B------:R-:W0:Y:S08]  /*12d0*/  MUFU.SIN R7, R13 ;  /* 0x0000000d00077308 */ /* 0x000e300000000400 */
[----:B------:R-:W4:Y:S08]  /*12e0*/  MUFU.SIN R3, R12 ;  /* 0x0000000c00037308 */ /* 0x000f300000000400 */
[----:B------:R-:W3:Y:S01]  /*12f0*/  MUFU.COS R0, R12 ;  /* 0x0000000c00007308 */ /* 0x000ee20000000000 */
[----:B0-----:R-:W-:-:S02]  /*1300*/  FMUL.FTZ R5, R35, R7 ;  /* 0x0000000723057220 */ /* 0x001fc40000410000 */
[-C--:B------:R-:W-:Y:S02]  /*1310*/  FMUL.FTZ R11, R39, R7.reuse ;  /* 0x00000007270b7220 */ /* 0x080fe40000410000 */
[C---:B--2---:R-:W-:Y:S02]  /*1320*/  FFMA.FTZ R6, R34.reuse, R8, -R5 ;  /* 0x0000000822067223 */ /* 0x044fe40000010805 */
[----:B------:R-:W-:Y:S02]  /*1330*/  FMUL.FTZ R9, R34, R7 ;  /* 0x0000000722097220 */ /* 0x000fe40000410000 */
[----:B---34-:R-:W-:Y:S02]  /*1340*/  FMUL.FTZ R5, R33, R3 ;  /* 0x0000000321057220 */ /* 0x018fe40000410000 */
[----:B------:R-:W-:Y:S02]  /*1350*/  FMUL.FTZ R10, R38, R7 ;  /* 0x00000007260a7220 */ /* 0x000fe40000410000 */
[----:B------:R-:W-:-:S02]  /*1360*/  FMUL.FTZ R7, R37, R3 ;  /* 0x0000000325077220 */ /* 0x000fc40000410000 */
[CC--:B-1----:R-:W-:Y:S02]  /*1370*/  FMUL.FTZ R4, R32.reuse, R3.reuse ;  /* 0x0000000320047220 */ /* 0x0c2fe40000410000 */
[----:B------:R-:W-:Y:S02]  /*1380*/  FFMA.FTZ R5, R32, R0, -R5 ;  /* 0x0000000020057223 */ /* 0x000fe40000010805 */
[----:B------:R-:W-:Y:S02]  /*1390*/  FMUL.FTZ R3, R36, R3 ;  /* 0x0000000324037220 */ /* 0x000fe40000410000 */
[----:B------:R-:W-:Y:S02]  /*13a0*/  FFMA.FTZ R38, R38, R8, -R11 ;  /* 0x0000000826267223 */ /* 0x000fe4000001080b */
[----:B------:R-:W-:Y:S02]  /*13b0*/  FFMA.FTZ R36, R36, R0, -R7 ;  /* 0x0000000024247223 */ /* 0x000fe40000010807 */
[----:B------:R-:W-:-:S02]  /*13c0*/  FFMA.FTZ R35, R35, R8, R9 ;  /* 0x0000000823237223 */ /* 0x000fc40000010009 */
[----:B------:R-:W-:Y:S02]  /*13d0*/  FFMA.FTZ R39, R39, R8, R10 ;  /* 0x0000000827277223 */ /* 0x000fe4000001000a */
[-C--:B------:R-:W-:Y:S02]  /*13e0*/  FFMA.FTZ R33, R33, R0.reuse, R4 ;  /* 0x0000000021217223 */ /* 0x080fe40000010004 */
[----:B------:R-:W-:Y:S02]  /*13f0*/  FFMA.FTZ R37, R37, R0, R3 ;  /* 0x0000000025257223 */ /* 0x000fe40000010003 */
[----:B------:R-:W-:Y:S02]  /*1400*/  IMAD.MOV.U32 R34, RZ, RZ, R6 ;  /* 0x000000ffff227224 */ /* 0x000fe400078e0006 */
[----:B------:R-:W-:Y:S02]  /*1410*/  IMAD.MOV.U32 R32, RZ, RZ, R5 ;  /* 0x000000ffff207224 */ /* 0x000fe400078e0005 */
.L_x_2914:
[----:B------:R-:W-:Y:S05]  /*1420*/  BSYNC B1 ;  /* 0x0000000000017941 */ /* 0x000fea0003800000 */
.L_x_2913:
        /* <DEDUP_REMOVED lines=8> */
.L_x_2912:
[----:B------:R-:W-:Y:S05]  /*14b0*/  BSYNC B0 ;  /* 0x0000000000007941 */ /* 0x000fea0003800000 */
.L_x_2911:
[----:B------:R-:W-:Y:S06]  /*14c0*/  BAR.SYNC.DEFER_BLOCKING 0x0 ;  /* 0x0000000000007b1d */ /* 0x000fec0000010000 */
[----:B0-----:R0:W1:Y:S04]  /*14d0*/  @P6 LDS.128 R32, [R14] ;  /* 0x000000000e206984 */ /* 0x0010680000000c00 */
[----:B------:R0:W2:Y:S04]  /*14e0*/  @P6 LDS.128 R36, [R15] ;  /* 0x000000000f246984 */ /* 0x0000a80000000c00 */
[----:B------:R-:W-:Y:S06]  /*14f0*/  BAR.SYNC.DEFER_BLOCKING 0x0 ;  /* 0x0000000000007b1d */ /* 0x000fec0000010000 */
[----:B------:R-:W-:Y:S05]  /*1500*/  BRA `(.L_x_2909) ;  /* 0x000002b000007947 */ /* 0x000fea0003800000 */
.L_x_2908:
[----:B0-----:R-:W-:Y:S01]  /*1510*/  ISETP.GE.AND P0, PT, R28, c[0x0][0x1e0], PT ;  /* 0x000078001c007a0c */ /* 0x001fe20003f06270 */
[----:B------:R-:W-:-:S12]  /*1520*/  BSSY B0, `(.L_x_2909) ;  /* 0x0000029000007945 */ /* 0x000fd80003800000 */
[----:B------:R-:W-:Y:S05]  /*1530*/  @P0 BRA `(.L_x_2915) ;  /* 0x0000027000000947 */ /* 0x000fea0003800000 */
[----:B------:R-:W0:Y:S01]  /*1540*/  I2F R7, c[0x0][0x1e0] ;  /* 0x0000780000077b06 */ /* 0x000e220000201400 */
[----:B------:R-:W-:Y:S02]  /*1550*/  IADD3 R3, R28, 0x2, RZ ;  /* 0x000000021c037810 */ /* 0x000fe40007ffe0ff */
[----:B-----5:R-:W-:-:S05]  /*1560*/  IADD3 R6, -R2, c[0x0][0x1ec], RZ ;  /* 0x00007b0002067a10 */ /* 0x020fca0007ffe1ff */
        /* <DEDUP_REMOVED lines=11> */
[----:B------:R-:W-:-:S04]  /*1620*/  FMUL.RZ R13, R4, 0.15915493667125701904 ;  /* 0x3e22f983040d7820 */ /* 0x000fc8000040c000 */
[----:B------:R-:W0:Y:S01]  /*1630*/  MUFU.SIN R6, R13 ;  /* 0x0000000d00067308 */ /* 0x000e220000000400 */
[----:B-1----:R-:W-:-:S04]  /*1640*/  FMUL.FTZ R3, R9, R0 ;  /* 0x0000000009037220 */ /* 0x002fc80000410000 */
[----:B------:R-:W-:-:S03]  /*1650*/  FMUL.RZ R11, R3, 0.15915493667125701904 ;  /* 0x3e22f983030b7820 */ /* 0x000fc6000040c000 */
        /* <DEDUP_REMOVED lines=9> */
[-C--:B------:R-:W-:Y:S01]  /*16f0*/  FFMA.FTZ R35, R35, R7.reuse, R10 ;  /* 0x0000000723237223 */ /* 0x080fe2000001000a */
        /* <DEDUP_REMOVED lines=11> */
.L_x_2915:
[----:B------:R-:W-:Y:S05]  /*17b0*/  BSYNC B0 ;  /* 0x0000000000007941 */ /* 0x000fea0003800000 */
.L_x_2909:
[----:B0-----:R-:W-:Y:S01]  /*17c0*/  ISETP.GT.AND P0, PT, R23, 0x3f, PT ;  /* 0x0000003f1700780c */ /* 0x001fe20003f04270 */
[----:B------:R-:W-:Y:S01]  /*17d0*/  BSSY B0, `(.L_x_2916) ;  /* 0x000000e000007945 */ /* 0x000fe20003800000 */
[----:B------:R-:W-:-:S11]  /*17e0*/  IMAD.MOV.U32 R0, RZ, RZ, RZ ;  /* 0x000000ffff007224 */ /* 0x000fd600078e00ff */
[----:B------:R-:W-:Y:S05]  /*17f0*/  @P0 BRA `(.L_x_2917) ;  /* 0x000000b000000947 */ /* 0x000fea0003800000 */
[----:B------:R-:W-:Y:S01]  /*1800*/  IMAD.IADD R28, R19, 0x1, R28 ;  /* 0x00000001131c7824 */ /* 0x000fe200078e021c */
[----:B-1----:R0:W-:Y:S01]  /*1810*/  STS.128 [R23.X16+0x10], R32 ;  /* 0x0000102017007388 */ /* 0x0021e2000000cc00 */
[----:B------:R-:W-:Y:S02]  /*1820*/  IMAD.SHL.U32 R3, R18, 0x4, RZ ;  /* 0x0000000412037824 */ /* 0x000fe400078e00ff */
[----:B------:R-:W-:Y:S02]  /*1830*/  IMAD.MOV.U32 R4, RZ, RZ, 0x4 ;  /* 0x00000004ff047424 */ /* 0x000fe400078e00ff */
[----:B------:R-:W-:Y:S02]  /*1840*/  IMAD R3, R28, c[0x0][0x1d4], R3 ;  /* 0x000075001c037a24 */ /* 0x000fe400078e0203 */
[----:B--2---:R-:W-:Y:S02]  /*1850*/  FMUL.FTZ R0, R36, R32 ;  /* 0x0000002024007220 */ /* 0x004fe40000410000 */
[----:B------:R-:W-:-:S04]  /*1860*/  IMAD.WIDE R4, R3, R4, c[0x0][0x198] ;  /* 0x0000660003047625 */ /* 0x000fc800078e0204 */
[----:B------:R-:W-:Y:S01]  /*1870*/  FFMA.FTZ R3, R37, R33, R0 ;  /* 0x0000002125037223 */ /* 0x000fe20000010000 */
[----:B------:R0:W-:Y:S03]  /*1880*/  STG.E.128 [R4.64], R36 ;  /* 0x0000002404007986 */ /* 0x0001e6000c101d24 */
[----:B------:R-:W-:-:S04]  /*1890*/  FFMA.FTZ R0, R38, R34, R3 ;  /* 0x0000002226007223 */ /* 0x000fc80000010003 */
[----:B------:R-:W-:Y:S02]  /*18a0*/  FFMA.FTZ R0, R39, R35, R0 ;  /* 0x0000002327007223 */ /* 0x000fe40000010000 */
.L_x_2917:
[----:B------:R-:W-:Y:S05]  /*18b0*/  BSYNC B0 ;  /* 0x0000000000007941 */ /* 0x000fea0003800000 */
.L_x_2916:
[----:B------:R-:W3:Y:S01]  /*18c0*/  SHFL.BFLY PT, R3, R0, 0x10, 0x1f ;  /* 0x0e001f0000037f89 */ /* 0x000ee200000e0000 */
[----:B------:R-:W-:Y:S01]  /*18d0*/  LOP3.LUT P0, R8, R23, 0x1f, RZ, 0xc0, !PT ;  /* 0x0000001f17087812 */ /* 0x000fe2000780c0ff */
[----:B------:R-:W-:Y:S03]  /*18e0*/  BSSY B0, `(.L_x_2918) ;  /* 0x0000024000007945 */ /* 0x000fe60003800000 */
[----:B------:R-:W-:Y:S01]  /*18f0*/  ISETP.GT.U32.AND P1, PT, R8, 0x1, PT ;  /* 0x000000010800780c */ /* 0x000fe20003f24070 */
[----:B---3--:R-:W-:-:S08]  /*1900*/  FADD.FTZ R3, R3, R0 ;  /* 0x0000000003037221 */ /* 0x008fd00000010000 */
        /* <DEDUP_REMOVED lines=9> */
[----:B0-----:R-:W-:Y:S02]  /*19a0*/  FADD.FTZ R7, R6, R7 ;  /* 0x0000000706077221 */ /* 0x001fe40000010000 */
[----:B------:R-:W-:-:S03]  /*19b0*/  IMAD.IADD R6, R25, 0x1, -R16 ;  /* 0x0000000119067824 */ /* 0x000fc600078e0a10 */
[----:B------:R-:W-:Y:S04]  /*19c0*/  @!P0 STS [R10+0x8], R7 ;  /* 0x000008070a008388 */ /* 0x000fe80000000800 */
[----:B------:R-:W-:Y:S01]  /*19d0*/  BAR.SYNC.DEFER_BLOCKING 0x0 ;  /* 0x0000000000007b1d */ /* 0x000fe20000010000 */
[----:B------:R-:W-:-:S13]  /*19e0*/  ISETP.NE.AND P0, PT, R23, RZ, PT ;  /* 0x000000ff1700720c */ /* 0x000fda0003f05270 */
[----:B------:R-:W-:Y:S01]  /*19f0*/  @P0 IMAD.MOV.U32 R3, RZ, RZ, -0x800001 ;  /* 0xff7fffffff030424 */ /* 0x000fe200078e00ff */
[----:B------:R-:W0:Y:S04]  /*1a00*/  @!P1 LDS R7, [R8.X4+0x8] ;  /* 0x0000080008079984 */ /* 0x000e280000004800 */
[----:B0-----:R-:W0:Y:S02]  /*1a10*/  SHFL.BFLY PT, R0, R7, 0x1, 0x1f ;  /* 0x0c201f0007007f89 */ /* 0x001e2400000e0000 */
[----:B0-----:R-:W-:Y:S01]  /*1a20*/  FADD.FTZ R4, R0, R7 ;  /* 0x0000000700047221 */ /* 0x001fe20000010000 */
[----:B------:R-:W-:-:S05]  /*1a30*/  LEA R0, R6, 0x410, 0x2 ;  /* 0x0000041006007811 */ /* 0x000fca00078e10ff */
[----:B------:R-:W0:Y:S01]  /*1a40*/  SHFL.IDX PT, R4, R4, RZ, 0x1f ;  /* 0x00001fff04047589 */ /* 0x000e2200000e0000 */
[----:B------:R-:W-:Y:S05]  /*1a50*/  @P0 BRA `(.L_x_2919) ;  /* 0x000000c000000947 */ /* 0x000fea0003800000 */
[----:B------:R-:W-:Y:S01]  /*1a60*/  ISETP.NE.U32.AND P0, PT, RZ, c[0x0][0x218], PT ;  /* 0x00008600ff007a0c */ /* 0x000fe20003f05070 */
[----:B0-----:R-:W-:-:S03]  /*1a70*/  FMUL.FTZ R3, R4, c[0x0][0x1f0] ;  /* 0x00007c0004037a20 */ /* 0x001fc60000410000 */
[----:B------:R-:W-:-:S13]  /*1a80*/  ISETP.NE.AND.EX P0, PT, RZ, c[0x0][0x21c], PT, P0 ;  /* 0x00008700ff007a0c */ /* 0x000fda0003f05300 */
[----:B------:R-:W-:Y:S05]  /*1a90*/  @!P0 BRA `(.L_x_2920) ;  /* 0x0000007000008947 */ /* 0x000fea0003800000 */
[----:B-----5:R-:W-:Y:S01]  /*1aa0*/  IADD3 R5, -R2, R25, RZ ;  /* 0x0000001902057210 */ /* 0x020fe20007ffe1ff */
[----:B------:R-:W-:-:S04]  /*1ab0*/  IMAD.MOV.U32 R7, RZ, RZ, 0x4 ;  /* 0x00000004ff077424 */ /* 0x000fc800078e00ff */
[----:B------:R-:W-:-:S04]  /*1ac0*/  IMAD R4, R24, c[0x0][0x220], R5 ;  /* 0x0000880018047a24 */ /* 0x000fc800078e0205 */
[----:B------:R-:W-:-:S04]  /*1ad0*/  IMAD R4, R4, c[0x0][0x220], R5 ;  /* 0x0000880004047a24 */ /* 0x000fc800078e0205 */
[----:B------:R-:W-:-:S06]  /*1ae0*/  IMAD.WIDE R4, R4, R7, c[0x0][0x218] ;  /* 0x0000860004047625 */ /* 0x000fcc00078e0207 */
[----:B------:R-:W3:Y:S02]  /*1af0*/  LDG.E R4, [R4.64] ;  /* 0x0000002404047981 */ /* 0x000ee4000c1e1900 */
[----:B---3--:R-:W-:-:S05]  /*1b00*/  FADD.FTZ R3, R3, R4 ;  /* 0x0000000403037221 */ /* 0x008fca0000010000 */
.L_x_2920:
[----:B------:R0:W-:Y:S02]  /*1b10*/  STS [R0], R3 ;  /* 0x0000000300007388 */ /* 0x0001e40000000800 */
.L_x_2919:
[----:B------:R-:W-:Y:S05]  /*1b20*/  BSYNC B0 ;  /* 0x0000000000007941 */ /* 0x000fea0003800000 */
.L_x_2918:
[----:B------:R-:W-:Y:S01]  /*1b30*/  IADD3 R5, R6, 0x7, RZ ;  /* 0x0000000706057810 */ /* 0x000fe20007ffe0ff */
[----:B------:R-:W-:Y:S01]  /*1b40*/  BAR.SYNC.DEFER_BLOCKING 0x0 ;  /* 0x0000000000007b1d */ /* 0x000fe20000010000 */
[----:B0-----:R-:W-:Y:S02]  /*1b50*/  SHF.R.S32.HI R4, RZ, 0x1f, R23 ;  /* 0x0000001fff047819 */ /* 0x001fe40000011417 */
[----:B------:R-:W-:Y:S02]  /*1b60*/  SHF.R.S32.HI R6, RZ, 0x1f, R5 ;  /* 0x0000001fff067819 */ /* 0x000fe40000011405 */
[----:B------:R-:W-:Y:S01]  /*1b70*/  LEA.HI R7, R4, R23, RZ, 0x2 ;  /* 0x0000001704077211 */ /* 0x000fe200078f10ff */
[----:B------:R-:W-:Y:S01]  /*1b80*/  BSSY B0, `(.L_x_2921) ;  /* 0x0000398000007945 */ /* 0x000fe20003800000 */
[----:B------:R-:W-:-:S02]  /*1b90*/  LEA.HI R6, R6, R5, RZ, 0x3 ;  /* 0x0000000506067211 */ /* 0x000fc400078f18ff */
[----:B------:R-:W-:Y:S02]  /*1ba0*/  LEA.HI.SX32 R90, R7, R16, 0x1e ;  /* 0x00000010075a7211 */ /* 0x000fe400078ff2ff */
[----:B------:R-:W-:-:S05]  /*1bb0*/  LOP3.LUT R5, R6, 0xfffffff8, RZ, 0xc0, !PT ;  /* 0xfffffff806057812 */ /* 0x000fca00078ec0ff */
[----:B------:R-:W-:Y:S02]  /*1bc0*/  IMAD.IADD R4, R16, 0x1, R5 ;  /* 0x0000000110047824 */ /* 0x000fe400078e0205 */
[----:B------:R-:W-:-:S03]  /*1bd0*/  IMAD R5, R41, c[0x0][0x1d0], R24 ;  /* 0x0000740029057a24 */ /* 0x000fc600078e0218 */
[----:B------:R-:W-:Y:S01]  /*1be0*/  ISETP.GE.AND P0, PT, R90, R4, PT ;  /* 0x000000045a00720c */ /* 0x000fe20003f06270 */
[----:B------:R-:W-:-:S12]  /*1bf0*/  IMAD.SHL.U32 R5, R5, 0x100, RZ ;  /* 0x0000010005057824 */ /* 0x000fd800078e00ff */
[----:B------:R-:W-:Y:S05]  /*1c00*/  @P0 BRA `(.L_x_2922) ;  /* 0x000038f000000947 */ /* 0x000fea0003800000 */
[----:B------:R-:W-:Y:S01]  /*1c10*/  LOP3.LUT R6, R7, 0xfffffffc, RZ, 0xc0, !PT ;  /* 0xfffffffc07067812 */ /* 0x000fe200078ec0ff */
[----:B------:R-:W-:-:S04]  /*1c20*/  IMAD.MOV.U32 R89, RZ, RZ, c[0x0][0x1e8] ;  /* 0x00007a00ff597624 */ /* 0x000fc800078e00ff */
[----:B------:R-:W-:Y:S01]  /*1c30*/  IMAD.IADD R82, R23, 0x1, -R6 ;  /* 0x0000000117527824 */ /* 0x000fe200078e0a06 */
[----:B------:R-:W-:-:S03]  /*1c40*/  IADD3 R89, R89, c[0x0][0x210], RZ ;  /* 0x0000840059597a10 */ /* 0x000fc60007ffe0ff */
[----:B------:R-:W-:Y:S01]  /*1c50*/  IMAD R88, R5, c[0x0][0x1d4], R82 ;  /* 0x0000750005587a24 */ /* 0x000fe200078e0252 */
[----:B------:R0:W3:Y:S04]  /*1c60*/  LDS R6, [R82.X4+0x400] ;  /* 0x0004000052067984 */ /* 0x0000e80000004800 */
[----:B------:R0:W4:Y:S01]  /*1c70*/  LDS R7, [R82.X4+0x10] ;  /* 0x0000100052077984 */ /* 0x0001220000004800 */
[----:B------:R-:W-:-:S03]  /*1c80*/  SHF.R.S32.HI R91, RZ, 0x1f, R88 ;  /* 0x0000001fff5b7819 */ /* 0x000fc60000011458 */
        /* <DEDUP_REMOVED lines=12> */
[----:B-1----:R1:W0:Y:S04]  /*1d50*/  LDS R32, [R82.X4+0xe0] ;  /* 0x0000e00052207984 */ /* 0x0022280000004800 */
        /* <DEDUP_REMOVED lines=48> */
[----:B--234-:R1:W0:Y:S02]  /*2060*/  LDS R81, [R82.X4+0x3f0] ;  /* 0x0003f00052517984 */ /* 0x01c2240000004800 */
.L_x_2927:
[----:B------:R-:W-:Y:S01]  /*2070*/  IABS R84, c[0x0][0x1d4] ;  /* 0x0000750000547a13 */ /* 0x000fe20000000000 */
[----:B01----:R-:W-:Y:S01]  /*2080*/  IMAD.MOV.U32 R82, RZ, RZ, RZ ;  /* 0x000000ffff527224 */ /* 0x003fe200078e00ff */
[----:B------:R-:W-:Y:S01]  /*2090*/  IABS R161, R90 ;  /* 0x0000005a00a17213 */ /* 0x000fe20000000000 */
[----:B------:R-:W-:Y:S01]  /*20a0*/  IMAD R159, R29, c[0x0][0x1d4], RZ ;  /* 0x000075001d9f7a24 */ /* 0x000fe200078e02ff */
        /* <DEDUP_REMOVED lines=14> */
[----:B------:R-:W-:Y:S01]  /*2190*/  @!P0 IMAD.IADD R161, R161, 0x1, -R84 ;  /* 0x00000001a1a18824 */ /* 0x000fe200078e0a54 */
        /* <DEDUP_REMOVED lines=11> */
[----:B------:R-:W4:Y:S04]  /*2250*/  @!P1 LDG.E R156, [R82.64] ;  /* 0x00000024529c9981 */ /* 0x000f28000c1e1900 */
[----:B------:R-:W4:Y:S01]  /*2260*/  @!P1 LDG.E R154, [R82.64] ;  /* 0x00000024529a9981 */ /* 0x000f22000c1e1900 */
[C---:B------:R-:W-:Y:S01]  /*2270*/  @!P1 IMAD.SHL.U32 R85, R161.reuse, 0x4, RZ ;  /* 0x00000004a1559824 */ /* 0x040fe200078e00ff */
[----:B------:R-:W-:-:S02]  /*2280*/  IADD3 R158, R161, c[0x0][0x1d4], RZ ;  /* 0x00007500a19e7a10 */ /* 0x000fc40007ffe0ff */
[----:B------:R-:W4:Y:S01]  /*2290*/  @!P1 LDG.E R164, [R82.64] ;  /* 0x0000002452a49981 */ /* 0x000f22000c1e1900 */
[----:B--2---:R-:W-:-:S04]  /*22a0*/  @!P1 IMAD R84, R84, c[0x0][0x1d8], RZ ;  /* 0x0000760054549a24 */ /* 0x004fc800078e02ff */
[----:B------:R-:W-:Y:S02]  /*22b0*/  @!P1 IMAD.SHL.U32 R84, R84, 0x100, RZ ;  /* 0x0000010054549824 */ /* 0x000fe400078e00ff */
[----:B---3--:R-:W-:Y:S02]  /*22c0*/  @!P1 IMAD R86, R86, c[0x0][0x1d8], RZ ;  /* 0x0000760056569a24 */ /* 0x008fe400078e02ff */
[----:B------:R-:W-:Y:S02]  /*22d0*/  @!P1 IMAD R84, R84, c[0x0][0x1d4], R85 ;  /* 0x0000750054549a24 */ /* 0x000fe400078e0255 */
[----:B------:R-:W-:Y:S02]  /*22e0*/  @!P1 IMAD.SHL.U32 R86, R86, 0x100, RZ ;  /* 0x0000010056569824 */ /* 0x000fe400078e00ff */
[----:B------:R-:W-:Y:S01]  /*22f0*/  @!P1 IMAD.SHL.U32 R85, R158, 0x4, RZ ;  /* 0x000000049e559824 */ /* 0x000fe200078e00ff */
[----:B------:R-:W-:-:S03]  /*2300*/  @!P1 IADD3 R87, P0, R88, R84, RZ ;  /* 0x0000005458579210 */ /* 0x000fc60007f1e0ff */
[----:B------:R-:W-:Y:S01]  /*2310*/  @!P1 IMAD R85, R86, c[0x0][0x1d4], R85 ;  /* 0x0000750056559a24 */ /* 0x000fe200078e0255 */
[----:B------:R-:W-:Y:S02]  /*2320*/  @!P1 LEA.HI.X.SX32 R84, R84, R91, 0x1, P0 ;  /* 0x0000005b54549211 */ /* 0x000fe400000f0eff */
[C---:B------:R-:W-:Y:S01]  /*2330*/  @!P1 LEA R86, P0, R87.reuse, c[0x0][0x198], 0x2 ;  /* 0x0000660057569a11 */ /* 0x040fe200078010ff */
[----:B----4-:R-:W-:Y:S01]  /*2340*/  @!P1 IMAD R156, R156, c[0x0][0x1d8], RZ ;  /* 0x000076009c9c9a24 */ /* 0x010fe200078e02ff */
[----:B------:R-:W-:Y:S02]  /*2350*/  IADD3 R158, R158, c[0x0][0x1d4], RZ ;  /* 0x000075009e9e7a10 */ /* 0x000fe40007ffe0ff */
[----:B------:R-:W-:Y:S02]  /*2360*/  @!P1 LEA.HI.X R87, R87, c[0x0][0x19c], R84, 0x2, P0 ;  /* 0x0000670057579a11 */ /* 0x000fe400000f1454 */
[----:B------:R-:W-:Y:S02]  /*2370*/  @!P1 IADD3 R160, P0, R88, R85, RZ ;  /* 0x0000005558a09210 */ /* 0x000fe40007f1e0ff */
[----:B------:R-:W-:Y:S01]  /*2380*/  @!P1 SHF.L.U32 R163, R156, 0x8, RZ ;  /* 0x000000089ca39819 */ /* 0x000fe200000006ff */
[----:B------:R-:W-:Y:S01]  /*2390*/  @!P1 IMAD.SHL.U32 R156, R158, 0x4, RZ ;  /* 0x000000049e9c9824 */ /* 0x000fe200078e00ff */
[----:B------:R-:W-:Y:S01]  /*23a0*/  @!P1 LEA.HI.X.SX32 R85, R85, R91, 0x1, P0 ;  /* 0x0000005b55559211 */ /* 0x000fe200000f0eff */
[----:B------:R0:W2:Y:S01]  /*23b0*/  @!P1 LDG.E R92, [R86.64] ;  /* 0x00000024565c9981 */ /* 0x0000a2000c1e1900 */
[----:B------:R-:W-:Y:S01]  /*23c0*/  @!P1 LEA R84, P0, R160, c[0x0][0x198], 0x2 ;  /* 0x00006600a0549a11 */ /* 0x000fe200078010ff */
[----:B------:R-:W-:-:S03]  /*23d0*/  @!P1 IMAD R156, R163, c[0x0][0x1d4], R156 ;  /* 0x00007500a39c9a24 */ /* 0x000fc600078e029c */
[----:B------:R-:W-:Y:S01]  /*23e0*/  @!P1 LEA.HI.X R85, R160, c[0x0][0x19c], R85, 0x2, P0 ;  /* 0x00006700a0559a11 */ /* 0x000fe200000f1455 */
[----:B------:R-:W-:Y:S01]  /*23f0*/  @!P1 IMAD R160, R154, c[0x0][0x1d8], RZ ;  /* 0x000076009aa09a24 */ /* 0x000fe200078e02ff */
[----:B------:R-:W-:Y:S02]  /*2400*/  IADD3 R154, R158, c[0x0][0x1d4], RZ ;  /* 0x000075009e9a7a10 */ /* 0x000fe40007ffe0ff */
[----:B------:R-:W-:Y:S01]  /*2410*/  @!P1 IADD3 R158, P0, R88, R156, RZ ;  /* 0x0000009c589e9210 */ /* 0x000fe20007f1e0ff */
[----:B------:R1:W3:Y:S03]  /*2420*/  @!P1 LDG.E R93, [R84.64] ;  /* 0x00000024545d9981 */ /* 0x0002e6000c1e1900 */
[----:B0-----:R-:W-:Y:S02]  /*2430*/  @!P1 LEA.HI.X.SX32 R87, R156, R91, 0x1, P0 ;  /* 0x0000005b9c579211 */ /* 0x001fe400000f0eff */
[C---:B------:R-:W-:Y:S01]  /*2440*/  @!P1 LEA R86, P0, R158.reuse, c[0x0][0x198], 0x2 ;  /* 0x000066009e569a11 */ /* 0x040fe200078010ff */
[----:B------:R-:W4:Y:S03]  /*2450*/  @!P1 LDG.E R156, [R82.64] ;  /* 0x00000024529c9981 */ /* 0x000f26000c1e1900 */
[----:B------:R-:W-:-:S02]  /*2460*/  @!P1 LEA.HI.X R87, R158, c[0x0][0x19c], R87, 0x2, P0 ;  /* 0x000067009e579a11 */ /* 0x000fc400000f1457 */
[----:B------:R-:W2:Y:S01]  /*2470*/  @!P1 LDG.E R158, [R82.64] ;  /* 0x00000024529e9981 */ /* 0x000ea2000c1e1900 */
[----:B------:R-:W-:-:S03]  /*2480*/  @!P1 IMAD.SHL.U32 R163, R160, 0x100, RZ ;  /* 0x00000100a0a39824 */ /* 0x000fc600078e00ff */
[----:B------:R-:W3:Y:S01]  /*2490*/  @!P1 LDG.E R160, [R82.64] ;  /* 0x0000002452a09981 */ /* 0x000ee2000c1e1900 */
[----:B-1----:R-:W-:-:S03]  /*24a0*/  @!P1 IMAD.SHL.U32 R84, R154, 0x4, RZ ;  /* 0x000000049a549824 */ /* 0x002fc600078e00ff */
[----:B------:R0:W3:Y:S01]  /*24b0*/  @!P1 LDG.E R94, [R86.64] ;  /* 0x00000024565e9981 */ /* 0x0000e2000c1e1900 */
[----:B------:R-:W-:-:S05]  /*24c0*/  @!P1 IMAD R84, R163, c[0x0][0x1d4], R84 ;  /* 0x00007500a3549a24 */ /* 0x000fca00078e0254 */
[----:B------:R-:W-:-:S04]  /*24d0*/  @!P1 IADD3 R85, P0, R88, R84, RZ ;  /* 0x0000005458559210 */ /* 0x000fc80007f1e0ff */
[----:B------:R-:W-:Y:S02]  /*24e0*/  @!P1 LEA.HI.X.SX32 R162, R84, R91, 0x1, P0 ;  /* 0x0000005b54a29211 */ /* 0x000fe400000f0eff */
[----:B------:R-:W-:-:S04]  /*24f0*/  @!P1 LEA R84, P0, R85, c[0x0][0x198], 0x2 ;  /* 0x0000660055549a11 */ /* 0x000fc800078010ff */
[----:B------:R-:W-:-:S05]  /*2500*/  @!P1 LEA.HI.X R85, R85, c[0x0][0x19c], R162, 0x2, P0 ;  /* 0x0000670055559a11 */ /* 0x000fca00000f14a2 */
[----:B------:R1:W3:Y:S01]  /*2510*/  @!P1 LDG.E R95, [R84.64] ;  /* 0x00000024545f9981 */ /* 0x0002e2000c1e1900 */
[----:B------:R-:W-:-:S04]  /*2520*/  IADD3 R154, R154, c[0x0][0x1d4], RZ ;  /* 0x000075009a9a7a10 */ /* 0x000fc80007ffe0ff */
[----:B------:R-:W-:-:S04]  /*2530*/  IADD3 R162, R154, c[0x0][0x1d4], RZ ;  /* 0x000075009aa27a10 */ /* 0x000fc80007ffe0ff */
[C---:B0-----:R-:W-:Y:S01]  /*2540*/  IADD3 R87, R162.reuse, c[0x0][0x1d4], RZ ;  /* 0x00007500a2577a10 */ /* 0x041fe20007ffe0ff */
[----:B------:R-:W-:-:S04]  /*2550*/  @!P1 IMAD.SHL.U32 R86, R162, 0x4, RZ ;  /* 0x00000004a2569824 */ /* 0x000fc800078e00ff */
[----:B------:R-:W-:Y:S02]  /*2560*/  @!P1 IMAD.SHL.U32 R87, R87, 0x4, RZ ;  /* 0x0000000457579824 */ /* 0x000fe400078e00ff */
[----:B--2---:R-:W-:-:S05]  /*2570*/  @!P1 IMAD R158, R158, c[0x0][0x1d8], RZ ;  /* 0x000076009e9e9a24 */ /* 0x004fca00078e02ff */
[----:B-1----:R-:W-:Y:S02]  /*2580*/  @!P1 SHF.L.U32 R85, R158, 0x8, RZ ;  /* 0x000000089e559819 */ /* 0x002fe400000006ff */
[----:B------:R-:W2:Y:S01]  /*2590*/  @!P1 LDG.E R158, [R82.64] ;  /* 0x00000024529e9981 */ /* 0x000ea2000c1e1900 */
[----:B----4-:R-:W-:-:S04]  /*25a0*/  @!P1 IMAD R156, R156, c[0x0][0x1d8], RZ ;  /* 0x000076009c9c9a24 */ /* 0x010fc800078e02ff */
[----:B------:R-:W-:Y:S02]  /*25b0*/  @!P1 IMAD.SHL.U32 R156, R156, 0x100, RZ ;  /* 0x000001009c9c9824 */ /* 0x000fe400078e00ff */
[----:B------:R-:W-:Y:S02]  /*25c0*/  @!P1 IMAD R84, R85, c[0x0][0x1d4], R86 ;  /* 0x0000750055549a24 */ /* 0x000fe400078e0256 */
[----:B------:R-:W-:Y:S02]  /*25d0*/  @!P1 IMAD R86, R156, c[0x0][0x1d4], R87 ;  /* 0x000075009c569a24 */ /* 0x000fe400078e0257 */
[----:B------:R-:W4:Y:S01]  /*25e0*/  @!P1 LDG.E R156, [R82.64] ;  /* 0x00000024529c9981 */ /* 0x000f22000c1e1900 */
[----:B---3--:R-:W-:Y:S02]  /*25f0*/  @!P1 IMAD R160, R160, c[0x0][0x1d8], RZ ;  /* 0x00007600a0a09a24 */ /* 0x008fe400078e02ff */
[----:B------:R-:W-:Y:S02]  /*2600*/  @!P1 IMAD.SHL.U32 R154, R154, 0x4, RZ ;  /* 0x000000049a9a9824 */ /* 0x000fe400078e00ff */
[----:B------:R-:W-:-:S04]  /*2610*/  @!P1 IMAD.SHL.U32 R163, R160, 0x100, RZ ;  /* 0x00000100a0a39824 */ /* 0x000fc800078e00ff */
[----:B------:R-:W-:-:S05]  /*2620*/  @!P1 IMAD R154, R163, c[0x0][0x1d4], R154 ;  /* 0x00007500a39a9a24 */ /* 0x000fca00078e029a */
[----:B------:R-:W-:-:S04]  /*2630*/  @!P1 IADD3 R85, P0, R88, R154, RZ ;  /* 0x0000009a58559210 */ /* 0x000fc80007f1e0ff */
[----:B------:R-:W-:Y:S02]  /*2640*/  @!P1 LEA.HI.X.SX32 R154, R154, R91, 0x1, P0 ;  /* 0x0000005b9a9a9211 */ /* 0x000fe400000f0eff */
[----:B------:R-:W-:-:S04]  /*2650*/  @!P1 LEA R162, P0, R85, c[0x0][0x198], 0x2 ;  /* 0x0000660055a29a11 */ /* 0x000fc800078010ff */
[----:B------:R-:W-:Y:S02]  /*2660*/  @!P1 LEA.HI.X R163, R85, c[0x0][0x19c], R154, 0x2, P0 ;  /* 0x0000670055a39a11 */ /* 0x000fe400000f149a */
[----:B------:R-:W-:-:S03]  /*2670*/  @!P1 IADD3 R85, P0, R88, R84, RZ ;  /* 0x0000005458559210 */ /* 0x000fc60007f1e0ff */
[----:B------:R0:W3:Y:S01]  /*2680*/  @!P1 LDG.E R96, [R162.64] ;  /* 0x00000024a2609981 */ /* 0x0000e2000c1e1900 */
[----:B------:R-:W-:Y:S02]  /*2690*/  @!P1 LEA.HI.X.SX32 R154, R84, R91, 0x1, P0 ;  /* 0x0000005b549a9211 */ /* 0x000fe400000f0eff */
[----:B------:R-:W-:-:S04]  /*26a0*/  @!P1 LEA R84, P0, R85, c[0x0][0x198], 0x2 ;  /* 0x0000660055549a11 */ /* 0x000fc800078010ff */
[----:B------:R-:W-:Y:S02]  /*26b0*/  @!P1 LEA.HI.X R85, R85, c[0x0][0x19c], R154, 0x2, P0 ;  /* 0x0000670055559a11 */ /* 0x000fe400000f149a */
[----:B------:R-:W-:-:S03]  /*26c0*/  @!P1 IADD3 R87, P0, R88, R86, RZ ;  /* 0x0000005658579210 */ /* 0x000fc60007f1e0ff */
[----:B------:R1:W3:Y:S01]  /*26d0*/  @!P1 LDG.E R97, [R84.64] ;  /* 0x0000002454619981 */ /* 0x0002e2000c1e1900 */
[----:B------:R-:W-:Y:S02]  /*26e0*/  @!P1 LEA.HI.X.SX32 R154, R86, R91, 0x1, P0 ;  /* 0x0000005b569a9211 */ /* 0x000fe400000f0eff */
[----:B------:R-:W-:-:S04]  /*26f0*/  @!P1 LEA R86, P0, R87, c[0x0][0x198], 0x2 ;  /* 0x0000660057569a11 */ /* 0x000fc800078010ff */
[----:B------:R-:W-:Y:S01]  /*2700*/  @!P1 LEA.HI.X R87, R87, c[0x0][0x19c], R154, 0x2, P0 ;  /* 0x0000670057579a11 */ /* 0x000fe200000f149a */
[----:B------:R-:W-:-:S04]  /*2710*/  IMAD.MOV.U32 R154, RZ, RZ, c[0x0][0x1d4] ;  /* 0x00007500ff9a7624 */ /* 0x000fc800078e00ff */
[----:B------:R-:W-:Y:S01]  /*2720*/  IMAD R160, R154, 0x7, R161 ;  /* 0x000000079aa07824 */ /* 0x000fe200078e02a1 */
[----:B------:R0:W3:Y:S01]  /*2730*/  @!P1 LDG.E R98, [R86.64] ;  /* 0x0000002456629981 */ /* 0x0000e2000c1e1900 */
[----:B--2---:R-:W-:-:S04]  /*2740*/  @!P1 IMAD R158, R158, c[0x0][0x1d8], RZ ;  /* 0x000076009e9e9a24 */ /* 0x004fc800078e02ff */
[----:B------:R-:W-:Y:S02]  /*2750*/  @!P1 IMAD.SHL.U32 R165, R158, 0x100, RZ ;  /* 0x000001009ea59824 */ /* 0x000fe400078e00ff */
[----:B------:R-:W-:-:S04]  /*2760*/  @!P1 IMAD.SHL.U32 R158, R160, 0x4, RZ ;  /* 0x00000004a09e9824 */ /* 0x000fc800078e00ff */
[----:B0-----:R-:W-:Y:S02]  /*2770*/  @!P1 IMAD R162, R165, c[0x0][0x1d4], R158 ;  /* 0x00007500a5a29a24 */ /* 0x001fe400078e029e */
[----:B------:R-:W2:Y:S03]  /*2780*/  @!P1 LDG.E R158, [R82.64] ;  /* 0x00000024529e9981 */ /* 0x000ea6000c1e1900 */
[----:B-1----:R-:W-:Y:S01]  /*2790*/  @!P1 IADD3 R85, P0, R88, R162, RZ ;  /* 0x000000a258559210 */ /* 0x002fe20007f1e0ff */
[----:B----4-:R-:W-:-:S03]  /*27a0*/  @!P1 IMAD R163, R156, c[0x0][0x1d8], RZ ;  /* 0x000076009ca39a24 */ /* 0x010fc600078e02ff */
[----:B------:R-:W-:Y:S02]  /*27b0*/  @!P1 LEA.HI.X.SX32 R156, R162, R91, 0x1, P0 ;  /* 0x0000005ba29c9211 */ /* 0x000fe400000f0eff */
[----:B------:R-:W-:Y:S02]  /*27c0*/  IADD3 R162, R160, c[0x0][0x1d4], RZ ;  /* 0x00007500a0a27a10 */ /* 0x000fe40007ffe0ff */
[----:B------:R-:W4:Y:S01]  /*27d0*/  @!P1 LDG.E R160, [R82.64] ;  /* 0x0000002452a09981 */ /* 0x000f22000c1e1900 */
[----:B------:R-:W-:Y:S01]  /*27e0*/  @!P1 LEA R84, P0, R85, c[0x0][0x198], 0x2 ;  /* 0x0000660055549a11 */ /* 0x000fe200078010ff */
[----:B------:R-:W-:-:S03]  /*27f0*/  @!P1 IMAD.SHL.U32 R163, R163, 0x100, RZ ;  /* 0x00000100a3a39824 */ /* 0x000fc600078e00ff */
[----:B------:R-:W-:Y:S01]  /*2800*/  @!P1 LEA.HI.X R85, R85, c[0x0][0x19c], R156, 0x2, P0 ;  /* 0x0000670055559a11 */ /* 0x000fe200000f149c */
[----:B------:R-:W-:-:S04]  /*2810*/  @!P1 IMAD.SHL.U32 R156, R162, 0x4, RZ ;  /* 0x00000004a29c9824 */ /* 0x000fc800078e00ff */
[----:B------:R-:W-:Y:S01]  /*2820*/  @!P1 IMAD R156, R163, c[0x0][0x1d4], R156 ;  /* 0x00007500a39c9a24 */ /* 0x000fe200078e029c */
[----:B------:R0:W3:Y:S04]  /*2830*/  @!P1 LDG.E R99, [R84.64] ;  /* 0x0000002454639981 */ /* 0x0000e8000c1e1900 */
[----:B------:R-:W-:Y:S02]  /*2840*/  @!P1 IADD3 R87, P0, R88, R156, RZ ;  /* 0x0000009c58579210 */ /* 0x000fe40007f1e0ff */
[----:B------:R-:W-:Y:S02]  /*2850*/  IADD3 R162, R162, c[0x0][0x1d4], RZ ;  /* 0x00007500a2a27a10 */ /* 0x000fe40007ffe0ff */
[----:B------:R-:W-:Y:S02]  /*2860*/  @!P1 LEA.HI.X.SX32 R156, R156, R91, 0x1, P0 ;  /* 0x0000005b9c9c9211 */ /* 0x000fe400000f0eff */
[----:B------:R-:W-:-:S04]  /*2870*/  @!P1 LEA R86, P0, R87, c[0x0][0x198], 0x2 ;  /* 0x0000660057569a11 */ /* 0x000fc800078010ff */
[----:B------:R-:W-:Y:S02]  /*2880*/  @!P1 LEA.HI.X R87, R87, c[0x0][0x19c], R156, 0x2, P0 ;  /* 0x0000670057579a11 */ /* 0x000fe400000f149c */
[C---:B------:R-:W-:Y:S02]  /*2890*/  @!P1 SHF.L.U32 R156, R162.reuse, 0x2, RZ ;  /* 0x00000002a29c9819 */ /* 0x040fe400000006ff */
[----:B------:R-:W-:Y:S01]  /*28a0*/  IADD3 R162, R162, c[0x0][0x1d4], RZ ;  /* 0x00007500a2a27a10 */ /* 0x000fe20007ffe0ff */
[----:B------:R1:W3:Y:S01]  /*28b0*/  @!P1 LDG.E R100, [R86.64] ;  /* 0x0000002456649981 */ /* 0x0002e2000c1e1900 */
[----:B--2---:R-:W-:-:S04]  /*28c0*/  @!P1 IMAD R158, R158, c[0x0][0x1d8], RZ ;  /* 0x000076009e9e9a24 */ /* 0x004fc800078e02ff */
[----:B------:R-:W-:-:S04]  /*28d0*/  @!P1 IMAD.SHL.U32 R163, R158, 0x100, RZ ;  /* 0x000001009ea39824 */ /* 0x000fc800078e00ff */
[----:B------:R-:W-:Y:S02]  /*28e0*/  @!P1 IMAD R158, R163, c[0x0][0x1d4], R156 ;  /* 0x00007500a39e9a24 */ /* 0x000fe400078e029c */
[----:B------:R-:W2:Y:S03]  /*28f0*/  @!P1 LDG.E R156, [R82.64] ;  /* 0x00000024529c9981 */ /* 0x000ea6000c1e1900 */
[----:B0-----:R-:W-:Y:S01]  /*2900*/  @!P1 IADD3 R85, P0, R88, R158, RZ ;  /* 0x0000009e58559210 */ /* 0x001fe20007f1e0ff */
[----:B----4-:R-:W-:-:S03]  /*2910*/  @!P1 IMAD R160, R160, c[0x0][0x1d8], RZ ;  /* 0x00007600a0a09a24 */ /* 0x010fc600078e02ff */
[----:B------:R-:W-:Y:S02]  /*2920*/  @!P1 LEA.HI.X.SX32 R158, R158, R91, 0x1, P0 ;  /* 0x0000005b9e9e9211 */ /* 0x000fe400000f0eff */
[----:B------:R-:W-:Y:S01]  /*2930*/  @!P1 LEA R84, P0, R85, c[0x0][0x198], 0x2 ;  /* 0x0000660055549a11 */ /* 0x000fe200078010ff */
[----:B------:R-:W-:-:S03]  /*2940*/  @!P1 IMAD.SHL.U32 R163, R160, 0x100, RZ ;  /* 0x00000100a0a39824 */ /* 0x000fc600078e00ff */
[----:B------:R-:W-:Y:S01]  /*2950*/  @!P1 LEA.HI.X R85, R85, c[0x0][0x19c], R158, 0x2, P0 ;  /* 0x0000670055559a11 */ /* 0x000fe200000f149e */
[----:B------:R-:W-:-:S04]  /*2960*/  @!P1 IMAD.SHL.U32 R158, R162, 0x4, RZ ;  /* 0x00000004a29e9824 */ /* 0x000fc800078e00ff */
[----:B------:R-:W-:Y:S01]  /*2970*/  @!P1 IMAD R160, R163, c[0x0][0x1d4], R158 ;  /* 0x00007500a3a09a24 */ /* 0x000fe200078e029e */
[----:B------:R0:W4:Y:S04]  /*2980*/  @!P1 LDG.E R101, [R84.64] ;  /* 0x0000002454659981 */ /* 0x000128000c1e1900 */
[----:B------:R-:W3:Y:S01]  /*2990*/  @!P1 LDG.E R158, [R82.64] ;  /* 0x00000024529e9981 */ /* 0x000ee2000c1e1900 */
[----:B-1----:R-:W-:-:S04]  /*29a0*/  @!P1 IADD3 R87, P0, R88, R160, RZ ;  /* 0x000000a058579210 */ /* 0x002fc80007f1e0ff */
[----:B------:R-:W-:Y:S02]  /*29b0*/  @!P1 LEA.HI.X.SX32 R160, R160, R91, 0x1, P0 ;  /* 0x0000005ba0a09211 */ /* 0x000fe400000f0eff */
[----:B------:R-:W-:-:S04]  /*29c0*/  @!P1 LEA R86, P0, R87, c[0x0][0x198], 0x2 ;  /* 0x0000660057569a11 */ /* 0x000fc800078010ff */
[----:B------:R-:W-:Y:S02]  /*29d0*/  @!P1 LEA.HI.X R87, R87, c[0x0][0x19c], R160, 0x2, P0 ;  /* 0x0000670057579a11 */ /* 0x000fe400000f14a0 */
[----:B------:R-:W4:Y:S01]  /*29e0*/  @!P1 LDG.E R160, [R82.64] ;  /* 0x0000002452a09981 */ /* 0x000f22000c1e1900 */
[----:B------:R-:W-:-:S03]  /*29f0*/  IADD3 R162, R162, c[0x0][0x1d4], RZ ;  /* 0x00007500a2a27a10 */ /* 0x000fc60007ffe0ff */
[----:B------:R1:W4:Y:S01]  /*2a00*/  @!P1 LDG.E R102, [R86.64] ;  /* 0x0000002456669981 */ /* 0x000322000c1e1900 */
[----:B--2---:R-:W-:Y:S02]  /*2a10*/  @!P1 IMAD R163, R156, c[0x0][0x1d8], RZ ;  /* 0x000076009ca39a24 */ /* 0x004fe400078e02ff */
[----:B------:R-:W-:Y:S02]  /*2a20*/  @!P1 IMAD.SHL.U32 R156, R162, 0x4, RZ ;  /* 0x00000004a29c9824 */ /* 0x000fe400078e00ff */
[----:B------:R-:W-:-:S04]  /*2a30*/  @!P1 IMAD.SHL.U32 R163, R163, 0x100, RZ ;  /* 0x00000100a3a39824 */ /* 0x000fc800078e00ff */
[----:B------:R-:W-:-:S05]  /*2a40*/  @!P1 IMAD R156, R163, c[0x0][0x1d4], R156 ;  /* 0x00007500a39c9a24 */ /* 0x000fca00078e029c */
[----:B0-----:R-:W-:Y:S01]  /*2a50*/  @!P1 IADD3 R85, P0, R88, R156, RZ ;  /* 0x0000009c58559210 */ /* 0x001fe20007f1e0ff */
[----:B------:R-:W-:-:S03]  /*2a60*/  IMAD R162, R154, 0xc, R161 ;  /* 0x0000000c9aa27824 */ /* 0x000fc600078e02a1 */
[----:B------:R-:W-:Y:S02]  /*2a70*/  @!P1 LEA.HI.X.SX32 R156, R156, R91, 0x1, P0 ;  /* 0x0000005b9c9c9211 */ /* 0x000fe400000f0eff */
[----:B------:R-:W-:Y:S01]  /*2a80*/  @!P1 LEA R84, P0, R85, c[0x0][0x198], 0x2 ;  /* 0x0000660055549a11 */ /* 0x000fe200078010ff */
[----:B---3--:R-:W-:-:S03]  /*2a90*/  @!P1 IMAD R158, R158, c[0x0][0x1d8], RZ ;  /* 0x000076009e9e9a24 */ /* 0x008fc600078e02ff */
[----:B------:R-:W-:Y:S01]  /*2aa0*/  @!P1 LEA.HI.X R85, R85, c[0x0][0x19c], R156, 0x2, P0 ;  /* 0x0000670055559a11 */ /* 0x000fe200000f149c */
[----:B------:R-:W-:Y:S02]  /*2ab0*/  @!P1 IMAD.SHL.U32 R156, R162, 0x4, RZ ;  /* 0x00000004a29c9824 */ /* 0x000fe400078e00ff */
[----:B------:R-:W-:Y:S02]  /*2ac0*/  @!P1 IMAD.SHL.U32 R163, R158, 0x100, RZ ;  /* 0x000001009ea39824 */ /* 0x000fe400078e00ff */
[----:B------:R0:W2:Y:S02]  /*2ad0*/  @!P1 LDG.E R103, [R84.64] ;  /* 0x0000002454679981 */ /* 0x0000a4000c1e1900 */
[----:B------:R-:W-:Y:S02]  /*2ae0*/  @!P1 IMAD R158, R163, c[0x0][0x1d4], R156 ;  /* 0x00007500a39e9a24 */ /* 0x000fe400078e029c */
[----:B------:R-:W3:Y:S03]  /*2af0*/  @!P1 LDG.E R156, [R82.64] ;  /* 0x00000024529c9981 */ /* 0x000ee6000c1e1900 */
[----:B-1----:R-:W-:Y:S01]  /*2b00*/  @!P1 IADD3 R87, P0, R88, R158, RZ ;  /* 0x0000009e58579210 */ /* 0x002fe20007f1e0ff */
[----:B----4-:R-:W-:Y:S01]  /*2b10*/  @!P1 IMAD R160, R160, c[0x0][0x1d8], RZ ;  /* 0x00007600a0a09a24 */ /* 0x010fe200078e02ff */
[----:B------:R-:W-:-:S02]  /*2b20*/  IADD3 R162, R162, c[0x0][0x1d4], RZ ;  /* 0x00007500a2a27a10 */ /* 0x000fc40007ffe0ff */
[----:B------:R-:W-:Y:S02]  /*2b30*/  @!P1 LEA.HI.X.SX32 R158, R158, R91, 0x1, P0 ;  /* 0x0000005b9e9e9211 */ /* 0x000fe400000f0eff */
[----:B------:R-:W-:Y:S01]  /*2b40*/  @!P1 LEA R86, P0, R87, c[0x0][0x198], 0x2 ;  /* 0x0000660057569a11 */ /* 0x000fe200078010ff */
[----:B------:R-:W-:-:S03]  /*2b50*/  @!P1 IMAD.SHL.U32 R163, R160, 0x100, RZ ;  /* 0x00000100a0a39824 */ /* 0x000fc600078e00ff */
[----:B------:R-:W-:Y:S02]  /*2b60*/  @!P1 LEA.HI.X R87, R87, c[0x0][0x19c], R158, 0x2, P0 ;  /* 0x0000670057579a11 */ /* 0x000fe400000f149e */
[----:B------:R-:W-:-:S03]  /*2b70*/  @!P1 SHF.L.U32 R158, R162, 0x2, RZ ;  /* 0x00000002a29e9819 */ /* 0x000fc600000006ff */
[----:B------:R1:W4:Y:S02]  /*2b80*/  @!P1 LDG.E R105, [R86.64] ;  /* 0x0000002456699981 */ /* 0x000324000c1e1900 */
[----:B------:R-:W-:Y:S02]  /*2b90*/  @!P1 IMAD R160, R163, c[0x0][0x1d4], R158 ;  /* 0x00007500a3a09a24 */ /* 0x000fe400078e029e */
[----:B------:R-:W2:Y:S01]  /*2ba0*/  @!P1 LDG.E R158, [R82.64] ;  /* 0x00000024529e9981 */ /* 0x000ea2000c1e1900 */
[----:B------:R-:W-:Y:S02]  /*2bb0*/  IADD3 R162, R162, c[0x0][0x1d4], RZ ;  /* 0x00007500a2a27a10 */ /* 0x000fe40007ffe0ff */
[----:B0-----:R-:W-:-:S04]  /*2bc0*/  @!P1 IADD3 R85, P0, R88, R160, RZ ;  /* 0x000000a058559210 */ /* 0x001fc80007f1e0ff */
[----:B------:R-:W-:Y:S02]  /*2bd0*/  @!P1 LEA.HI.X.SX32 R160, R160, R91, 0x1, P0 ;  /* 0x0000005ba0a09211 */ /* 0x000fe400000f0eff */
[----:B------:R-:W-:-:S04]  /*2be0*/  @!P1 LEA R84, P0, R85, c[0x0][0x198], 0x2 ;  /* 0x0000660055549a11 */ /* 0x000fc800078010ff */
[----:B------:R-:W-:-:S05]  /*2bf0*/  @!P1 LEA.HI.X R85, R85, c[0x0][0x19c], R160, 0x2, P0 ;  /* 0x0000670055559a11 */ /* 0x000fca00000f14a0 */
[----:B------:R0:W4:Y:S01]  /*2c00*/  @!P1 LDG.E R107, [R84.64] ;  /* 0x00000024546b9981 */ /* 0x000122000c1e1900 */
[----:B---3--:R-:W-:-:S04]  /*2c10*/  @!P1 IMAD R156, R156, c[0x0][0x1d8], RZ ;  /* 0x000076009c9c9a24 */ /* 0x008fc800078e02ff */
[----:B------:R-:W-:Y:S02]  /*2c20*/  @!P1 IMAD.SHL.U32 R163, R156, 0x100, RZ ;  /* 0x000001009ca39824 */ /* 0x000fe400078e00ff */
[----:B------:R-:W-:-:S04]  /*2c30*/  @!P1 IMAD.SHL.U32 R156, R162, 0x4, RZ ;  /* 0x00000004a29c9824 */ /* 0x000fc800078e00ff */
[----:B------:R-:W-:Y:S02]  /*2c40*/  @!P1 IMAD R160, R163, c[0x0][0x1d4], R156 ;  /* 0x00007500a3a09a24 */ /* 0x000fe400078e029c */
[----:B------:R-:W3:Y:S01]  /*2c50*/  @!P1 LDG.E R156, [R82.64] ;  /* 0x00000024529c9981 */ /* 0x000ee2000c1e1900 */
[----:B------:R-:W-:Y:S02]  /*2c60*/  IADD3 R162, R162, c[0x0][0x1d4], RZ ;  /* 0x00007500a2a27a10 */ /* 0x000fe40007ffe0ff */
[----:B-1----:R-:W-:Y:S01]  /*2c70*/  @!P1 IADD3 R87, P0, R88, R160, RZ ;  /* 0x000000a058579210 */ /* 0x002fe20007f1e0ff */
[----:B--2---:R-:W-:-:S03]  /*2c80*/  @!P1 IMAD R158, R158, c[0x0][0x1d8], RZ ;  /* 0x000076009e9e9a24 */ /* 0x004fc600078e02ff */
[----:B------:R-:W-:Y:S02]  /*2c90*/  @!P1 LEA.HI.X.SX32 R160, R160, R91, 0x1, P0 ;  /* 0x0000005ba0a09211 */ /* 0x000fe400000f0eff */
[C---:B------:R-:W-:Y:S01]  /*2ca0*/  @!P1 LEA R86, P0, R87.reuse, c[0x0][0x198], 0x2 ;  /* 0x0000660057569a11 */ /* 0x040fe200078010ff */
[----:B------:R-:W-:Y:S02]  /*2cb0*/  @!P1 IMAD.SHL.U32 R163, R158, 0x100, RZ ;  /* 0x000001009ea39824 */ /* 0x000fe400078e00ff */
[----:B------:R-:W-:Y:S01]  /*2cc0*/  @!P1 IMAD.SHL.U32 R158, R162, 0x4, RZ ;  /* 0x00000004a29e9824 */ /* 0x000fe200078e00ff */
[----:B------:R-:W-:-:S03]  /*2cd0*/  @!P1 LEA.HI.X R87, R87, c[0x0][0x19c], R160, 0x2, P0 ;  /* 0x0000670057579a11 */ /* 0x000fc600000f14a0 */
[----:B------:R-:W-:Y:S02]  /*2ce0*/  @!P1 IMAD R160, R163, c[0x0][0x1d4], R158 ;  /* 0x00007500a3a09a24 */ /* 0x000fe400078e029e */
[----:B------:R-:W2:Y:S03]  /*2cf0*/  @!P1 LDG.E R158, [R82.64] ;  /* 0x00000024529e9981 */ /* 0x000ea6000c1e1900 */
[----:B0-----:R-:W-:Y:S01]  /*2d00*/  @!P1 IADD3 R85, P0, R88, R160, RZ ;  /* 0x000000a058559210 */ /* 0x001fe20007f1e0ff */
[----:B------:R0:W4:Y:S03]  /*2d10*/  @!P1 LDG.E R104, [R86.64] ;  /* 0x0000002456689981 */ /* 0x000126000c1e1900 */
[----:B------:R-:W-:Y:S02]  /*2d20*/  @!P1 LEA.HI.X.SX32 R160, R160, R91, 0x1, P0 ;  /* 0x0000005ba0a09211 */ /* 0x000fe400000f0eff */
[----:B------:R-:W-:-:S04]  /*2d30*/  @!P1 LEA R84, P0, R85, c[0x0][0x198], 0x2 ;  /* 0x0000660055549a11 */ /* 0x000fc800078010ff */
[----:B------:R-:W-:Y:S02]  /*2d40*/  @!P1 LEA.HI.X R85, R85, c[0x0][0x19c], R160, 0x2, P0 ;  /* 0x0000670055559a11 */ /* 0x000fe400000f14a0 */
[----:B------:R-:W4:Y:S01]  /*2d50*/  @!P1 LDG.E R160, [R82.64] ;  /* 0x0000002452a09981 */ /* 0x000f22000c1e1900 */
[----:B------:R-:W-:-:S03]  /*2d60*/  IADD3 R162, R162, c[0x0][0x1d4], RZ ;  /* 0x00007500a2a27a10 */ /* 0x000fc60007ffe0ff */
[----:B------:R1:W4:Y:S01]  /*2d70*/  @!P1 LDG.E R109, [R84.64] ;  /* 0x00000024546d9981 */ /* 0x000322000c1e1900 */
[----:B---3--:R-:W-:Y:S02]  /*2d80*/  @!P1 IMAD R163, R156, c[0x0][0x1d8], RZ ;  /* 0x000076009ca39a24 */ /* 0x008fe400078e02ff */
[----:B------:R-:W-:Y:S02]  /*2d90*/  @!P1 IMAD.SHL.U32 R156, R162, 0x4, RZ ;  /* 0x00000004a29c9824 */ /* 0x000fe400078e00ff */
[----:B------:R-:W-:-:S04]  /*2da0*/  @!P1 IMAD.SHL.U32 R163, R163, 0x100, RZ ;  /* 0x00000100a3a39824 */ /* 0x000fc800078e00ff */
[----:B------:R-:W-:-:S05]  /*2db0*/  @!P1 IMAD R156, R163, c[0x0][0x1d4], R156 ;  /* 0x00007500a39c9a24 */ /* 0x000fca00078e029c */
[----:B0-----:R-:W-:Y:S01]  /*2dc0*/  @!P1 IADD3 R87, P0, R88, R156, RZ ;  /* 0x0000009c58579210 */ /* 0x001fe20007f1e0ff */
[----:B------:R-:W-:-:S03]  /*2dd0*/  IMAD R162, R154, 0x11, R161 ;  /* 0x000000119aa27824 */ /* 0x000fc600078e02a1 */
[----:B------:R-:W-:Y:S02]  /*2de0*/  @!P1 LEA.HI.X.SX32 R156, R156, R91, 0x1, P0 ;  /* 0x0000005b9c9c9211 */ /* 0x000fe400000f0eff */
[----:B------:R-:W-:Y:S01]  /*2df0*/  @!P1 LEA R86, P0, R87, c[0x0][0x198], 0x2 ;  /* 0x0000660057569a11 */ /* 0x000fe200078010ff */
[----:B--2---:R-:W-:-:S03]  /*2e00*/  @!P1 IMAD R158, R158, c[0x0][0x1d8], RZ ;  /* 0x000076009e9e9a24 */ /* 0x004fc600078e02ff */
[----:B------:R-:W-:Y:S02]  /*2e10*/  @!P1 LEA.HI.X R87, R87, c[0x0][0x19c], R156, 0x2, P0 ;  /* 0x0000670057579a11 */ /* 0x000fe400000f149c */
[----:B------:R-:W-:Y:S01]  /*2e20*/  @!P1 SHF.L.U32 R156, R162, 0x2, RZ ;  /* 0x00000002a29c9819 */ /* 0x000fe200000006ff */
[----:B------:R-:W-:Y:S02]  /*2e30*/  @!P1 IMAD.SHL.U32 R163, R158, 0x100, RZ ;  /* 0x000001009ea39824 */ /* 0x000fe400078e00ff */
[----:B------:R0:W2:Y:S02]  /*2e40*/  @!P1 LDG.E R106, [R86.64] ;  /* 0x00000024566a9981 */ /* 0x0000a4000c1e1900 */
[----:B------:R-:W-:Y:S02]  /*2e50*/  @!P1 IMAD R158, R163, c[0x0][0x1d4], R156 ;  /* 0x00007500a39e9a24 */ /* 0x000fe400078e029c */
[----:B------:R-:W3:Y:S03]  /*2e60*/  @!P1 LDG.E R156, [R82.64] ;  /* 0x00000024529c9981 */ /* 0x000ee6000c1e1900 */
[----:B-1----:R-:W-:-:S02]  /*2e70*/  @!P1 IADD3 R85, P0, R88, R158, RZ ;  /* 0x0000009e58559210 */ /* 0x002fc40007f1e0ff */
[----:B------:R-:W-:Y:S02]  /*2e80*/  IADD3 R162, R162, c[0x0][0x1d4], RZ ;  /* 0x00007500a2a27a10 */ /* 0x000fe40007ffe0ff */
[----:B------:R-:W-:Y:S02]  /*2e90*/  @!P1 LEA.HI.X.SX32 R158, R158, R91, 0x1, P0 ;  /* 0x0000005b9e9e9211 */ /* 0x000fe400000f0eff */
[----:B------:R-:W-:Y:S01]  /*2ea0*/  @!P1 LEA R84, P0, R85, c[0x0][0x198], 0x2 ;  /* 0x0000660055549a11 */ /* 0x000fe200078010ff */
[----:B----4-:R-:W-:-:S03]  /*2eb0*/  @!P1 IMAD R160, R160, c[0x0][0x1d8], RZ ;  /* 0x00007600a0a09a24 */ /* 0x010fc600078e02ff */
[----:B------:R-:W-:Y:S01]  /*2ec0*/  @!P1 LEA.HI.X R85, R85, c[0x0][0x19c], R158, 0x2, P0 ;  /* 0x0000670055559a11 */ /* 0x000fe200000f149e */
[----:B------:R-:W-:Y:S02]  /*2ed0*/  @!P1 IMAD.SHL.U32 R158, R162, 0x4, RZ ;  /* 0x00000004a29e9824 */ /* 0x000fe400078e00ff */
[----:B------:R-:W-:Y:S02]  /*2ee0*/  @!P1 IMAD.SHL.U32 R163, R160, 0x100, RZ ;  /* 0x00000100a0a39824 */ /* 0x000fe400078e00ff */
[----:B------:R1:W4:Y:S02]  /*2ef0*/  @!P1 LDG.E R111, [R84.64] ;  /* 0x00000024546f9981 */ /* 0x000324000c1e1900 */
[----:B------:R-:W-:Y:S02]  /*2f00*/  @!P1 IMAD R160, R163, c[0x0][0x1d4], R158 ;  /* 0x00007500a3a09a24 */ /* 0x000fe400078e029e */
[----:B------:R-:W2:Y:S01]  /*2f10*/  @!P1 LDG.E R158, [R82.64] ;  /* 0x00000024529e9981 */ /* 0x000ea2000c1e1900 */
[----:B------:R-:W-:-:S02]  /*2f20*/  IADD3 R162, R162, c[0x0][0x1d4], RZ ;  /* 0x00007500a2a27a10 */ /* 0x000fc40007ffe0ff */
        /* <DEDUP_REMOVED lines=29> */
[----:B------:R-:W-:-:S03]  /*3100*/  @!P1 IMAD.SHL.U32 R156, R162, 0x4, RZ ;  /* 0x00000004a29c9824 */ /* 0x000fc600078e00ff */
[----:B------:R-:W-:-:S05]  /*3110*/  @!P1 SHF.L.U32 R163, R163, 0x8, RZ ;  /* 0x00000008a3a39819 */ /* 0x000fca00000006ff */
[----:B------:R-:W-:-:S05]  /*3120*/  @!P1 IMAD R156, R163, c[0x0][0x1d4], R156 ;  /* 0x00007500a39c9a24 */ /* 0x000fca00078e029c */
[----:B0-----:R-:W-:Y:S01]  /*3130*/  @!P1 IADD3 R85, P0, R88, R156, RZ ;  /* 0x0000009c58559210 */ /* 0x001fe20007f1e0ff */
[----:B------:R-:W-:-:S03]  /*3140*/  IMAD R162, R154, 0x16, R161 ;  /* 0x000000169aa27824 */ /* 0x000fc600078e02a1 */
[----:B------:R-:W-:Y:S02]  /*3150*/  @!P1 LEA.HI.X.SX32 R156, R156, R91, 0x1, P0 ;  /* 0x0000005b9c9c9211 */ /* 0x000fe400000f0eff */
[----:B------:R-:W-:Y:S01]  /*3160*/  @!P1 LEA R84, P0, R85, c[0x0][0x198], 0x2 ;  /* 0x0000660055549a11 */ /* 0x000fe200078010ff */
[----:B--2---:R-:W-:-:S03]  /*3170*/  @!P1 IMAD R158, R158, c[0x0][0x1d8], RZ ;  /* 0x000076009e9e9a24 */ /* 0x004fc600078e02ff */
[----:B------:R-:W-:Y:S01]  /*3180*/  @!P1 LEA.HI.X R85, R85, c[0x0][0x19c], R156, 0x2, P0 ;  /* 0x0000670055559a11 */ /* 0x000fe200000f149c */
[----:B------:R-:W-:Y:S02]  /*3190*/  @!P1 IMAD.SHL.U32 R156, R162, 0x4, RZ ;  /* 0x00000004a29c9824 */ /* 0x000fe400078e00ff */
        /* <DEDUP_REMOVED lines=31> */
[----:B------:R-:W-:Y:S01]  /*3390*/  @!P1 IMAD.SHL.U32 R163, R158, 0x100, RZ ;  /* 0x000001009ea39824 */ /* 0x000fe200078e00ff */
[----:B------:R-:W-:Y:S02]  /*33a0*/  @!P1 SHF.L.U32 R158, R162, 0x2, RZ ;  /* 0x00000002a29e9819 */ /* 0x000fe400000006ff */
        /* <DEDUP_REMOVED lines=44> */
[----:B------:R-:W-:Y:S01]  /*3670*/  @!P1 IMAD.SHL.U32 R163, R156, 0x100, RZ ;  /* 0x000001009ca39824 */ /* 0x000fe200078e00ff */
[----:B------:R-:W-:-:S05]  /*3680*/  @!P1 SHF.L.U32 R156, R162, 0x2, RZ ;  /* 0x00000002a29c9819 */ /* 0x000fca00000006ff */
        /* <DEDUP_REMOVED lines=44> */
[----:B------:R1:W4:Y:S04]  /*3950*/  @!P1 LDG.E R122, [R86.64] ;  /* 0x00000024567a9981 */ /* 0x000328000c1e1900 */
[----:B------:R-:W2:Y:S01]  /*3960*/  @!P1 LDG.E R158, [R82.64] ;  /* 0x00000024529e9981 */ /* 0x000ea2000c1e1900 */
[----:B0-----:R-:W-:Y:S02]  /*3970*/  @!P1 IADD3 R85, P0, R88, R160, RZ ;  /* 0x000000a058559210 */ /* 0x001fe40007f1e0ff */
[----:B------:R-:W-:Y:S02]  /*3980*/  IADD3 R162, R162, c[0x0][0x1d4], RZ ;  /* 0x00007500a2a27a10 */ /* 0x000fe40007ffe0ff */
[----:B------:R-:W-:-:S02]  /*3990*/  @!P1 LEA.HI.X.SX32 R160, R160, R91, 0x1, P0 ;  /* 0x0000005ba0a09211 */ /* 0x000fc400000f0eff */
        /* <DEDUP_REMOVED lines=9> */
[----:B-1----:R-:W-:-:S04]  /*3a30*/  @!P1 IADD3 R87, P0, R88, R160, RZ ;  /* 0x000000a058579210 */ /* 0x002fc80007f1e0ff */
[----:B------:R-:W-:Y:S01]  /*3a40*/  @!P1 LEA.HI.X.SX32 R160, R160, R91, 0x1, P0 ;  /* 0x0000005ba0a09211 */ /* 0x000fe200000f0eff */
[----:B--2---:R-:W-:Y:S01]  /*3a50*/  @!P1 IMAD R158, R158, c[0x0][0x1d8], RZ ;  /* 0x000076009e9e9a24 */ /* 0x004fe200078e02ff */
[----:B------:R-:W-:-:S03]  /*3a60*/  @!P1 LEA R86, P0, R87, c[0x0][0x198], 0x2 ;  /* 0x0000660057569a11 */ /* 0x000fc600078010ff */
        /* <DEDUP_REMOVED lines=54> */
[C---:B------:R-:W-:Y:S02]  /*3dd0*/  @!P1 LEA R84, P0, R85.reuse, c[0x0][0x198], 0x2 ;  /* 0x0000660055549a11 */ /* 0x040fe400078010ff */
[----:B------:R-:W-:Y:S01]  /*3de0*/  @!P1 SHF.L.U32 R163, R158, 0x8, RZ ;  /* 0x000000089ea39819 */ /* 0x000fe200000006ff */
        /* <DEDUP_REMOVED lines=33> */
[----:B------:R-:W-:Y:S01]  /*4000*/  @!P1 IMAD.SHL.U32 R163, R160, 0x100, RZ ;  /* 0x00000100a0a39824 */ /* 0x000fe200078e00ff */
        /* <DEDUP_REMOVED lines=43> */
[----:B------:R-:W-:Y:S01]  /*42c0*/  @!P1 IMAD.SHL.U32 R156, R162, 0x4, RZ ;  /* 0x00000004a29c9824 */ /* 0x000fe200078e00ff */
[----:B------:R-:W-:-:S03]  /*42d0*/  @!P1 SHF.L.U32 R163, R158, 0x8, RZ ;  /* 0x000000089ea39819 */ /* 0x000fc600000006ff */
[----:B------:R0:W2:Y:S02]  /*42e0*/  @!P1 LDG.E R136, [R86.64] ;  /* 0x0000002456889981 */ /* 0x0000a4000c1e1900 */
[----:B------:R-:W-:Y:S02]  /*42f0*/  @!P1 IMAD R158, R163, c[0x0][0x1d4], R156 ;  /* 0x00007500a39e9a24 */ /* 0x000fe400078e029c */
[----:B------:R-:W3:Y:S03]  /*4300*/  @!P1 LDG.E R156, [R82.64] ;  /* 0x00000024529c9981 */ /* 0x000ee6000c1e1900 */
[----:B-1----:R-:W-:Y:S02]  /*4310*/  @!P1 IADD3 R85, P0, R88, R158, RZ ;  /* 0x0000009e58559210 */ /* 0x002fe40007f1e0ff */
[----:B------:R-:W-:Y:S02]  /*4320*/  IADD3 R162, R162, c[0x0][0x1d4], RZ ;  /* 0x00007500a2a27a10 */ /* 0x000fe40007ffe0ff */
[----:B------:R-:W-:-:S02]  /*4330*/  @!P1 LEA.HI.X.SX32 R158, R158, R91, 0x1, P0 ;  /* 0x0000005b9e9e9211 */ /* 0x000fc400000f0eff */
        /* <DEDUP_REMOVED lines=41> */
[----:B0-----:R-:W-:-:S04]  /*45d0*/  @!P1 IADD3 R85, P0, R88, R156, RZ ;  /* 0x0000009c58559210 */ /* 0x001fc80007f1e0ff */
[----:B------:R-:W-:Y:S02]  /*45e0*/  @!P1 LEA.HI.X.SX32 R156, R156, R91, 0x1, P0 ;  /* 0x0000005b9c9c9211 */ /* 0x000fe400000f0eff */
[----:B------:R-:W-:Y:S01]  /*45f0*/  @!P1 LEA R84, P0, R85, c[0x0][0x198], 0x2 ;  /* 0x0000660055549a11 */ /* 0x000fe200078010ff */
[----:B--2---:R-:W-:-:S03]  /*4600*/  @!P1 IMAD R158, R158, c[0x0][0x1d8], RZ ;  /* 0x000076009e9e9a24 */ /* 0x004fc600078e02ff */
[----:B------:R-:W-:Y:S01]  /*4610*/  @!P1 LEA.HI.X R85, R85, c[0x0][0x19c], R156, 0x2, P0 ;  /* 0x0000670055559a11 */ /* 0x000fe200000f149c */
[----:B------:R-:W-:Y:S02]  /*4620*/  IMAD R156, R154, 0x34, R161 ;  /* 0x000000349a9c7824 */ /* 0x000fe400078e02a1 */
[----:B------:R-:W-:Y:S02]  /*4630*/  @!P1 IMAD.SHL.U32 R163, R158, 0x100, RZ ;  /* 0x000001009ea39824 */ /* 0x000fe400078e00ff */
[----:B------:R-:W-:Y:S01]  /*4640*/  @!P1 IMAD.SHL.U32 R158, R156, 0x4, RZ ;  /* 0x000000049c9e9824 */ /* 0x000fe200078e00ff */
[----:B------:R0:W2:Y:S03]  /*4650*/  @!P1 LDG.E R145, [R84.64] ;  /* 0x0000002454919981 */ /* 0x0000a6000c1e1900 */
[----:B------:R-:W-:-:S05]  /*4660*/  @!P1 IMAD R158, R163, c[0x0][0x1d4], R158 ;  /* 0x00007500a39e9a24 */ /* 0x000fca00078e029e */
[----:B-1----:R-:W-:Y:S01]  /*4670*/  @!P1 IADD3 R87, P0, R88, R158, RZ ;  /* 0x0000009e58579210 */ /* 0x002fe20007f1e0ff */
[----:B----4-:R-:W-:Y:S01]  /*4680*/  @!P1 IMAD R163, R160, c[0x0][0x1d8], RZ ;  /* 0x00007600a0a39a24 */ /* 0x010fe200078e02ff */
[----:B------:R-:W-:Y:S02]  /*4690*/  IADD3 R160, R156, c[0x0][0x1d4], RZ ;  /* 0x000075009ca07a10 */ /* 0x000fe40007ffe0ff */
[----:B------:R-:W-:Y:S02]  /*46a0*/  @!P1 LEA.HI.X.SX32 R162, R158, R91, 0x1, P0 ;  /* 0x0000005b9ea29211 */ /* 0x000fe400000f0eff */
[----:B------:R-:W3:Y:S01]  /*46b0*/  @!P1 LDG.E R158, [R82.64] ;  /* 0x00000024529e9981 */ /* 0x000ee2000c1e1900 */
[----:B------:R-:W-:Y:S01]  /*46c0*/  @!P1 LEA R86, P0, R87, c[0x0][0x198], 0x2 ;  /* 0x0000660057569a11 */ /* 0x000fe200078010ff */
[----:B------:R-:W-:Y:S02]  /*46d0*/  @!P1 IMAD.SHL.U32 R156, R160, 0x4, RZ ;  /* 0x00000004a09c9824 */ /* 0x000fe400078e00ff */
[----:B------:R-:W-:Y:S01]  /*46e0*/  @!P1 IMAD.SHL.U32 R163, R163, 0x100, RZ ;  /* 0x00000100a3a39824 */ /* 0x000fe200078e00ff */
[----:B------:R-:W-:-:S03]  /*46f0*/  @!P1 LEA.HI.X R87, R87, c[0x0][0x19c], R162, 0x2, P0 ;  /* 0x0000670057579a11 */ /* 0x000fc600000f14a2 */
[----:B------:R-:W-:Y:S02]  /*4700*/  @!P1 IMAD R162, R163, c[0x0][0x1d4], R156 ;  /* 0x00007500a3a29a24 */ /* 0x000fe400078e029c */
[----:B------:R-:W4:Y:S01]  /*4710*/  @!P1 LDG.E R156, [R82.64] ;  /* 0x00000024529c9981 */ /* 0x000f22000c1e1900 */
[----:B------:R-:W-:Y:S02]  /*4720*/  IADD3 R160, R160, c[0x0][0x1d4], RZ ;  /* 0x00007500a0a07a10 */ /* 0x000fe40007ffe0ff */
[----:B0-----:R-:W-:Y:S01]  /*4730*/  @!P1 IADD3 R85, P0, R88, R162, RZ ;  /* 0x000000a258559210 */ /* 0x001fe20007f1e0ff */
[----:B------:R4:W2:Y:S03]  /*4740*/  @!P1 LDG.E R142, [R86.64] ;  /* 0x00000024568e9981 */ /* 0x0008a6000c1e1900 */
[----:B------:R-:W-:Y:S02]  /*4750*/  @!P1 LEA.HI.X.SX32 R162, R162, R91, 0x1, P0 ;  /* 0x0000005ba2a29211 */ /* 0x000fe400000f0eff */
[----:B------:R-:W-:-:S04]  /*4760*/  @!P1 LEA R84, P0, R85, c[0x0][0x198], 0x2 ;  /* 0x0000660055549a11 */ /* 0x000fc800078010ff */
[----:B------:R-:W-:-:S05]  /*4770*/  @!P1 LEA.HI.X R85, R85, c[0x0][0x19c], R162, 0x2, P0 ;  /* 0x0000670055559a11 */ /* 0x000fca00000f14a2 */
[----:B------:R0:W2:Y:S01]  /*4780*/  @!P1 LDG.E R147, [R84.64] ;  /* 0x0000002454939981 */ /* 0x0000a2000c1e1900 */
[----:B---3--:R-:W-:-:S05]  /*4790*/  @!P1 IMAD R158, R158, c[0x0][0x1d8], RZ ;  /* 0x000076009e9e9a24 */ /* 0x008fca00078e02ff */
[----:B------:R-:W-:Y:S01]  /*47a0*/  @!P1 SHF.L.U32 R163, R158, 0x8, RZ ;  /* 0x000000089ea39819 */ /* 0x000fe200000006ff */
[----:B------:R-:W-:-:S04]  /*47b0*/  @!P1 IMAD.SHL.U32 R158, R160, 0x4, RZ ;  /* 0x00000004a09e9824 */ /* 0x000fc800078e00ff */
[----:B------:R-:W-:Y:S02]  /*47c0*/  @!P1 IMAD R158, R163, c[0x0][0x1d4], R158 ;  /* 0x00007500a39e9a24 */ /* 0x000fe400078e029e */
[----:B----4-:R-:W-:Y:S01]  /*47d0*/  @!P1 IMAD R86, R156, c[0x0][0x1d8], RZ ;  /* 0x000076009c569a24 */ /* 0x010fe200078e02ff */
[----:B------:R-:W-:Y:S02]  /*47e0*/  IADD3 R156, R160, c[0x0][0x1d4], RZ ;  /* 0x00007500a09c7a10 */ /* 0x000fe40007ffe0ff */
[----:B0-----:R-:W-:Y:S01]  /*47f0*/  @!P1 IADD3 R85, P0, R88, R158, RZ ;  /* 0x0000009e58559210 */ /* 0x001fe20007f1e0ff */
[----:B------:R-:W-:Y:S02]  /*4800*/  @!P1 IMAD.SHL.U32 R87, R86, 0x100, RZ ;  /* 0x0000010056579824 */ /* 0x000fe400078e00ff */
[----:B------:R-:W-:Y:S01]  /*4810*/  @!P1 IMAD.SHL.U32 R86, R156, 0x4, RZ ;  /* 0x000000049c569824 */ /* 0x000fe200078e00ff */
[----:B------:R-:W-:Y:S02]  /*4820*/  @!P1 LEA.HI.X.SX32 R158, R158, R91, 0x1, P0 ;  /* 0x0000005b9e9e9211 */ /* 0x000fe400000f0eff */
[----:B------:R-:W-:Y:S01]  /*4830*/  @!P1 LEA R84, P0, R85, c[0x0][0x198], 0x2 ;  /* 0x0000660055549a11 */ /* 0x000fe200078010ff */
[----:B------:R-:W-:-:S03]  /*4840*/  @!P1 IMAD R86, R87, c[0x0][0x1d4], R86 ;  /* 0x0000750057569a24 */ /* 0x000fc600078e0256 */
[----:B------:R-:W-:Y:S02]  /*4850*/  @!P1 LEA.HI.X R85, R85, c[0x0][0x19c], R158, 0x2, P0 ;  /* 0x0000670055559a11 */ /* 0x000fe400000f149e */
[----:B------:R-:W-:Y:S02]  /*4860*/  @!P1 IADD3 R87, P0, R88, R86, RZ ;  /* 0x0000005658579210 */ /* 0x000fe40007f1e0ff */
[----:B------:R-:W-:Y:S01]  /*4870*/  IADD3 R156, R156, c[0x0][0x1d4], RZ ;  /* 0x000075009c9c7a10 */ /* 0x000fe20007ffe0ff */
[----:B------:R-:W-:Y:S01]  /*4880*/  @!P1 IMAD R164, R164, c[0x0][0x1d8], RZ ;  /* 0x00007600a4a49a24 */ /* 0x000fe200078e02ff */
[----:B------:R-:W-:Y:S01]  /*4890*/  @!P1 LEA.HI.X.SX32 R158, R86, R91, 0x1, P0 ;  /* 0x0000005b569e9211 */ /* 0x000fe200000f0eff */
[----:B------:R0:W3:Y:S01]  /*48a0*/  @!P1 LDG.E R144, [R84.64] ;  /* 0x0000002454909981 */ /* 0x0000e2000c1e1900 */
[----:B------:R-:W-:-:S04]  /*48b0*/  @!P1 LEA R86, P0, R87, c[0x0][0x198], 0x2 ;  /* 0x0000660057569a11 */ /* 0x000fc800078010ff */
[----:B------:R-:W-:Y:S02]  /*48c0*/  @!P1 LEA.HI.X R87, R87, c[0x0][0x19c], R158, 0x2, P0 ;  /* 0x0000670057579a11 */ /* 0x000fe400000f149e */
[----:B------:R-:W4:Y:S01]  /*48d0*/  @!P1 LDG.E R158, [R82.64] ;  /* 0x00000024529e9981 */ /* 0x000f22000c1e1900 */
[----:B------:R-:W-:-:S03]  /*48e0*/  @!P1 IMAD.SHL.U32 R156, R156, 0x4, RZ ;  /* 0x000000049c9c9824 */ /* 0x000fc600078e00ff */
[----:B------:R1:W2:Y:S04]  /*48f0*/  @!P1 LDG.E R149, [R86.64] ;  /* 0x0000002456959981 */ /* 0x0002a8000c1e1900 */
[----:B-1----:R-:W2:Y:S01]  /*4900*/  @!P1 LDG.E R86, [R82.64] ;  /* 0x0000002452569981 */ /* 0x002ea2000c1e1900 */
[----:B----4-:R-:W-:-:S04]  /*4910*/  @!P1 IMAD R158, R158, c[0x0][0x1d8], RZ ;  /* 0x000076009e9e9a24 */ /* 0x010fc800078e02ff */
[----:B------:R-:W-:-:S04]  /*4920*/  @!P1 IMAD.SHL.U32 R163, R158, 0x100, RZ ;  /* 0x000001009ea39824 */ /* 0x000fc800078e00ff */
[----:B------:R-:W-:Y:S02]  /*4930*/  @!P1 IMAD R158, R163, c[0x0][0x1d4], R156 ;  /* 0x00007500a39e9a24 */ /* 0x000fe400078e029c */
[----:B------:R-:W4:Y:S03]  /*4940*/  @!P1 LDG.E R156, [R82.64] ;  /* 0x00000024529c9981 */ /* 0x000f26000c1e1900 */
[----:B------:R-:W-:-:S04]  /*4950*/  @!P1 IADD3 R160, P0, R88, R158, RZ ;  /* 0x0000009e58a09210 */ /* 0x000fc80007f1e0ff */
[----:B------:R-:W-:Y:S01]  /*4960*/  @!P1 LEA.HI.X.SX32 R163, R158, R91, 0x1, P0 ;  /* 0x0000005b9ea39211 */ /* 0x000fe200000f0eff */
[----:B------:R-:W-:Y:S01]  /*4970*/  IMAD R158, R154, 0x39, R161 ;  /* 0x000000399a9e7824 */ /* 0x000fe200078e02a1 */
[----:B------:R-:W-:Y:S01]  /*4980*/  @!P1 LEA R162, P0, R160, c[0x0][0x198], 0x2 ;  /* 0x00006600a0a29a11 */ /* 0x000fe200078010ff */
[----:B------:R-:W-:-:S03]  /*4990*/  @!P1 IMAD.SHL.U32 R165, R164, 0x100, RZ ;  /* 0x00000100a4a59824 */ /* 0x000fc600078e00ff */
[----:B------:R-:W-:Y:S02]  /*49a0*/  @!P1 LEA.HI.X R163, R160, c[0x0][0x19c], R163, 0x2, P0 ;  /* 0x00006700a0a39a11 */ /* 0x000fe400000f14a3 */
[----:B------:R-:W-:-:S03]  /*49b0*/  @!P1 SHF.L.U32 R160, R158, 0x2, RZ ;  /* 0x000000029ea09819 */ /* 0x000fc600000006ff */
[----:B------:R1:W3:Y:S02]  /*49c0*/  @!P1 LDG.E R146, [R162.64] ;  /* 0x00000024a2929981 */ /* 0x0002e4000c1e1900 */
[----:B------:R-:W-:-:S05]  /*49d0*/  @!P1 IMAD R160, R165, c[0x0][0x1d4], R160 ;  /* 0x00007500a5a09a24 */ /* 0x000fca00078e02a0 */
[----:B0-----:R-:W-:Y:S01]  /*49e0*/  @!P1 IADD3 R85, P0, R88, R160, RZ ;  /* 0x000000a058559210 */ /* 0x001fe20007f1e0ff */
[----:B-1----:R-:W3:Y:S03]  /*49f0*/  @!P1 LDG.E R163, [R82.64] ;  /* 0x0000002452a39981 */ /* 0x002ee6000c1e1900 */
[----:B------:R-:W-:Y:S02]  /*4a00*/  @!P1 LEA.HI.X.SX32 R160, R160, R91, 0x1, P0 ;  /* 0x0000005ba0a09211 */ /* 0x000fe400000f0eff */
[----:B------:R-:W-:-:S04]  /*4a10*/  @!P1 LEA R84, P0, R85, c[0x0][0x198], 0x2 ;  /* 0x0000660055549a11 */ /* 0x000fc800078010ff */
[----:B------:R-:W-:Y:S01]  /*4a20*/  @!P1 LEA.HI.X R85, R85, c[0x0][0x19c], R160, 0x2, P0 ;  /* 0x0000670055559a11 */ /* 0x000fe200000f14a0 */
[----:B--2---:R-:W-:-:S04]  /*4a30*/  @!P1 IMAD R160, R86, c[0x0][0x1d8], RZ ;  /* 0x0000760056a09a24 */ /* 0x004fc800078e02ff */
[----:B------:R-:W-:Y:S01]  /*4a40*/  @!P1 IMAD.SHL.U32 R165, R160, 0x100, RZ ;  /* 0x00000100a0a59824 */ /* 0x000fe200078e00ff */
[----:B------:R0:W2:Y:S04]  /*4a50*/  @!P1 LDG.E R151, [R84.64] ;  /* 0x0000002454979981 */ /* 0x0000a8000c1e1900 */
[----:B------:R-:W2:Y:S01]  /*4a60*/  @!P1 LDG.E R160, [R82.64] ;  /* 0x0000002452a09981 */ /* 0x000ea2000c1e1900 */
[----:B----4-:R-:W-:Y:S01]  /*4a70*/  @!P1 IMAD R87, R156, c[0x0][0x1d8], RZ ;  /* 0x000076009c579a24 */ /* 0x010fe200078e02ff */
[----:B------:R-:W-:-:S03]  /*4a80*/  IADD3 R156, R158, c[0x0][0x1d4], RZ ;  /* 0x000075009e9c7a10 */ /* 0x000fc60007ffe0ff */
[----:B------:R-:W-:Y:S02]  /*4a90*/  @!P1 IMAD.SHL.U32 R158, R87, 0x100, RZ ;  /* 0x00000100579e9824 */ /* 0x000fe400078e00ff */
[C---:B------:R-:W-:Y:S01]  /*4aa0*/  @!P1 IMAD.SHL.U32 R87, R156.reuse, 0x4, RZ ;  /* 0x000000049c579824 */ /* 0x040fe200078e00ff */
[----:B------:R-:W-:-:S03]  /*4ab0*/  IADD3 R162, R156, c[0x0][0x1d4], RZ ;  /* 0x000075009ca27a10 */ /* 0x000fc60007ffe0ff */
[----:B------:R-:W-:Y:S02]  /*4ac0*/  @!P1 IMAD R87, R158, c[0x0][0x1d4], R87 ;  /* 0x000075009e579a24 */ /* 0x000fe400078e0257 */
[----:B------:R-:W-:-:S03]  /*4ad0*/  @!P1 IMAD.SHL.U32 R156, R162, 0x4, RZ ;  /* 0x00000004a29c9824 */ /* 0x000fc600078e00ff */
[----:B------:R-:W-:Y:S01]  /*4ae0*/  @!P1 IADD3 R158, P0, R88, R87, RZ ;  /* 0x00000057589e9210 */ /* 0x000fe20007f1e0ff */
[----:B------:R-:W-:-:S03]  /*4af0*/  @!P1 IMAD R156, R165, c[0x0][0x1d4], R156 ;  /* 0x00007500a59c9a24 */ /* 0x000fc600078e029c */
[----:B------:R-:W-:Y:S02]  /*4b00*/  @!P1 LEA.HI.X.SX32 R87, R87, R91, 0x1, P0 ;  /* 0x0000005b57579211 */ /* 0x000fe400000f0eff */
[----:B------:R-:W-:-:S04]  /*4b10*/  @!P1 LEA R86, P0, R158, c[0x0][0x198], 0x2 ;  /* 0x000066009e569a11 */ /* 0x000fc800078010ff */
[----:B------:R-:W-:Y:S02]  /*4b20*/  @!P1 LEA.HI.X R87, R158, c[0x0][0x19c], R87, 0x2, P0 ;  /* 0x000067009e579a11 */ /* 0x000fe400000f1457 */
[----:B0-----:R-:W-:Y:S01]  /*4b30*/  @!P1 IADD3 R85, P0, R88, R156, RZ ;  /* 0x0000009c58559210 */ /* 0x001fe20007f1e0ff */
[----:B------:R0:W4:Y:S03]  /*4b40*/  @!P1 LDG.E R158, [R82.64] ;  /* 0x00000024529e9981 */ /* 0x000126000c1e1900 */
[----:B------:R-:W-:Y:S01]  /*4b50*/  @!P1 LEA.HI.X.SX32 R156, R156, R91, 0x1, P0 ;  /* 0x0000005b9c9c9211 */ /* 0x000fe200000f0eff */
[----:B---3--:R-:W-:Y:S01]  /*4b60*/  @!P1 IMAD R163, R163, c[0x0][0x1d8], RZ ;  /* 0x00007600a3a39a24 */ /* 0x008fe200078e02ff */
[C---:B------:R-:W-:Y:S01]  /*4b70*/  @!P1 LEA R84, P0, R85.reuse, c[0x0][0x198], 0x2 ;  /* 0x0000660055549a11 */ /* 0x040fe200078010ff */
[----:B------:R1:W3:Y:S03]  /*4b80*/  @!P1 LDG.E R148, [R86.64] ;  /* 0x0000002456949981 */ /* 0x0002e6000c1e1900 */
[----:B------:R-:W-:-:S02]  /*4b90*/  @!P1 LEA.HI.X R85, R85, c[0x0][0x19c], R156, 0x2, P0 ;  /* 0x0000670055559a11 */ /* 0x000fc400000f149c */
[----:B------:R0:W3:Y:S01]  /*4ba0*/  @!P1 LDG.E R156, [R82.64] ;  /* 0x00000024529c9981 */ /* 0x0000e2000c1e1900 */
[----:B------:R-:W-:Y:S01]  /*4bb0*/  IADD3 R162, R162, c[0x0][0x1d4], RZ ;  /* 0x00007500a2a27a10 */ /* 0x000fe20007ffe0ff */
[----:B------:R-:W-:Y:S02]  /*4bc0*/  @!P1 IMAD.SHL.U32 R163, R163, 0x100, RZ ;  /* 0x00000100a3a39824 */ /* 0x000fe400078e00ff */
[----:B------:R0:W4:Y:S02]  /*4bd0*/  @!P1 LDG.E R153, [R84.64] ;  /* 0x0000002454999981 */ /* 0x000124000c1e1900 */
[C---:B-1----:R-:W-:Y:S01]  /*4be0*/  @!P1 IMAD.SHL.U32 R86, R162.reuse, 0x4, RZ ;  /* 0x00000004a2569824 */ /* 0x042fe200078e00ff */
[----:B------:R-:W-:Y:S01]  /*4bf0*/  IADD3 R87, R162, c[0x0][0x1d4], RZ ;  /* 0x00007500a2577a10 */ /* 0x000fe20007ffe0ff */
[----:B--2---:R-:W-:Y:S02]  /*4c00*/  @!P1 IMAD R160, R160, c[0x0][0x1d8], RZ ;  /* 0x00007600a0a09a24 */ /* 0x004fe400078e02ff */
[----:B------:R-:W-:Y:S01]  /*4c10*/  @!P1 IMAD R86, R163, c[0x0][0x1d4], R86 ;  /* 0x00007500a3569a24 */ /* 0x000fe200078e0256 */
[----:B------:R-:W-:Y:S01]  /*4c20*/  @!P1 SHF.L.U32 R87, R87, 0x2, RZ ;  /* 0x0000000257579819 */ /* 0x000fe200000006ff */
[----:B------:R-:W-:-:S03]  /*4c30*/  @!P1 IMAD.SHL.U32 R160, R160, 0x100, RZ ;  /* 0x00000100a0a09824 */ /* 0x000fc600078e00ff */
[----:B0-----:R-:W-:Y:S01]  /*4c40*/  @!P1 IADD3 R83, P0, R88, R86, RZ ;  /* 0x0000005658539210 */ /* 0x001fe20007f1e0ff */
[----:B------:R-:W-:-:S03]  /*4c50*/  @!P1 IMAD R87, R160, c[0x0][0x1d4], R87 ;  /* 0x00007500a0579a24 */ /* 0x000fc600078e0257 */
[----:B------:R-:W-:Y:S02]  /*4c60*/  @!P1 LEA.HI.X.SX32 R86, R86, R91, 0x1, P0 ;  /* 0x0000005b56569211 */ /* 0x000fe400000f0eff */
[----:B------:R-:W-:-:S04]  /*4c70*/  @!P1 LEA R82, P0, R83, c[0x0][0x198], 0x2 ;  /* 0x0000660053529a11 */ /* 0x000fc800078010ff */
[----:B------:R-:W-:Y:S02]  /*4c80*/  @!P1 LEA.HI.X R83, R83, c[0x0][0x19c], R86, 0x2, P0 ;  /* 0x0000670053539a11 */ /* 0x000fe400000f1456 */
[----:B------:R-:W-:Y:S01]  /*4c90*/  @!P1 IADD3 R85, P0, R88, R87, RZ ;  /* 0x0000005758559210 */ /* 0x000fe20007f1e0ff */
[----:B------:R-:W-:Y:S02]  /*4ca0*/  IMAD R154, R154, 0x3e, R161 ;  /* 0x0000003e9a9a7824 */ /* 0x000fe400078e02a1 */
[----:B------:R0:W2:Y:S01]  /*4cb0*/  @!P1 LDG.E R150, [R82.64] ;  /* 0x0000002452969981 */ /* 0x0000a2000c1e1900 */
[----:B------:R-:W-:Y:S02]  /*4cc0*/  @!P1 LEA.HI.X.SX32 R86, R87, R91, 0x1, P0 ;  /* 0x0000005b57569211 */ /* 0x000fe400000f0eff */
[----:B------:R-:W-:-:S04]  /*4cd0*/  @!P1 LEA R84, P0, R85, c[0x0][0x198], 0x2 ;  /* 0x0000660055549a11 */ /* 0x000fc800078010ff */
[----:B------:R-:W-:Y:S01]  /*4ce0*/  @!P1 LEA.HI.X R85, R85, c[0x0][0x19c], R86, 0x2, P0 ;  /* 0x0000670055559a11 */ /* 0x000fe200000f1456 */
[----:B------:R-:W-:Y:S01]  /*4cf0*/  @!P1 IMAD.SHL.U32 R86, R154, 0x4, RZ ;  /* 0x000000049a569824 */ /* 0x000fe200078e00ff */
[----:B------:R-:W-:-:S03]  /*4d00*/  ISETP.NE.U32.AND P0, PT, RZ, c[0x0][0x200], PT ;  /* 0x00008000ff007a0c */ /* 0x000fc60003f05070 */
[----:B------:R1:W2:Y:S01]  /*4d10*/  @!P1 LDG.E R155, [R84.64] ;  /* 0x00000024549b9981 */ /* 0x0002a2000c1e1900 */
[----:B------:R-:W-:-:S13]  /*4d20*/  ISETP.NE.AND.EX P0, PT, RZ, c[0x0][0x204], PT, P0 ;  /* 0x00008100ff007a0c */ /* 0x000fda0003f05300 */
[----:B-1----:R-:W-:Y:S01]  /*4d30*/  @P0 SHF.R.S32.HI R85, RZ, 0x1f, R90 ;  /* 0x0000001fff550819 */ /* 0x002fe2000001145a */
[----:B---3--:R-:W-:-:S04]  /*4d40*/  @!P1 IMAD R156, R156, c[0x0][0x1d8], RZ ;  /* 0x000076009c9c9a24 */ /* 0x008fc800078e02ff */
[----:B------:R-:W-:-:S04]  /*4d50*/  @!P1 IMAD.SHL.U32 R87, R156, 0x100, RZ ;  /* 0x000001009c579824 */ /* 0x000fc800078e00ff */
[----:B------:R-:W-:-:S05]  /*4d60*/  @!P1 IMAD R86, R87, c[0x0][0x1d4], R86 ;  /* 0x0000750057569a24 */ /* 0x000fca00078e0256 */
[----:B------:R-:W-:-:S04]  /*4d70*/  @!P1 IADD3 R87, P2, R88, R86, RZ ;  /* 0x0000005658579210 */ /* 0x000fc80007f5e0ff */
[----:B------:R-:W-:Y:S02]  /*4d80*/  @!P1 LEA.HI.X.SX32 R86, R86, R91, 0x1, P2 ;  /* 0x0000005b56569211 */ /* 0x000fe400010f0eff */
[----:B0-----:R-:W-:Y:S01]  /*4d90*/  @!P1 LEA R82, P2, R87, c[0x0][0x198], 0x2 ;  /* 0x0000660057529a11 */ /* 0x001fe200078410ff */
[----:B----4-:R-:W-:-:S03]  /*4da0*/  @!P1 IMAD R158, R158, c[0x0][0x1d8], RZ ;  /* 0x000076009e9e9a24 */ /* 0x010fc600078e02ff */
[----:B------:R-:W-:Y:S02]  /*4db0*/  @!P1 LEA.HI.X R83, R87, c[0x0][0x19c], R86, 0x2, P2 ;  /* 0x0000670057539a11 */ /* 0x000fe400010f1456 */
[----:B------:R-:W-:Y:S01]  /*4dc0*/  IADD3 R86, R154, c[0x0][0x1d4], RZ ;  /* 0x000075009a567a10 */ /* 0x000fe20007ffe0ff */
[----:B------:R-:W-:Y:S01]  /*4dd0*/  @!P1 IMAD.SHL.U32 R87, R158, 0x100, RZ ;  /* 0x000001009e579824 */ /* 0x000fe200078e00ff */
[--C-:B------:R-:W-:Y:S01]  /*4de0*/  @P0 IADD3 R84, P2, P3, R90, c[0x0][0x200], R159.reuse ;  /* 0x000080005a540a10 */ /* 0x100fe20007b5e09f */
[----:B------:R-:W3:Y:S02]  /*4df0*/  @!P1 LDG.E R152, [R82.64] ;  /* 0x0000002452989981 */ /* 0x000ee4000c1e1900 */
[----:B------:R-:W-:Y:S01]  /*4e00*/  @!P1 IMAD.SHL.U32 R86, R86, 0x4, RZ ;  /* 0x0000000456569824 */ /* 0x000fe200078e00ff */
[----:B------:R-:W-:-:S03]  /*4e10*/  @P0 SHF.R.S32.HI R154, RZ, 0x1f, R159 ;  /* 0x0000001fff9a0819 */ /* 0x000fc6000001149f */
[----:B------:R-:W-:Y:S01]  /*4e20*/  @!P1 IMAD R86, R87, c[0x0][0x1d4], R86 ;  /* 0x0000750057569a24 */ /* 0x000fe200078e0256 */
[----:B------:R-:W-:-:S04]  /*4e30*/  @P0 IADD3.X R85, R85, c[0x0][0x204], R154, P2, P3 ;  /* 0x0000810055550a10 */ /* 0x000fc800017e649a */
[----:B------:R-:W-:Y:S01]  /*4e40*/  @!P1 IADD3 R87, P2, R88, R86, RZ ;  /* 0x0000005658579210 */ /* 0x000fe20007f5e0ff */
[----:B------:R-:W4:Y:S03]  /*4e50*/  @P0 LDG.E.U8 R84, [R84.64] ;  /* 0x0000002454540981 */ /* 0x000f26000c1e1100 */
[----:B------:R-:W-:Y:S02]  /*4e60*/  @!P1 LEA.HI.X.SX32 R154, R86, R91, 0x1, P2 ;  /* 0x0000005b569a9211 */ /* 0x000fe400010f0eff */
[----:B------:R-:W-:-:S04]  /*4e70*/  @!P1 LEA R86, P2, R87, c[0x0][0x198], 0x2 ;  /* 0x0000660057569a11 */ /* 0x000fc800078410ff */
[----:B------:R-:W-:-:S05]  /*4e80*/  @!P1 LEA.HI.X R87, R87, c[0x0][0x19c], R154, 0x2, P2 ;  /* 0x0000670057579a11 */ /* 0x000fca00010f149a */
[----:B------:R-:W4:Y:S01]  /*4e90*/  @!P1 LDG.E R157, [R86.64] ;  /* 0x00000024569d9981 */ /* 0x000f22000c1e1900 */
[----:B------:R-:W-:-:S04]  /*4ea0*/  FMUL.FTZ R154, R8, R93 ;  /* 0x0000005d089a7220 */ /* 0x000fc80000410000 */
        /* <DEDUP_REMOVED lines=59> */
[----:B--2---:R-:W-:-:S04]  /*5260*/  FFMA.FTZ R154, R79, R150, R154 ;  /* 0x000000964f9a7223 */ /* 0x004fc8000001009a */
[----:B------:R-:W-:Y:S01]  /*5270*/  FFMA.FTZ R154, R80, R155, R154 ;  /* 0x0000009b509a7223 */ /* 0x000fe2000001009a */
[----:B------:R-:W-:-:S03]  /*5280*/  LOP3.LUT P1, RZ, R23, 0x3, RZ, 0xc0, !PT ;  /* 0x0000000317ff7812 */ /* 0x000fc6000782c0ff */
[----:B---3--:R-:W-:Y:S01]  /*5290*/  FFMA.FTZ R154, R81, R152, R154 ;  /* 0x00000098519a7223 */ /* 0x008fe2000001009a */
[----:B----4-:R-:W-:-:S03]  /*52a0*/  ISETP.NE.AND P0, PT, R84, RZ, P0 ;  /* 0x000000ff5400720c */ /* 0x010fc60000705270 */
[----:B------:R-:W-:Y:S01]  /*52b0*/  FFMA.FTZ R159, R6, R157, R154 ;  /* 0x0000009d069f7223 */ /* 0x000fe2000001009a */
[----:B------:R-:W-:Y:S07]  /*52c0*/  BRA.DIV ~URZ, `(.L_x_2923) ;  /* 0x000027c27f007947 */ /* 0x000fee000b800000 */
[----:B------:R0:W1:Y:S02]  /*52d0*/  SHFL.BFLY PT, R82, R159, 0x2, 0x1f ;  /* 0x0c401f009f527f89 */ /* 0x00006400000e0000 */
.L_x_2963:
[----:B01----:R-:W-:Y:S01]  /*52e0*/  FADD.FTZ R159, R159, R82 ;  /* 0x000000529f9f7221 */ /* 0x003fe20000010000 */
[----:B------:R-:W-:Y:S05]  /*52f0*/  BRA.DIV ~URZ, `(.L_x_2924) ;  /* 0x000028127f007947 */ /* 0x000fea000b800000 */
[----:B------:R0:W1:Y:S02]  /*5300*/  SHFL.BFLY PT, R82, R159, 0x1, 0x1f ;  /* 0x0c201f009f527f89 */ /* 0x00006400000e0000 */
.L_x_2964:
        /* <DEDUP_REMOVED lines=10> */
[----:B------:R-:W-:-:S04]  /*53b0*/  @P2 IMAD R83, R83, c[0x0][0x220], R90 ;  /* 0x0000880053532a24 */ /* 0x000fc800078e025a */
[----:B------:R-:W-:Y:S01]  /*53c0*/  @P2 IMAD.WIDE R84, R83, R84, c[0x0][0x218] ;  /* 0x0000860053542625 */ /* 0x000fe200078e0254 */
[----:B------:R-:W-:-:S05]  /*53d0*/  @P1 MOV R83, 0x4 ;  /* 0x0000000400531802 */ /* 0x000fca0000000f00 */
[----:B------:R-:W-:Y:S01]  /*53e0*/  @P1 IMAD.WIDE R82, R24, R83, c[0x0][0x228] ;  /* 0x00008a0018521625 */ /* 0x000fe200078e0253 */
[----:B------:R-:W2:Y:S05]  /*53f0*/  @P2 LDG.E R85, [R84.64] ;  /* 0x0000002454552981 */ /* 0x000eaa000c1e1900 */
[----:B------:R-:W3:Y:S01]  /*5400*/  @P1 LDG.E R82, [R82.64] ;  /* 0x0000002452521981 */ /* 0x000ee2000c1e1900 */
[----:B------:R-:W-:Y:S01]  /*5410*/  @P1 ISETP.GE.AND P3, PT, R90, R89, PT ;  /* 0x000000595a00120c */ /* 0x000fe20003f66270 */
[----:B------:R-:W-:-:S03]  /*5420*/  FMUL.FTZ R86, R86, c[0x0][0x1f0] ;  /* 0x00007c0056567a20 */ /* 0x000fc60000410000 */
[----:B-----5:R-:W-:-:S04]  /*5430*/  @P1 SEL R87, R2, RZ, !P3 ;  /* 0x000000ff02571207 */ /* 0x020fc80005800000 */
[----:B------:R-:W-:-:S06]  /*5440*/  @P1 IADD3 R87, R87, R90, -R25 ;  /* 0x0000005a57571210 */ /* 0x000fcc0007ffe819 */
[----:B------:R-:W3:Y:S01]  /*5450*/  @P1 I2F R87, R87 ;  /* 0x0000005700571306 */ /* 0x000ee20000201400 */
[----:B--2---:R-:W-:Y:S02]  /*5460*/  @P2 FADD.FTZ R86, R86, R85 ;  /* 0x0000005556562221 */ /* 0x004fe40000010000 */
[----:B------:R-:W-:Y:S02]  /*5470*/  IMAD.IADD R85, R90, 0x1, -R16 ;  /* 0x000000015a557824 */ /* 0x000fe400078e0a10 */
[----:B---3--:R-:W-:-:S05]  /*5480*/  @P1 FFMA.FTZ R86, R87, R82, R86 ;  /* 0x0000005257561223 */ /* 0x008fca0000010056 */
[----:B------:R1:W-:Y:S01]  /*5490*/  STS [R85.X4+0x410], R86 ;  /* 0x0004105655007388 */ /* 0x0003e20000004800 */
[----:B------:R-:W-:-:S03]  /*54a0*/  @!P0 FMNMX.FTZ R3, R3, R86, !PT ;  /* 0x0000005603038209 */ /* 0x000fc60007810000 */
.L_x_2926:
[----:B------:R-:W-:Y:S05]  /*54b0*/  BSYNC B1 ;  /* 0x0000000000017941 */ /* 0x000fea0003800000 */
.L_x_2925:
[----:B------:R-:W-:-:S04]  /*54c0*/  IADD3 R90, R90, 0x10, RZ ;  /* 0x000000105a5a7810 */ /* 0x000fc80007ffe0ff */
[----:B------:R-:W-:-:S13]  /*54d0*/  ISETP.GE.AND P0, PT, R90, R4, PT ;  /* 0x000000045a00720c */ /* 0x000fda0003f06270 */
[----:B01---5:R-:W-:Y:S01]  /*54e0*/  @P0 CALL.REL.NOINC `(.L_x_2922) ;  /* 0x0000001000000944 */ /* 0x023fe20003c00000 */
[----:B------:R-:W-:Y:S05]  /*54f0*/  BRA `(.L_x_2927) ;  /* 0xffffcb7000007947 */ /* 0x000fea000383ffff */
.L_x_2922:
[----:B------:R-:W-:Y:S05]  /*5500*/  BSYNC B0 ;  /* 0x0000000000007941 */ /* 0x000fea0003800000 */
.L_x_2921:
[----:B------:R-:W-:Y:S01]  /*5510*/  SHF.R.S32.HI R4, RZ, 0x1f, R23 ;  /* 0x0000001fff047819 */ /* 0x000fe20000011417 */
[----:B------:R-:W-:Y:S05]  /*5520*/  BRA.DIV ~URZ, `(.L_x_2928) ;  /* 0x000026627f007947 */ /* 0x000fea000b800000 */
[----:B-----5:R0:W3:Y:S02]  /*5530*/  SHFL.BFLY PT, R2, R3, 0x10, 0x1f ;  /* 0x0e001f0003027f89 */ /* 0x0200e400000e0000 */
.L_x_2965:
[----:B---3--:R-:W-:Y:S01]  /*5540*/  FMNMX.FTZ R7, R2, R3, !PT ;  /* 0x0000000302077209 */ /* 0x008fe20007810000 */
[----:B------:R-:W-:Y:S05]  /*5550*/  BRA.DIV ~URZ, `(.L_x_2929) ;  /* 0x000026b27f007947 */ /* 0x000fea000b800000 */
[----:B------:R-:W3:Y:S02]  /*5560*/  SHFL.BFLY PT, R2, R7, 0x8, 0x1f ;  /* 0x0d001f0007027f89 */ /* 0x000ee400000e0000 */
[----:B---3--:R-:W-:-:S05]  /*5570*/  FMNMX.FTZ R2, R7, R2, !PT ;  /* 0x0000000207027209 */ /* 0x008fca0007810000 */
[----:B0-----:R0:W3:Y:S02]  /*5580*/  SHFL.BFLY PT, R3, R2, 0x4, 0x1f ;  /* 0x0c801f0002037f89 */ /* 0x0010e400000e0000 */
.L_x_2966:
[----:B------:R-:W-:Y:S01]  /*5590*/  LEA.HI R4, R4, R23, RZ, 0x5 ;  /* 0x0000001704047211 */ /* 0x000fe200078f28ff */
[----:B------:R-:W-:Y:S01]  /*55a0*/  WARPSYNC 0xffffffff ;  /* 0xffffffff00007948 */ /* 0x000fe20003800000 */
[----:B---3--:R-:W-:Y:S02]  /*55b0*/  FMNMX.FTZ R3, R3, R2, !PT ;  /* 0x0000000203037209 */ /* 0x008fe40007810000 */
[----:B------:R-:W-:-:S05]  /*55c0*/  LOP3.LUT R6, R4, 0xffffffe0, RZ, 0xc0, !PT ;  /* 0xffffffe004067812 */ /* 0x000fca00078ec0ff */
[----:B------:R-:W-:-:S05]  /*55d0*/  IMAD.IADD R6, R23, 0x1, -R6 ;  /* 0x0000000117067824 */ /* 0x000fca00078e0a06 */
[----:B------:R-:W-:-:S13]  /*55e0*/  ISETP.NE.AND P0, PT, R6, RZ, PT ;  /* 0x000000ff0600720c */ /* 0x000fda0003f05270 */
[----:B------:R-:W-:-:S05]  /*55f0*/  @!P0 SHF.R.S32.HI R4, RZ, 0x5, R4 ;  /* 0x00000005ff048819 */ /* 0x000fca0000011404 */
[----:B------:R3:W-:Y:S02]  /*5600*/  @!P0 STS [R4.X4], R3 ;  /* 0x0000000304008388 */ /* 0x0007e40000004800 */
[----:B------:R-:W-:Y:S01]  /*5610*/  BAR.SYNC.DEFER_BLOCKING 0x0 ;  /* 0x0000000000007b1d */ /* 0x000fe20000010000 */
[----:B------:R-:W-:Y:S01]  /*5620*/  ISETP.GT.AND P0, PT, R6, 0x1, PT ;  /* 0x000000010600780c */ /* 0x000fe20003f04270 */
[----:B0-----:R-:W-:Y:S02]  /*5630*/  IMAD.MOV.U32 R2, RZ, RZ, -0x800001 ;  /* 0xff7fffffff027424 */ /* 0x001fe400078e00ff */
[----:B------:R-:W-:Y:S02]  /*5640*/  IMAD.IADD R9, R16, 0x1, R23 ;  /* 0x0000000110097824 */ /* 0x000fe400078e0217 */
[----:B------:R-:W-:Y:S01]  /*5650*/  BSSY B0, `(.L_x_2930) ;  /* 0x0000023000007945 */ /* 0x000fe20003800000 */
[----:B---3--:R-:W-:Y:S02]  /*5660*/  IMAD.MOV.U32 R4, RZ, RZ, RZ ;  /* 0x000000ffff047224 */ /* 0x008fe400078e00ff */
[----:B------:R-:W-:-:S05]  /*5670*/  ISETP.GT.AND P1, PT, R9, R25, PT ;  /* 0x000000190900720c */ /* 0x000fca0003f24270 */
[----:B------:R-:W0:Y:S04]  /*5680*/  @!P0 LDS R2, [R6.X4] ;  /* 0x0000000006028984 */ /* 0x000e280000004800 */
[----:B0-----:R-:W0:Y:S02]  /*5690*/  SHFL.BFLY PT, R3, R2, 0x1, 0x1f ;  /* 0x0c201f0002037f89 */ /* 0x001e2400000e0000 */
[----:B0-----:R-:W-:-:S05]  /*56a0*/  FMNMX.FTZ R3, R3, R2, !PT ;  /* 0x0000000203037209 */ /* 0x001fca0007810000 */
[----:B------:R0:W3:Y:S01]  /*56b0*/  SHFL.IDX PT, R11, R3, RZ, 0x1f ;  /* 0x00001fff030b7589 */ /* 0x0000e200000e0000 */
[----:B------:R-:W-:Y:S05]  /*56c0*/  @P1 BRA `(.L_x_2931) ;  /* 0x000001b000001947 */ /* 0x000fea0003800000 */
[----:B------:R-:W-:Y:S01]  /*56d0*/  ISETP.NE.U32.AND P0, PT, RZ, c[0x0][0x200], PT ;  /* 0x00008000ff007a0c */ /* 0x000fe20003f05070 */
[----:B------:R-:W-:Y:S01]  /*56e0*/  IMAD.MOV.U32 R4, RZ, RZ, RZ ;  /* 0x000000ffff047224 */ /* 0x000fe200078e00ff */
[----:B------:R-:W-:Y:S02]  /*56f0*/  MOV R6, R9 ;  /* 0x0000000900067202 */ /* 0x000fe40000000f00 */
[----:B------:R-:W-:-:S07]  /*5700*/  ISETP.NE.AND.EX P0, PT, RZ, c[0x0][0x204], PT, P0 ;  /* 0x00008100ff007a0c */ /* 0x000fce0003f05300 */
.L_x_2935:
        /* <DEDUP_REMOVED lines=13> */
.L_x_2933:
[----:B------:R-:W4:Y:S02]  /*57e0*/  LDS R2, [R8] ;  /* 0x0000000008027984 */ /* 0x000f240000000800 */
[----:B---34-:R-:W-:-:S04]  /*57f0*/  FADD.FTZ R2, -R11, R2 ;  /* 0x000000020b027221 */ /* 0x018fc80000010100 */
[----:B------:R-:W-:-:S04]  /*5800*/  FMUL.FTZ R2, R2, 1.4426950216293334961 ;  /* 0x3fb8aa3b02027820 */ /* 0x000fc80000410000 */
[----:B------:R3:W4:Y:S03]  /*5810*/  MUFU.EX2 R7, R2 ;  /* 0x0000000200077308 */ /* 0x0007260000000800 */
.L_x_2934:
[----:B------:R-:W-:Y:S05]  /*5820*/  BSYNC B1 ;  /* 0x0000000000017941 */ /* 0x000fea0003800000 */
.L_x_2932:
[----:B----4-:R4:W-:Y:S01]  /*5830*/  STS [R8], R7 ;  /* 0x0000000708007388 */ /* 0x0109e20000000800 */
[----:B------:R-:W-:Y:S01]  /*5840*/  IADD3 R6, R6, 0x40, RZ ;  /* 0x0000004006067810 */ /* 0x000fe20007ffe0ff */
[----:B------:R-:W-:-:S03]  /*5850*/  FADD.FTZ R4, R7, R4 ;  /* 0x0000000407047221 */ /* 0x000fc60000010000 */
[----:B------:R-:W-:-:S13]  /*5860*/  ISETP.GT.AND P2, PT, R6, R25, PT ;  /* 0x000000190600720c */ /* 0x000fda0003f44270 */
[----:B----4-:R-:W-:Y:S05]  /*5870*/  @!P2 BRA `(.L_x_2935) ;  /* 0xfffffe900000a947 */ /* 0x010fea000383ffff */
.L_x_2931:
[----:B------:R-:W-:Y:S05]  /*5880*/  BSYNC B0 ;  /* 0x0000000000007941 */ /* 0x000fea0003800000 */
.L_x_2930:
[----:B0-----:R-:W0:Y:S01]  /*5890*/  SHFL.BFLY PT, R3, R4, 0x10, 0x1f ;  /* 0x0e001f0004037f89 */ /* 0x001e2200000e0000 */
[C---:B------:R-:W-:Y:S02]  /*58a0*/  LOP3.LUT P0, RZ, R23.reuse, 0x1f, RZ, 0xc0, !PT ;  /* 0x0000001f17ff7812 */ /* 0x040fe4000780c0ff */
[----:B------:R-:W-:-:S04]  /*58b0*/  LOP3.LUT R8, R23, 0x1f, RZ, 0xc0, !PT ;  /* 0x0000001f17087812 */ /* 0x000fc800078ec0ff */
[----:B------:R-:W-:Y:S01]  /*58c0*/  ISETP.GT.U32.AND P2, PT, R8, 0x1, PT ;  /* 0x000000010800780c */ /* 0x000fe20003f44070 */
[----:B0-----:R-:W-:-:S06]  /*58d0*/  FADD.FTZ R3, R3, R4 ;  /* 0x0000000403037221 */ /* 0x001fcc0000010000 */
[----:B------:R-:W-:Y:S01]  /*58e0*/  @!P0 SHF.R.U32.HI R4, RZ, 0x3, R23 ;  /* 0x00000003ff048819 */ /* 0x000fe20000011617 */
[----:B---3--:R-:W0:Y:S03]  /*58f0*/  SHFL.BFLY PT, R2, R3, 0x8, 0x1f ;  /* 0x0d001f0003027f89 */ /* 0x008e2600000e0000 */
[----:B------:R-:W-:Y:S01]  /*5900*/  @!P0 LOP3.LUT R8, R4, 0x1ffffffc, RZ, 0xc0, !PT ;  /* 0x1ffffffc04088812 */ /* 0x000fe200078ec0ff */
[----:B0-----:R-:W-:Y:S02]  /*5910*/  FADD.FTZ R2, R3, R2 ;  /* 0x0000000203027221 */ /* 0x001fe40000010000 */
[----:B------:R-:W-:-:S03]  /*5920*/  @!P2 IMAD.SHL.U32 R3, R23, 0x4, RZ ;  /* 0x000000041703a824 */ /* 0x000fc600078e00ff */
[----:B------:R-:W0:Y:S02]  /*5930*/  SHFL.BFLY PT, R7, R2, 0x4, 0x1f ;  /* 0x0c801f0002077f89 */ /* 0x000e2400000e0000 */
        /* <DEDUP_REMOVED lines=10> */
[----:B0-----:R-:W-:-:S06]  /*59e0*/  FADD.FTZ R4, R4, R11 ;  /* 0x0000000b04047221 */ /* 0x001fcc0000010000 */
[----:B------:R-:W0:Y:S01]  /*59f0*/  SHFL.IDX PT, R4, R4, RZ, 0x1f ;  /* 0x00001fff04047589 */ /* 0x000e2200000e0000 */
[----:B------:R-:W-:Y:S05]  /*5a00*/  @P1 BRA.U `(.L_x_2936) ;  /* 0x000001a100001947 */ /* 0x000fea0003800000 */
[----:B------:R-:W3:Y:S01]  /*5a10*/  LDC.U8 R2, c[0x0][0x26c] ;  /* 0x00009b00ff027b82 */ /* 0x000ee20000000000 */
[----:B------:R-:W-:Y:S01]  /*5a20*/  BSSY B0, `(.L_x_2936) ;  /* 0x0000018000007945 */ /* 0x000fe20003800000 */
[----:B---3--:R-:W-:-:S13]  /*5a30*/  ISETP.NE.AND P0, PT, R2, RZ, PT ;  /* 0x000000ff0200720c */ /* 0x008fda0003f05270 */
[----:B------:R-:W-:-:S04]  /*5a40*/  @P0 IMAD.MOV.U32 R3, RZ, RZ, c[0x0][0x268] ;  /* 0x00009a00ff030624 */ /* 0x000fc800078e00ff */
[----:B------:R-:W-:-:S04]  /*5a50*/  @P0 IMAD R2, R22, R3, c[0x0][0x1ec] ;  /* 0x00007b0016020624 */ /* 0x000fc800078e0203 */
[----:B------:R-:W-:Y:S02]  /*5a60*/  @P0 IMAD R7, R2, c[0x0][0x1d4], RZ ;  /* 0x0000750002070a24 */ /* 0x000fe400078e02ff */
[----:B------:R-:W-:Y:S02]  /*5a70*/  CS2R R2, SRZ ;  /* 0x0000000000027805 */ /* 0x000fe4000001ff00 */
[--C-:B------:R-:W-:Y:S01]  /*5a80*/  @P0 IMAD.MOV.U32 R2, RZ, RZ, R7.reuse ;  /* 0x000000ffff020224 */ /* 0x100fe200078e0007 */
[----:B------:R-:W-:Y:S01]  /*5a90*/  @P0 SHF.R.S32.HI R3, RZ, 0x1f, R7 ;  /* 0x0000001fff030819 */ /* 0x000fe20000011407 */
[----:B------:R-:W-:Y:S05]  /*5aa0*/  @P1 BRA `(.L_x_2937) ;  /* 0x000000f000001947 */ /* 0x000fea0003800000 */
[----:B0-----:R-:W-:-:S04]  /*5ab0*/  FADD.FTZ R4, R4, 9.9999999747524270788e-07 ;  /* 0x358637bd04047421 */ /* 0x001fc80000010000 */
[----:B------:R0:W3:Y:S03]  /*5ac0*/  MUFU.RCP R10, R4 ;  /* 0x00000004000a7308 */ /* 0x0000e60000001000 */
.L_x_2938:
[C---:B0-----:R-:W-:Y:S01]  /*5ad0*/  IMAD.IADD R4, R9.reuse, 0x1, -R16 ;  /* 0x0000000109047824 */ /* 0x041fe200078e0a10 */
[----:B------:R-:W-:-:S04]  /*5ae0*/  @P0 IADD3 R8, P1, R9, R2, RZ ;  /* 0x0000000209080210 */ /* 0x000fc80007f3e0ff */
[----:B------:R-:W0:Y:S01]  /*5af0*/  LDS R7, [R4.X4+0x410] ;  /* 0x0004100004077984 */ /* 0x000e220000004800 */
[C---:B------:R-:W-:Y:S02]  /*5b00*/  @P0 LEA.HI.X.SX32 R11, R9.reuse, R3, 0x1, P1 ;  /* 0x00000003090b0211 */ /* 0x040fe400008f0eff */
[----:B------:R-:W-:Y:S02]  /*5b10*/  @P0 LEA R6, P1, R8, c[0x0][0x260], 0x2 ;  /* 0x0000980008060a11 */ /* 0x000fe400078210ff */
[----:B------:R-:W-:Y:S02]  /*5b20*/  LEA R12, R4, 0x410, 0x2 ;  /* 0x00000410040c7811 */ /* 0x000fe400078e10ff */
[----:B------:R-:W-:Y:S01]  /*5b30*/  IADD3 R9, R9, 0x40, RZ ;  /* 0x0000004009097810 */ /* 0x000fe20007ffe0ff */
[----:B0--3--:R-:W-:Y:S01]  /*5b40*/  FMUL.FTZ R13, R7, R10 ;  /* 0x0000000a070d7220 */ /* 0x009fe20000410000 */
[----:B------:R-:W-:Y:S02]  /*5b50*/  @P0 LEA.HI.X R7, R8, c[0x0][0x264], R11, 0x2, P1 ;  /* 0x0000990008070a11 */ /* 0x000fe400008f140b */
[----:B------:R-:W-:-:S02]  /*5b60*/  ISETP.GT.AND P1, PT, R9, R25, PT ;  /* 0x000000190900720c */ /* 0x000fc40003f24270 */
[----:B------:R0:W-:Y:S04]  /*5b70*/  STS [R12], R13 ;  /* 0x0000000d0c007388 */ /* 0x0001e80000000800 */
[----:B------:R0:W-:Y:S07]  /*5b80*/  @P0 STG.E [R6.64], R13 ;  /* 0x0000000d06000986 */ /* 0x0001ee000c101924 */
[----:B------:R-:W-:Y:S05]  /*5b90*/  @!P1 BRA `(.L_x_2938) ;  /* 0xffffff3000009947 */ /* 0x000fea000383ffff */
.L_x_2937:
[----:B------:R-:W-:Y:S05]  /*5ba0*/  BSYNC B0 ;  /* 0x0000000000007941 */ /* 0x000fea0003800000 */
.L_x_2936:
[----:B------:R-:W-:Y:S01]  /*5bb0*/  ISETP.NE.U32.AND P0, PT, RZ, c[0x0][0x190], PT ;  /* 0x00006400ff007a0c */ /* 0x000fe20003f05070 */
[----:B------:R-:W-:Y:S01]  /*5bc0*/  CS2R R10, SRZ ;  /* 0x00000000000a7805 */ /* 0x000fe2000001ff00 */
[----:B------:R-:W-:Y:S01]  /*5bd0*/  SHF.R.S32.HI R2, RZ, 0x1f, R23 ;  /* 0x0000001fff027819 */ /* 0x000fe20000011417 */
[----:B------:R-:W-:Y:S01]  /*5be0*/  CS2R R8, SRZ ;  /* 0x0000000000087805 */ /* 0x000fe2000001ff00 */
[----:B------:R-:W-:-:S02]  /*5bf0*/  IADD3 R3, R23, 0x3f, RZ ;  /* 0x0000003f17037810 */ /* 0x000fc40007ffe0ff */
[----:B------:R-:W-:Y:S02]  /*5c00*/  ISETP.NE.AND.EX P0, PT, RZ, c[0x0][0x194], PT, P0 ;  /* 0x00006500ff007a0c */ /* 0x000fe40003f05300 */
[----:B-1----:R-:W-:Y:S02]  /*5c10*/  LEA.HI R33, R2, R23, RZ, 0x6 ;  /* 0x0000001702217211 */ /* 0x002fe400078f30ff */
[----:B------:R-:W-:Y:S02]  /*5c20*/  ISETP.GT.U32.OR P0, PT, R3, 0x7e, !P0 ;  /* 0x0000007e0300780c */ /* 0x000fe40004704470 */
[----:B------:R-:W-:-:S04]  /*5c30*/  LOP3.LUT R2, R33, 0x3fffffc0, RZ, 0xc0, !PT ;  /* 0x3fffffc021027812 */ /* 0x000fc800078ec0ff */
[----:B------:R-:W-:-:S05]  /*5c40*/  IADD3 R2, -R2, R23, RZ ;  /* 0x0000001702027210 */ /* 0x000fca0007ffe1ff */
[----:B------:R-:W-:Y:S01]  /*5c50*/  IMAD.SHL.U32 R2, R2, 0x4, RZ ;  /* 0x0000000402027824 */ /* 0x000fe200078e00ff */
[----:B------:R-:W-:Y:S01]  /*5c60*/  SHF.R.S32.HI R33, RZ, 0x6, R33 ;  /* 0x00000006ff217819 */ /* 0x000fe20000011421 */
[----:B0-----:R-:W-:Y:S02]  /*5c70*/  @!P0 IMAD.MOV.U32 R13, RZ, RZ, 0x4 ;  /* 0x00000004ff0d8424 */ /* 0x001fe400078e00ff */
[----:B------:R-:W-:Y:S01]  /*5c80*/  @!P0 IMAD R12, R24, 0x100, R2 ;  /* 0x00000100180c8824 */ /* 0x000fe200078e0202 */
[----:B------:R-:W-:Y:S01]  /*5c90*/  IMNMX R52, R25, c[0x0][0x1d4], PT ;  /* 0x0000750019347a17 */ /* 0x000fe20003800200 */
[----:B------:R-:W-:Y:S02]  /*5ca0*/  IMAD.IADD R26, R16, 0x1, R33 ;  /* 0x00000001101a7824 */ /* 0x000fe400078e0221 */
[----:B------:R-:W-:-:S05]  /*5cb0*/  @!P0 IMAD.WIDE R12, R12, R13, c[0x0][0x190] ;  /* 0x000064000c0c8625 */ /* 0x000fca00078e020d */
[----:B------:R0:W5:Y:S04]  /*5cc0*/  @!P0 LDG.E.128 R8, [R12.64] ;  /* 0x000000240c088981 */ /* 0x000168000c1e1d00 */
[----:B------:R-:W-:Y:S01]  /*5cd0*/  BAR.SYNC.DEFER_BLOCKING 0x0 ;  /* 0x0000000000007b1d */ /* 0x000fe20000010000 */
[----:B------:R-:W-:Y:S01]  /*5ce0*/  ISETP.GE.AND P0, PT, R26, R52, PT ;  /* 0x000000341a00720c */ /* 0x000fe20003f06270 */
[----:B------:R-:W-:Y:S01]  /*5cf0*/  IMAD R28, R5, c[0x0][0x1d4], R2 ;  /* 0x00007500051c7a24 */ /* 0x000fe200078e0202 */
[----:B------:R-:W-:Y:S01]  /*5d00*/  ISETP.GT.U32.AND P1, PT, R3, 0x7e, PT ;  /* 0x0000007e0300780c */ /* 0x000fe20003f24070 */
[----:B------:R-:W-:Y:S01]  /*5d10*/  IMAD R3, R22, c[0x0][0x1d4], RZ ;  /* 0x0000750016037a24 */ /* 0x000fe200078e02ff */
[----:B------:R-:W-:Y:S01]  /*5d20*/  CS2R R6, SRZ ;  /* 0x0000000000067805 */ /* 0x000fe2000001ff00 */
[----:B------:R-:W-:Y:S01]  /*5d30*/  BSSY B0, `(.L_x_2939) ;  /* 0x0000076000007945 */ /* 0x000fe20003800000 */
[----:B------:R-:W-:Y:S01]  /*5d40*/  CS2R R4, SRZ ;  /* 0x0000000000047805 */ /* 0x000fe2000001ff00 */
[----:B------:R-:W-:-:S06]  /*5d50*/  SHF.R.S32.HI R32, RZ, 0x1f, R28 ;  /* 0x0000001fff207819 */ /* 0x000fcc000001141c */
[----:B------:R-:W-:Y:S05]  /*5d60*/  @P0 BRA `(.L_x_2940) ;  /* 0x0000072000000947 */ /* 0x000fea0003800000 */
[----:B0-----:R-:W-:Y:S01]  /*5d70*/  LOP3.LUT R5, RZ, R33, RZ, 0x33, !PT ;  /* 0x00000021ff057212 */ /* 0x001fe200078e33ff */
[----:B------:R-:W-:Y:S01]  /*5d80*/  BSSY B1, `(.L_x_2941) ;  /* 0x0000027000017945 */ /* 0x000fe20003800000 */
[----:B------:R-:W-:Y:S01]  /*5d90*/  LOP3.LUT R4, RZ, R52, RZ, 0x33, !PT ;  /* 0x00000034ff047212 */ /* 0x000fe200078e33ff */
[----:B------:R-:W-:Y:S01]  /*5da0*/  IMAD.MOV.U32 R45, RZ, RZ, R26 ;  /* 0x000000ffff2d7224 */ /* 0x000fe200078e001a */
[----:B------:R-:W-:Y:S02]  /*5db0*/  IADD3 R7, -R16, -0x2, -R33 ;  /* 0xfffffffe10077810 */ /* 0x000fe40007ffe921 */
[----:B------:R-:W-:-:S03]  /*5dc0*/  IADD3 R5, -R4, R5, -R16 ;  /* 0x0000000504057210 */ /* 0x000fc60007ffe910 */
[----:B------:R-:W-:Y:S01]  /*5dd0*/  IMAD.IADD R7, R7, 0x1, -R4 ;  /* 0x0000000107077824 */ /* 0x000fe200078e0a04 */
[----:B------:R-:W-:Y:S02]  /*5de0*/  LOP3.LUT P2, R12, R5, 0x3, RZ, 0xc0, !PT ;  /* 0x00000003050c7812 */ /* 0x000fe4000784c0ff */
[----:B------:R-:W-:Y:S02]  /*5df0*/  CS2R R4, SRZ ;  /* 0x0000000000047805 */ /* 0x000fe4000001ff00 */
[----:B------:R-:W-:Y:S02]  /*5e00*/  ISETP.GE.U32.AND P0, PT, R7, 0x3, PT ;  /* 0x000000030700780c */ /* 0x000fe40003f06070 */
[----:B------:R-:W-:-:S07]  /*5e10*/  CS2R R6, SRZ ;  /* 0x0000000000067805 */ /* 0x000fce000001ff00 */
[----:B------:R-:W-:Y:S05]  /*5e20*/  @!P2 BRA `(.L_x_2942) ;  /* 0x000001c00000a947 */ /* 0x000fea0003800000 */
[----:B------:R-:W-:Y:S01]  /*5e30*/  MOV R20, R12 ;  /* 0x0000000c00147202 */ /* 0x000fe20000000f00 */
[----:B------:R-:W-:Y:S02]  /*5e40*/  IMAD R23, R29, c[0x0][0x1d4], RZ ;  /* 0x000075001d177a24 */ /* 0x000fe400078e02ff */
[----:B------:R-:W-:Y:S02]  /*5e50*/  IMAD.MOV.U32 R45, RZ, RZ, R26 ;  /* 0x000000ffff2d7224 */ /* 0x000fe400078e001a */
[----:B------:R-:W-:-:S03]  /*5e60*/  IMAD.MOV.U32 R4, RZ, RZ, RZ ;  /* 0x000000ffff047224 */ /* 0x000fc600078e00ff */
.L_x_2943:
[----:B------:R-:W-:Y:S02]  /*5e70*/  SHF.R.S32.HI R12, RZ, 0x1f, R45 ;  /* 0x0000001fff0c7819 */ /* 0x000fe4000001142d */
[----:B------:R-:W-:-:S04]  /*5e80*/  IADD3 R13, P2, R23, R45, RZ ;  /* 0x0000002d170d7210 */ /* 0x000fc80007f5e0ff */
        /* <DEDUP_REMOVED lines=10> */
[----:B------:R-:W-:-:S05]  /*5f30*/  LEA.HI.X R15, R21, c[0x0][0x1a4], R22, 0x2, P2 ;  /* 0x00006900150f7a11 */ /* 0x000fca00010f1416 */
[----:B--2---:R-:W2:Y:S01]  /*5f40*/  LDG.E.128 R36, [R14.64] ;  /* 0x000000240e247981 */ /* 0x004ea2000c1e1d00 */
[C---:B------:R-:W-:Y:S01]  /*5f50*/  IMAD.IADD R21, R45.reuse, 0x1, -R16 ;  /* 0x000000012d157824 */ /* 0x040fe200078e0a10 */
[----:B------:R-:W-:Y:S02]  /*5f60*/  IADD3 R20, R20, -0x1, RZ ;  /* 0xffffffff14147810 */ /* 0x000fe40007ffe0ff */
[----:B------:R-:W-:Y:S02]  /*5f70*/  IADD3 R45, R45, 0x1, RZ ;  /* 0x000000012d2d7810 */ /* 0x000fe40007ffe0ff */
[----:B------:R-:W-:Y:S01]  /*5f80*/  ISETP.NE.AND P2, PT, R20, RZ, PT ;  /* 0x000000ff1400720c */ /* 0x000fe20003f45270 */
[----:B------:R-:W2:Y:S02]  /*5f90*/  LDS R21, [R21.X4+0x410] ;  /* 0x0004100015157984 */ /* 0x000ea40000004800 */
[-C--:B--2---:R-:W-:Y:S02]  /*5fa0*/  FFMA.FTZ R4, R36, R21.reuse, R4 ;  /* 0x0000001524047223 */ /* 0x084fe40000010004 */
[----:B------:R-:W-:-:S02]  /*5fb0*/  FFMA.FTZ R5, R37, R21, R5 ;  /* 0x0000001525057223 */ /* 0x000fc40000010005 */
[-C--:B------:R-:W-:Y:S02]  /*5fc0*/  FFMA.FTZ R6, R38, R21.reuse, R6 ;  /* 0x0000001526067223 */ /* 0x080fe40000010006 */
[----:B------:R-:W-:-:S04]  /*5fd0*/  FFMA.FTZ R7, R39, R21, R7 ;  /* 0x0000001527077223 */ /* 0x000fc80000010007 */
[----:B------:R-:W-:Y:S05]  /*5fe0*/  @P2 BRA `(.L_x_2943) ;  /* 0xfffffe8000002947 */ /* 0x000fea000383ffff */
.L_x_2942:
[----:B------:R-:W-:Y:S05]  /*5ff0*/  BSYNC B1 ;  /* 0x0000000000017941 */ /* 0x000fea0003800000 */
.L_x_2941:
[----:B------:R-:W-:Y:S05]  /*6000*/  @!P0 BRA `(.L_x_2940) ;  /* 0x0000048000008947 */ /* 0x000fea0003800000 */
[----:B------:R-:W-:Y:S01]  /*6010*/  IMAD R14, R29, c[0x0][0x1d4], RZ ;  /* 0x000075001d0e7a24 */ /* 0x000fe200078e02ff */
[----:B------:R-:W-:Y:S01]  /*6020*/  SHF.R.S32.HI R12, RZ, 0x1f, R45 ;  /* 0x0000001fff0c7819 */ /* 0x000fe2000001142d */
[----:B------:R-:W-:Y:S01]  /*6030*/  IMAD.MOV.U32 R15, RZ, RZ, c[0x0][0x1d4] ;  /* 0x00007500ff0f7624 */ /* 0x000fe200078e00ff */
[C---:B------:R-:W-:Y:S01]  /*6040*/  LEA R13, R45.reuse, 0x8, 0x2 ;  /* 0x000000082d0d7811 */ /* 0x040fe200078e10ff */
[----:B------:R-:W-:Y:S01]  /*6050*/  IMAD.SHL.U32 R47, R45, 0x100, RZ ;  /* 0x000001002d2f7824 */ /* 0x000fe200078e00ff */
[----:B------:R-:W-:-:S03]  /*6060*/  IADD3 R53, P0, R14, R45, RZ ;  /* 0x0000002d0e357210 */ /* 0x000fc60007f1e0ff */
[----:B------:R-:W-:Y:S01]  /*6070*/  IMAD R13, R16, -0x4, R13 ;  /* 0xfffffffc100d7824 */ /* 0x000fe200078e020d */
[----:B------:R-:W-:Y:S01]  /*6080*/  LEA.HI.X.SX32 R14, R14, R12, 0x1, P0 ;  /* 0x0000000c0e0e7211 */ /* 0x000fe200000f0eff */
[----:B------:R-:W-:Y:S01]  /*6090*/  IMAD R12, R15, c[0x0][0x1d8], RZ ;  /* 0x000076000f0c7a24 */ /* 0x000fe200078e02ff */
[----:B------:R-:W-:Y:S02]  /*60a0*/  LEA R34, P0, R53, c[0x0][0x1a8], 0x2 ;  /* 0x00006a0035227a11 */ /* 0x000fe400078010ff */
[----:B------:R-:W-:Y:S02]  /*60b0*/  IADD3 R46, R13, 0x410, RZ ;  /* 0x000004100d2e7810 */ /* 0x000fe40007ffe0ff */
[----:B------:R-:W-:Y:S02]  /*60c0*/  LEA.HI.X R53, R53, c[0x0][0x1ac], R14, 0x2, P0 ;  /* 0x00006b0035357a11 */ /* 0x000fe400000f140e */
[----:B------:R-:W-:-:S03]  /*60d0*/  SHF.L.U32 R44, R12, 0x8, RZ ;  /* 0x000000080c2c7819 */ /* 0x000fc600000006ff */
.L_x_2944:
[----:B------:R-:W-:Y:S01]  /*60e0*/  IMAD.MOV.U32 R35, RZ, RZ, R53 ;  /* 0x000000ffff237224 */ /* 0x000fe200078e0035 */
[----:B------:R-:W0:Y:S04]  /*60f0*/  LDS R48, [R46+-0x8] ;  /* 0xfffff8002e307984 */ /* 0x000e280000000800 */
[----:B------:R-:W3:Y:S04]  /*6100*/  LDG.E R12, [R34.64] ;  /* 0x00000024220c7981 */ /* 0x000ee8000c1e1900 */
[----:B------:R-:W4:Y:S04]  /*6110*/  LDG.E R14, [R34.64+0x4] ;  /* 0x00000424220e7981 */ /* 0x000f28000c1e1900 */
[----:B--2---:R-:W2:Y:S04]  /*6120*/  LDG.E R15, [R34.64+0x8] ;  /* 0x00000824220f7981 */ /* 0x004ea8000c1e1900 */
[----:B------:R-:W2:Y:S04]  /*6130*/  LDG.E R20, [R34.64+0xc] ;  /* 0x00000c2422147981 */ /* 0x000ea8000c1e1900 */
[----:B------:R-:W1:Y:S04]  /*6140*/  LDS R49, [R46+-0x4] ;  /* 0xfffffc002e317984 */ /* 0x000e680000000800 */
[----:B------:R-:W0:Y:S04]  /*6150*/  LDS R50, [R46] ;  /* 0x000000002e327984 */ /* 0x000e280000000800 */
[----:B------:R0:W0:Y:S01]  /*6160*/  LDS R51, [R46+0x4] ;  /* 0x000004002e337984 */ /* 0x0000220000000800 */
[----:B---3--:R-:W-:-:S02]  /*6170*/  IMAD R13, R44, R12, R47 ;  /* 0x0000000c2c0d7224 */ /* 0x008fc400078e022f */
[----:B----4-:R-:W-:-:S03]  /*6180*/  IMAD R14, R44, R14, R47 ;  /* 0x0000000e2c0e7224 */ /* 0x010fc600078e022f */
[----:B------:R-:W-:Y:S01]  /*6190*/  IADD3 R21, P0, R28, R13, RZ ;  /* 0x0000000d1c157210 */ /* 0x000fe20007f1e0ff */
[--C-:B--2---:R-:W-:Y:S01]  /*61a0*/  IMAD R12, R44, R15, R47.reuse ;  /* 0x0000000f2c0c7224 */ /* 0x104fe200078e022f */
[----:B------:R-:W-:Y:S02]  /*61b0*/  IADD3 R15, R14, 0x100, RZ ;  /* 0x000001000e0f7810 */ /* 0x000fe40007ffe0ff */
[----:B------:R-:W-:Y:S01]  /*61c0*/  LEA.HI.X.SX32 R22, R13, R32, 0x1, P0 ;  /* 0x000000200d167211 */ /* 0x000fe200000f0eff */
[----:B------:R-:W-:Y:S01]  /*61d0*/  IMAD R20, R44, R20, R47 ;  /* 0x000000142c147224 */ /* 0x000fe200078e022f */
[----:B------:R-:W-:Y:S02]  /*61e0*/  LEA R40, P0, R21, c[0x0][0x1a0], 0x2 ;  /* 0x0000680015287a11 */ /* 0x000fe400078010ff */
[----:B------:R-:W-:Y:S02]  /*61f0*/  IADD3 R14, P2, R28, R15, RZ ;  /* 0x0000000f1c0e7210 */ /* 0x000fe40007f5e0ff */
[----:B------:R-:W-:-:S02]  /*6200*/  IADD3 R13, R12, 0x200, RZ ;  /* 0x000002000c0d7810 */ /* 0x000fc40007ffe0ff */
[----:B------:R-:W-:Y:S02]  /*6210*/  LEA.HI.X R41, R21, c[0x0][0x1a4], R22, 0x2, P0 ;  /* 0x0000690015297a11 */ /* 0x000fe400000f1416 */
[----:B------:R-:W-:Y:S02]  /*6220*/  LEA.HI.X.SX32 R15, R15, R32, 0x1, P2 ;  /* 0x000000200f0f7211 */ /* 0x000fe400010f0eff */
[----:B------:R-:W-:Y:S02]  /*6230*/  LEA R36, P0, R14, c[0x0][0x1a0], 0x2 ;  /* 0x000068000e247a11 */ /* 0x000fe400078010ff */
[----:B------:R-:W-:Y:S01]  /*6240*/  IADD3 R21, R20, 0x300, RZ ;  /* 0x0000030014157810 */ /* 0x000fe20007ffe0ff */
[----:B------:R-:W2:Y:S01]  /*6250*/  LDG.E.128 R40, [R40.64] ;  /* 0x0000002428287981 */ /* 0x000ea2000c1e1d00 */
[----:B------:R-:W-:Y:S02]  /*6260*/  IADD3 R22, P3, R28, R13, RZ ;  /* 0x0000000d1c167210 */ /* 0x000fe40007f7e0ff */
[----:B------:R-:W-:-:S02]  /*6270*/  LEA.HI.X R37, R14, c[0x0][0x1a4], R15, 0x2, P0 ;  /* 0x000069000e257a11 */ /* 0x000fc400000f140f */
[----:B------:R-:W-:Y:S02]  /*6280*/  IADD3 R14, P0, R28, R21, RZ ;  /* 0x000000151c0e7210 */ /* 0x000fe40007f1e0ff */
[-C--:B------:R-:W-:Y:S02]  /*6290*/  LEA.HI.X.SX32 R13, R13, R32.reuse, 0x1, P3 ;  /* 0x000000200d0d7211 */ /* 0x080fe400018f0eff */
[C---:B------:R-:W-:Y:S01]  /*62a0*/  LEA R12, P2, R22.reuse, c[0x0][0x1a0], 0x2 ;  /* 0x00006800160c7a11 */ /* 0x040fe200078410ff */
[----:B------:R-:W1:Y:S01]  /*62b0*/  LDG.E.128 R36, [R36.64] ;  /* 0x0000002424247981 */ /* 0x000e62000c1e1d00 */
[----:B------:R-:W-:Y:S02]  /*62c0*/  LEA.HI.X.SX32 R21, R21, R32, 0x1, P0 ;  /* 0x0000002015157211 */ /* 0x000fe400000f0eff */
[----:B------:R-:W-:Y:S02]  /*62d0*/  LEA.HI.X R13, R22, c[0x0][0x1a4], R13, 0x2, P2 ;  /* 0x00006900160d7a11 */ /* 0x000fe400010f140d */
[----:B------:R-:W-:-:S04]  /*62e0*/  LEA R20, P0, R14, c[0x0][0x1a0], 0x2 ;  /* 0x000068000e147a11 */ /* 0x000fc800078010ff */
[----:B------:R-:W-:Y:S02]  /*62f0*/  LEA.HI.X R21, R14, c[0x0][0x1a4], R21, 0x2, P0 ;  /* 0x000069000e157a11 */ /* 0x000fe400000f1415 */
[----:B------:R-:W3:Y:S04]  /*6300*/  LDG.E.128 R12, [R12.64] ;  /* 0x000000240c0c7981 */ /* 0x000ee8000c1e1d00 */
[----:B------:R-:W4:Y:S01]  /*6310*/  LDG.E.128 R20, [R20.64] ;  /* 0x0000002414147981 */ /* 0x000f22000c1e1d00 */
[----:B------:R-:W-:Y:S02]  /*6320*/  IADD3 R34, P0, R34, 0x10, RZ ;  /* 0x0000001022227810 */ /* 0x000fe40007f1e0ff */
[----:B------:R-:W-:-:S03]  /*6330*/  IADD3 R45, R45, 0x4, RZ ;  /* 0x000000042d2d7810 */ /* 0x000fc60007ffe0ff */
[----:B------:R-:W-:Y:S01]  /*6340*/  IMAD.X R53, RZ, RZ, R35, P0 ;  /* 0x000000ffff357224 */ /* 0x000fe200000e0623 */
[----:B------:R-:W-:Y:S02]  /*6350*/  ISETP.GE.AND P0, PT, R45, R52, PT ;  /* 0x000000342d00720c */ /* 0x000fe40003f06270 */
[----:B0-----:R-:W-:Y:S02]  /*6360*/  IADD3 R46, R46, 0x10, RZ ;  /* 0x000000102e2e7810 */ /* 0x001fe40007ffe0ff */
[----:B------:R-:W-:Y:S01]  /*6370*/  IADD3 R47, R47, 0x400, RZ ;  /* 0x000004002f2f7810 */ /* 0x000fe20007ffe0ff */
[-C--:B--2---:R-:W-:Y:S02]  /*6380*/  FFMA.FTZ R35, R40, R48.reuse, R4 ;  /* 0x0000003028237223 */ /* 0x084fe40000010004 */
[-C--:B------:R-:W-:Y:S02]  /*6390*/  FFMA.FTZ R4, R41, R48.reuse, R5 ;  /* 0x0000003029047223 */ /* 0x080fe40000010005 */
[----:B------:R-:W-:-:S02]  /*63a0*/  FFMA.FTZ R5, R42, R48, R6 ;  /* 0x000000302a057223 */ /* 0x000fc40000010006 */
[----:B------:R-:W-:Y:S02]  /*63b0*/  FFMA.FTZ R48, R43, R48, R7 ;  /* 0x000000302b307223 */ /* 0x000fe40000010007 */
[-C--:B-1----:R-:W-:Y:S02]  /*63c0*/  FFMA.FTZ R4, R37, R49.reuse, R4 ;  /* 0x0000003125047223 */ /* 0x082fe40000010004 */
[-C--:B------:R-:W-:Y:S02]  /*63d0*/  FFMA.FTZ R5, R38, R49.reuse, R5 ;  /* 0x0000003126057223 */ /* 0x080fe40000010005 */
[-C--:B------:R-:W-:Y:S02]  /*63e0*/  FFMA.FTZ R35, R36, R49.reuse, R35 ;  /* 0x0000003124237223 */ /* 0x080fe40000010023 */
[----:B------:R-:W-:Y:S02]  /*63f0*/  FFMA.FTZ R48, R39, R49, R48 ;  /* 0x0000003127307223 */ /* 0x000fe40000010030 */
[----:B---3--:R-:W-:-:S02]  /*6400*/  FFMA.FTZ R6, R13, R50, R4 ;  /* 0x000000320d067223 */ /* 0x008fc40000010004 */
[-C--:B------:R-:W-:Y:S02]  /*6410*/  FFMA.FTZ R7, R14, R50.reuse, R5 ;  /* 0x000000320e077223 */ /* 0x080fe40000010005 */
[-C--:B------:R-:W-:Y:S02]  /*6420*/  FFMA.FTZ R35, R12, R50.reuse, R35 ;  /* 0x000000320c237223 */ /* 0x080fe40000010023 */
[----:B------:R-:W-:Y:S02]  /*6430*/  FFMA.FTZ R48, R15, R50, R48 ;  /* 0x000000320f307223 */ /* 0x000fe40000010030 */
[-C--:B----4-:R-:W-:Y:S02]  /*6440*/  FFMA.FTZ R5, R21, R51.reuse, R6 ;  /* 0x0000003315057223 */ /* 0x090fe40000010006 */
[-C--:B------:R-:W-:Y:S02]  /*6450*/  FFMA.FTZ R6, R22, R51.reuse, R7 ;  /* 0x0000003316067223 */ /* 0x080fe40000010007 */
[----:B------:R-:W-:-:S02]  /*6460*/  FFMA.FTZ R4, R20, R51, R35 ;  /* 0x0000003314047223 */ /* 0x000fc40000010023 */
[----:B------:R-:W-:Y:S01]  /*6470*/  FFMA.FTZ R7, R23, R51, R48 ;  /* 0x0000003317077223 */ /* 0x000fe20000010030 */
[----:B------:R-:W-:Y:S05]  /*6480*/  @!P0 BRA `(.L_x_2944) ;  /* 0xfffffc5000008947 */ /* 0x000fea000383ffff */
.L_x_2940:
[----:B0-----:R-:W-:Y:S05]  /*6490*/  BSYNC B0 ;  /* 0x0000000000007941 */ /* 0x001fea0003800000 */
.L_x_2939:
[----:B------:R-:W-:Y:S01]  /*64a0*/  ISETP.GE.AND P0, PT, R26, R25, PT ;  /* 0x000000191a00720c */ /* 0x000fe20003f06270 */
[----:B------:R-:W-:-:S12]  /*64b0*/  BSSY B0, `(.L_x_2945) ;  /* 0x0000103000007945 */ /* 0x000fd80003800000 */
[----:B------:R-:W-:Y:S05]  /*64c0*/  @P0 BRA `(.L_x_2946) ;  /* 0x0000101000000947 */ /* 0x000fea0003800000 */
[----:B------:R-:W-:Y:S01]  /*64d0*/  IADD3 R12, -R16, R25, -R33 ;  /* 0x00000019100c7210 */ /* 0x000fe20007ffe921 */
[----:B------:R-:W-:Y:S03]  /*64e0*/  BSSY B1, `(.L_x_2947) ;  /* 0x0000039000017945 */ /* 0x000fe60003800000 */
[----:B------:R-:W-:-:S13]  /*64f0*/  LOP3.LUT P0, R12, R12, 0x3, RZ, 0xc0, !PT ;  /* 0x000000030c0c7812 */ /* 0x000fda000780c0ff */
[----:B------:R-:W-:Y:S05]  /*6500*/  @!P0 BRA `(.L_x_2948) ;  /* 0x0000036000008947 */ /* 0x000fea0003800000 */
[----:B------:R-:W-:Y:S01]  /*6510*/  IMAD.MOV.U32 R20, RZ, RZ, R12 ;  /* 0x000000ffff147224 */ /* 0x000fe200078e000c */
[----:B------:R-:W-:Y:S02]  /*6520*/  LEA R21, R33, 0x410, 0x2 ;  /* 0x0000041021157811 */ /* 0x000fe400078e10ff */
.L_x_2951:
[----:B------:R-:W-:Y:S01]  /*6530*/  ISETP.GE.AND P2, PT, R26, c[0x0][0x1d4], PT ;  /* 0x000075001a007a0c */ /* 0x000fe20003f46270 */
[----:B------:R-:W-:Y:S01]  /*6540*/  BSSY B2, `(.L_x_2949) ;  /* 0x000002f000027945 */ /* 0x000fe20003800000 */
[----:B------:R-:W-:-:S04]  /*6550*/  IADD3 R20, R20, -0x1, RZ ;  /* 0xffffffff14147810 */ /* 0x000fc80007ffe0ff */
[----:B------:R-:W-:-:S07]  /*6560*/  ISETP.NE.AND P0, PT, R20, RZ, PT ;  /* 0x000000ff1400720c */ /* 0x000fce0003f05270 */
        /* <DEDUP_REMOVED lines=38> */
[----:B------:R-:W0:Y:S04]  /*67d0*/  LDS R22, [R21] ;  /* 0x0000000015167984 */ /* 0x000e280000000800 */
[----:B--2---:R-:W0:Y:S02]  /*67e0*/  LDG.E.128 R36, [R14.64] ;  /* 0x000000240e247981 */ /* 0x004e24000c1e1d00 */
[-C--:B0-----:R-:W-:Y:S02]  /*67f0*/  FFMA.FTZ R4, R36, R22.reuse, R4 ;  /* 0x0000001624047223 */ /* 0x081fe40000010004 */
[----:B------:R-:W-:-:S02]  /*6800*/  FFMA.FTZ R5, R37, R22, R5 ;  /* 0x0000001625057223 */ /* 0x000fc40000010005 */
[-C--:B------:R-:W-:Y:S02]  /*6810*/  FFMA.FTZ R6, R38, R22.reuse, R6 ;  /* 0x0000001626067223 */ /* 0x080fe40000010006 */
[----:B------:R-:W-:Y:S02]  /*6820*/  FFMA.FTZ R7, R39, R22, R7 ;  /* 0x0000001627077223 */ /* 0x000fe40000010007 */
.L_x_2950:
[----:B------:R-:W-:Y:S05]  /*6830*/  BSYNC B2 ;  /* 0x0000000000027941 */ /* 0x000fea0003800000 */
.L_x_2949:
[----:B------:R-:W-:Y:S02]  /*6840*/  IADD3 R26, R26, 0x1, RZ ;  /* 0x000000011a1a7810 */ /* 0x000fe40007ffe0ff */
[----:B------:R-:W-:Y:S01]  /*6850*/  IADD3 R21, R21, 0x4, RZ ;  /* 0x0000000415157810 */ /* 0x000fe20007ffe0ff */
[----:B------:R-:W-:Y:S05]  /*6860*/  @P0 BRA `(.L_x_2951) ;  /* 0xfffffcc000000947 */ /* 0x000fea000383ffff */
.L_x_2948:
[----:B------:R-:W-:Y:S05]  /*6870*/  BSYNC B1 ;  /* 0x0000000000017941 */ /* 0x000fea0003800000 */
.L_x_2947:
[----:B------:R-:W-:-:S04]  /*6880*/  LOP3.LUT R12, RZ, R33, RZ, 0x33, !PT ;  /* 0x00000021ff0c7212 */ /* 0x000fc800078e33ff */
[----:B------:R-:W-:-:S04]  /*6890*/  IADD3 R12, -R16, R25, R12 ;  /* 0x00000019100c7210 */ /* 0x000fc80007ffe10c */
[----:B------:R-:W-:-:S13]  /*68a0*/  ISETP.GE.U32.AND P0, PT, R12, 0x3, PT ;  /* 0x000000030c00780c */ /* 0x000fda0003f06070 */
[----:B------:R-:W-:Y:S05]  /*68b0*/  @!P0 BRA `(.L_x_2946) ;  /* 0x00000c2000008947 */ /* 0x000fea0003800000 */
[----:B------:R-:W-:-:S05]  /*68c0*/  LEA R13, R26, 0x8, 0x2 ;  /* 0x000000081a0d7811 */ /* 0x000fca00078e10ff */
[----:B------:R-:W-:-:S05]  /*68d0*/  IMAD R13, R16, -0x4, R13 ;  /* 0xfffffffc100d7824 */ /* 0x000fca00078e020d */
[----:B------:R-:W-:Y:S02]  /*68e0*/  IADD3 R12, R13, 0x410, RZ ;  /* 0x000004100d0c7810 */ /* 0x000fe40007ffe0ff */
.L_x_2960:
        /* <DEDUP_REMOVED lines=10> */
[----:B------:R-:W-:Y:S01]  /*6990*/  HFMA2.MMA R14, -RZ, RZ, 0, 0 ;  /* 0x00000000ff0e7435 */ /* 0x000fe200000001ff */
        /* <DEDUP_REMOVED lines=40> */
.L_x_2953:
[----:B------:R-:W-:Y:S05]  /*6c20*/  BSYNC B1 ;  /* 0x0000000000017941 */ /* 0x000fea0003800000 */
.L_x_2952:
[----:B------:R-:W-:Y:S01]  /*6c30*/  BSSY B1, `(.L_x_2954) ;  /* 0x000002c000017945 */ /* 0x000fe20003800000 */
        /* <DEDUP_REMOVED lines=10> */
[----:B0-----:R-:W-:-:S05]  /*6ce0*/  IADD3 R13, RZ, -R15, RZ ;  /* 0x8000000fff0d7210 */ /* 0x001fca0007ffe0ff */
        /* <DEDUP_REMOVED lines=32> */
.L_x_2955:
[----:B------:R-:W-:Y:S05]  /*6ef0*/  BSYNC B1 ;  /* 0x0000000000017941 */ /* 0x000fea0003800000 */
.L_x_2954:
        /* <DEDUP_REMOVED lines=22> */
[----:B------:R-:W-:-:S03]  /*7060*/  IMAD R16, R29, c[0x0][0x1d4], RZ ;  /* 0x000075001d107a24 */ /* 0x000fc600078e02ff */
[----:B------:R-:W-:Y:S02]  /*7070*/  @!P2 IADD3 R13, -R13, RZ, RZ ;  /* 0x000000ff0d0da210 */ /* 0x000fe40007ffe1ff */
        /* <DEDUP_REMOVED lines=20> */
.L_x_2957:
[----:B------:R-:W-:Y:S05]  /*71c0*/  BSYNC B1 ;  /* 0x0000000000017941 */ /* 0x000fea0003800000 */
.L_x_2956:
        /* <DEDUP_REMOVED lines=21> */
[----:B------:R-:W-:Y:S01]  /*7320*/  @!P0 IADD3 R13, R13, -R16, RZ ;  /* 0x800000100d0d8210 */ /* 0x000fe20007ffe0ff */
[----:B------:R-:W-:-:S04]  /*7330*/  IMAD R16, R29, c[0x0][0x1d4], RZ ;  /* 0x000075001d107a24 */ /* 0x000fc800078e02ff */
        /* <DEDUP_REMOVED lines=21> */
.L_x_2959:
[----:B------:R-:W-:Y:S05]  /*7490*/  BSYNC B1 ;  /* 0x0000000000017941 */ /* 0x000fea0003800000 */
.L_x_2958:
[----:B------:R-:W-:Y:S02]  /*74a0*/  IADD3 R26, R26, 0x4, RZ ;  /* 0x000000041a1a7810 */ /* 0x000fe40007ffe0ff */
[----:B------:R-:W-:Y:S02]  /*74b0*/  IADD3 R12, R12, 0x10, RZ ;  /* 0x000000100c0c7810 */ /* 0x000fe40007ffe0ff */
[----:B------:R-:W-:-:S13]  /*74c0*/  ISETP.GE.AND P0, PT, R26, R25, PT ;  /* 0x000000191a00720c */ /* 0x000fda0003f06270 */
[----:B------:R-:W-:Y:S05]  /*74d0*/  @!P0 BRA `(.L_x_2960) ;  /* 0xfffff41000008947 */ /* 0x000fea000383ffff */
.L_x_2946:
[----:B------:R-:W-:Y:S05]  /*74e0*/  BSYNC B0 ;  /* 0x0000000000007941 */ /* 0x000fea0003800000 */
.L_x_2945:
[----:B------:R-:W-:Y:S01]  /*74f0*/  BSSY B0, `(.L_x_2961) ;  /* 0x0000034000007945 */ /* 0x000fe20003800000 */
[----:B------:R-:W-:Y:S05]  /*7500*/  @P1 BRA `(.L_x_2962) ;  /* 0x0000032000001947 */ /* 0x000fea0003800000 */
[----:B------:R-:W-:Y:S01]  /*7510*/  IMAD.MOV.U32 R12, RZ, RZ, c[0x0][0x258] ;  /* 0x00009600ff0c7624 */ /* 0x000fe200078e00ff */
[----:B------:R-:W0:Y:S04]  /*7520*/  LDS R0, [R0] ;  /* 0x0000000000007984 */ /* 0x000e280000000800 */
[----:B------:R-:W-:Y:S01]  /*7530*/  ISETP.NE.AND P3, PT, R12, 0x2, PT ;  /* 0x000000020c00780c */ /* 0x000fe20003f65270 */
[----:B------:R-:W-:-:S12]  /*7540*/  IMAD.IADD R12, R17, 0x1, R2 ;  /* 0x00000001110c7824 */ /* 0x000fd800078e0202 */
[C---:B------:R-:W-:Y:S01]  /*7550*/  @!P3 IADD3 R16, P0, R12.reuse, c[0x0][0x188], RZ ;  /* 0x000062000c10ba10 */ /* 0x040fe20007f1e0ff */
[----:B------:R-:W3:Y:S03]  /*7560*/  @!P3 LDG.E R30, [R30.64+0x4] ;  /* 0x000004241e1eb981 */ /* 0x000ee6000c1e1900 */
[----:B------:R-:W-:Y:S02]  /*7570*/  @!P3 LEA.HI.X.SX32 R17, R12, c[0x0][0x18c], 0x1, P0 ;  /* 0x000063000c11ba11 */ /* 0x000fe400000f0eff */
[----:B------:R-:W-:-:S03]  /*7580*/  ISETP.NE.U32.AND P0, PT, RZ, c[0x0][0x240], PT ;  /* 0x00009000ff007a0c */ /* 0x000fc60003f05070 */
[----:B------:R-:W4:Y:S01]  /*7590*/  @!P3 LDG.E R16, [R16.64] ;  /* 0x000000241010b981 */ /* 0x000f22000c1e1900 */
[----:B------:R-:W-:Y:S01]  /*75a0*/  ISETP.NE.AND.EX P0, PT, RZ, c[0x0][0x244], PT, P0 ;  /* 0x00009100ff007a0c */ /* 0x000fe20003f05300 */
[----:B------:R-:W-:-:S04]  /*75b0*/  @P3 IMAD.MOV.U32 R13, RZ, RZ, 0x4 ;  /* 0x00000004ff0d3424 */ /* 0x000fc800078e00ff */
[----:B------:R-:W-:-:S08]  /*75c0*/  @P3 IMAD.WIDE R12, R12, R13, c[0x0][0x188] ;  /* 0x000062000c0c3625 */ /* 0x000fd000078e020d */
[----:B------:R-:W-:Y:S02]  /*75d0*/  @P0 IMAD R27, R27, c[0x0][0x1d8], R24 ;  /* 0x000076001b1b0a24 */ /* 0x000fe400078e0218 */
[----:B------:R-:W-:-:S03]  /*75e0*/  @P0 IMAD.MOV.U32 R15, RZ, RZ, 0x4 ;  /* 0x00000004ff0f0424 */ /* 0x000fc600078e00ff */
[----:B------:R-:W-:Y:S02]  /*75f0*/  @P0 LEA R14, R27, R2, 0x8 ;  /* 0x000000021b0e0211 */ /* 0x000fe400078e40ff */
[----:B--2---:R1:W2:Y:S03]  /*7600*/  @P3 LDG.E.128 R24, [R12.64] ;  /* 0x000000240c183981 */ /* 0x0042a6000c1e1d00 */
[----:B------:R-:W-:-:S05]  /*7610*/  @P0 IMAD.WIDE R14, R14, R15, c[0x0][0x238] ;  /* 0x00008e000e0e0625 */ /* 0x000fca00078e020f */
[----:B------:R-:W2:Y:S01]  /*7620*/  @P0 LDG.E.128 R32, [R14.64] ;  /* 0x000000240e200981 */ /* 0x000ea2000c1e1d00 */
[----:B------:R-:W-:Y:S02]  /*7630*/  IMAD R3, R3, 0x100, R2 ;  /* 0x0000010003037824 */ /* 0x000fe400078e0202 */
[----:B------:R-:W-:-:S03]  /*7640*/  IMAD.SHL.U32 R18, R18, 0x100, RZ ;  /* 0x0000010012127824 */ /* 0x000fc600078e00ff */
[----:B-1----:R-:W-:Y:S02]  /*7650*/  SHF.R.S32.HI R13, RZ, 0x1f, R3 ;  /* 0x0000001fff0d7819 */ /* 0x002fe40000011403 */
[----:B------:R-:W-:-:S04]  /*7660*/  IADD3 R3, P2, R18, R3, RZ ;  /* 0x0000000312037210 */ /* 0x000fc80007f5e0ff */
[----:B------:R-:W-:Y:S02]  /*7670*/  LEA.HI.X.SX32 R18, R18, R13, 0x1, P2 ;  /* 0x0000000d12127211 */ /* 0x000fe400010f0eff */
[----:B------:R-:W-:-:S04]  /*7680*/  LEA R12, P2, R3, c[0x0][0x1a0], 0x2 ;  /* 0x00006800030c7a11 */ /* 0x000fc800078410ff */
[----:B------:R-:W-:Y:S02]  /*7690*/  LEA.HI.X R13, R3, c[0x0][0x1a4], R18, 0x2, P2 ;  /* 0x00006900030d7a11 */ /* 0x000fe400010f1412 */
[----:B----4-:R-:W-:Y:S02]  /*76a0*/  @!P3 PRMT R17, R16, 0x9910, RZ ;  /* 0x000099101011b816 */ /* 0x010fe400000000ff */
[--C-:B------:R-:W-:Y:S02]  /*76b0*/  @!P3 SHF.R.U32.HI R20, RZ, 0x10, R16.reuse ;  /* 0x00000010ff14b819 */ /* 0x100fe40000011610 */
[----:B------:R-:W-:Y:S02]  /*76c0*/  @!P3 SHF.R.U32.HI R21, RZ, 0x18, R16 ;  /* 0x00000018ff15b819 */ /* 0x000fe40000011610 */
[----:B------:R-:W-:Y:S01]  /*76d0*/  @!P3 SHF.R.S32.HI R17, RZ, 0x8, R17 ;  /* 0x00000008ff11b819 */ /* 0x000fe20000011411 */
[----:B------:R-:W3:Y:S08]  /*76e0*/  @!P3 I2F.S8 R22, R16 ;  /* 0x000000100016b306 */ /* 0x000ef00000001400 */
[----:B------:R-:W1:Y:S08]  /*76f0*/  @!P3 I2F.S8 R20, R20 ;  /* 0x000000140014b306 */ /* 0x000e700000001400 */
[----:B------:R-:W4:Y:S08]  /*7700*/  @!P3 I2F.S8 R21, R21 ;  /* 0x000000150015b306 */ /* 0x000f300000001400 */
[----:B------:R-:W0:Y:S01]  /*7710*/  @!P3 I2F.S16 R17, R17 ;  /* 0x000000110011b306 */ /* 0x000e220000101400 */
[----:B---3--:R-:W-:-:S02]  /*7720*/  @!P3 FMUL.FTZ R24, R22, R30 ;  /* 0x0000001e1618b220 */ /* 0x008fc40000410000 */
[-C--:B-1----:R-:W-:Y:S02]  /*7730*/  @!P3 FMUL.FTZ R26, R20, R30.reuse ;  /* 0x0000001e141ab220 */ /* 0x082fe40000410000 */
[-C--:B----4-:R-:W-:Y:S02]  /*7740*/  @!P3 FMUL.FTZ R27, R21, R30.reuse ;  /* 0x0000001e151bb220 */ /* 0x090fe40000410000 */
[----:B--2--5:R-:W-:Y:S02]  /*7750*/  FADD.FTZ R8, R24, R8 ;  /* 0x0000000818087221 */ /* 0x024fe40000010000 */
[----:B------:R-:W-:Y:S02]  /*7760*/  FADD.FTZ R10, R26, R10 ;  /* 0x0000000a1a0a7221 */ /* 0x000fe40000010000 */
[----:B0-----:R-:W-:Y:S02]  /*7770*/  @!P3 FMUL.FTZ R25, R17, R30 ;  /* 0x0000001e1119b220 */ /* 0x001fe40000410000 */
[----:B------:R-:W-:-:S02]  /*7780*/  FADD.FTZ R11, R27, R11 ;  /* 0x0000000b1b0b7221 */ /* 0x000fc40000010000 */
[----:B------:R-:W-:Y:S02]  /*7790*/  FADD.FTZ R9, R25, R9 ;  /* 0x0000000919097221 */ /* 0x000fe40000010000 */
        /* <DEDUP_REMOVED lines=9> */
.L_x_2962:
[----:B------:R-:W-:Y:S05]  /*7830*/  BSYNC B0 ;  /* 0x0000000000007941 */ /* 0x000fea0003800000 */
.L_x_2961:
[----:B------:R-:W-:Y:S06]  /*7840*/  BAR.SYNC.DEFER_BLOCKING 0x0 ;  /* 0x0000000000007b1d */ /* 0x000fec0000010000 */
[----:B------:R-:W-:Y:S05]  /*7850*/  @P1 EXIT ;  /* 0x000000000000194d */ /* 0x000fea0003800000 */
[----:B------:R-:W-:-:S05]  /*7860*/  IMAD.MOV.U32 R0, RZ, RZ, c[0x0][0x258] ;  /* 0x00009600ff007624 */ /* 0x000fca00078e00ff */
[----:B------:R-:W-:-:S13]  /*7870*/  ISETP.NE.AND P0, PT, R0, 0x2, PT ;  /* 0x000000020000780c */ /* 0x000fda0003f05270 */
[----:B0----5:R-:W-:Y:S02]  /*7880*/  @P0 IMAD.IADD R8, R19, 0x1, R2 ;  /* 0x0000000113080824 */ /* 0x021fe400078e0202 */
[----:B------:R-:W-:-:S04]  /*7890*/  @P0 IMAD.MOV.U32 R9, RZ, RZ, 0x4 ;  /* 0x00000004ff090424 */ /* 0x000fc800078e00ff */
[----:B------:R-:W-:-:S05]  /*78a0*/  @P0 IMAD.WIDE R8, R8, R9, c[0x0][0x160] ;  /* 0x0000580008080625 */ /* 0x000fca00078e0209 */
[----:B------:R0:W-:Y:S01]  /*78b0*/  @P0 STG.E.128 [R8.64], R4 ;  /* 0x0000000408000986 */ /* 0x0001e2000c101d24 */
[----:B------:R-:W-:Y:S05]  /*78c0*/  @P0 EXIT ;  /* 0x000000000000094d */ /* 0x000fea0003800000 */
[----:B0-----:R-:W-:Y:S01]  /*78d0*/  IMAD.MOV.U32 R8, RZ, RZ, c[0x0][0x250] ;  /* 0x00009400ff087624 */ /* 0x001fe200078e00ff */
[----:B------:R-:W-:-:S05]  /*78e0*/  MOV R9, c[0x0][0x254] ;  /* 0x0000950000097a02 */ /* 0x000fca0000000f00 */
[----:B------:R-:W3:Y:S01]  /*78f0*/  LDG.E R8, [R8.64] ;  /* 0x0000002408087981 */ /* 0x000ee2000c1e1900 */
[----:B------:R-:W-:-:S05]  /*7900*/  IMAD.IADD R19, R19, 0x1, R2 ;  /* 0x0000000113137824 */ /* 0x000fca00078e0202 */
[----:B------:R-:W-:Y:S01]  /*7910*/  IADD3 R2, P0, R19, c[0x0][0x160], RZ ;  /* 0x0000580013027a10 */ /* 0x000fe20007f1e0ff */
        /* <DEDUP_REMOVED lines=16> */
[----:B0-----:R-:W-:-:S04]  /*7a20*/  PRMT R5, R7, 0x8880, RZ ;  /* 0x0000888007057816 */ /* 0x001fc800000000ff */
[----:B------:R-:W-:Y:S02]  /*7a30*/  PRMT R4, R5, 0x7710, RZ ;  /* 0x0000771005047816 */ /* 0x000fe400000000ff */
[----:B------:R-:W-:Y:S02]  /*7a40*/  PRMT R5, R0, 0x7054, R3 ;  /* 0x0000705400057816 */ /* 0x000fe40000000003 */
[----:B------:R-:W-:Y:S02]  /*7a50*/  LEA.HI.X.SX32 R3, R19, c[0x0][0x164], 0x1, P0 ;  /* 0x0000590013037a11 */ /* 0x000fe400000f0eff */
[----:B------:R-:W-:-:S05]  /*7a60*/  PRMT R5, R4, 0x654, R5 ;  /* 0x0000065404057816 */ /* 0x000fca0000000005 */
[----:B------:R-:W-:Y:S01]  /*7a70*/  STG.E [R2.64], R5 ;  /* 0x0000000502007986 */ /* 0x000fe2000c101924 */
[----:B------:R-:W-:Y:S05]  /*7a80*/  EXIT ;  /* 0x000000000000794d */ /* 0x000fea0003800000 */
.L_x_2923:
[----:B------:R-:W-:Y:S01]  /*7a90*/  IMAD.MOV.U32 R84, RZ, RZ, R159 ;  /* 0x000000ffff547224 */ /* 0x000fe200078e009f */
[----:B------:R-:W-:Y:S01]  /*7aa0*/  MOV R82, 0x7af0 ;  /* 0x00007af000527802 */ /* 0x000fe20000000f00 */
[----:B------:R-:W-:Y:S02]  /*7ab0*/  IMAD.MOV.U32 R85, RZ, RZ, 0x2 ;  /* 0x00000002ff557424 */ /* 0x000fe400078e00ff */
[----:B------:R-:W-:Y:S02]  /*7ac0*/  IMAD.MOV.U32 R86, RZ, RZ, 0x1f ;  /* 0x0000001fff567424 */ /* 0x000fe400078e00ff */
[----:B------:R-:W-:Y:S02]  /*7ad0*/  IMAD.MOV.U32 R87, RZ, RZ, -0x1 ;  /* 0xffffffffff577424 */ /* 0x000fe400078e00ff */
[----:B-----5:R-:W-:Y:S05]  /*7ae0*/  CALL.REL.NOINC `($__internal_17_$__cuda_sm70_shflsync_bfly_p) ;  /* 0x0000021000007944 */ /* 0x020fea0003c00000 */
[----:B-1----:R-:W-:Y:S01]  /*7af0*/  IMAD.MOV.U32 R82, RZ, RZ, R84 ;  /* 0x000000ffff527224 */ /* 0x002fe200078e0054 */
[----:B0-----:R-:W-:Y:S05]  /*7b00*/  BRA `(.L_x_2963) ;  /* 0xffffd7d000007947 */ /* 0x001fea000383ffff */
.L_x_2924:
[----:B------:R-:W-:Y:S01]  /*7b10*/  MOV R84, R159 ;  /* 0x0000009f00547202 */ /* 0x000fe20000000f00 */
[----:B------:R-:W-:Y:S01]  /*7b20*/  IMAD.MOV.U32 R85, RZ, RZ, 0x1 ;  /* 0x00000001ff557424 */ /* 0x000fe200078e00ff */
[----:B------:R-:W-:Y:S01]  /*7b30*/  MOV R82, 0x7b70 ;  /* 0x00007b7000527802 */ /* 0x000fe20000000f00 */
[----:B------:R-:W-:-:S02]  /*7b40*/  IMAD.MOV.U32 R86, RZ, RZ, 0x1f ;  /* 0x0000001fff567424 */ /* 0x000fc400078e00ff */
[----:B------:R-:W-:Y:S02]  /*7b50*/  IMAD.MOV.U32 R87, RZ, RZ, -0x1 ;  /* 0xffffffffff577424 */ /* 0x000fe400078e00ff */
[----:B-----5:R-:W-:Y:S05]  /*7b60*/  CALL.REL.NOINC `($__internal_17_$__cuda_sm70_shflsync_bfly_p) ;  /* 0x0000019000007944 */ /* 0x020fea0003c00000 */
[----:B-1----:R-:W-:Y:S01]  /*7b70*/  IMAD.MOV.U32 R82, RZ, RZ, R84 ;  /* 0x000000ffff527224 */ /* 0x002fe200078e0054 */
[----:B0-----:R-:W-:Y:S05]  /*7b80*/  BRA `(.L_x_2964) ;  /* 0xffffd78000007947 */ /* 0x001fea000383ffff */
.L_x_2928:
[----:B------:R-:W-:Y:S01]  /*7b90*/  HFMA2.MMA R86, -RZ, RZ, 0, 1.847743988037109375e-06 ;  /* 0x0000001fff567435 */ /* 0x000fe200000001ff */
[----:B------:R-:W-:Y:S01]  /*7ba0*/  IMAD.MOV.U32 R84, RZ, RZ, R3 ;  /* 0x000000ffff547224 */ /* 0x000fe200078e0003 */
[----:B------:R-:W-:Y:S01]  /*7bb0*/  MOV R82, 0x7bf0 ;  /* 0x00007bf000527802 */ /* 0x000fe20000000f00 */
[----:B------:R-:W-:Y:S02]  /*7bc0*/  IMAD.MOV.U32 R85, RZ, RZ, 0x10 ;  /* 0x00000010ff557424 */ /* 0x000fe400078e00ff */
[----:B------:R-:W-:Y:S02]  /*7bd0*/  IMAD.MOV.U32 R87, RZ, RZ, -0x1 ;  /* 0xffffffffff577424 */ /* 0x000fe400078e00ff */
[----:B-12--5:R-:W-:Y:S05]  /*7be0*/  CALL.REL.NOINC `($__internal_17_$__cuda_sm70_shflsync_bfly_p) ;  /* 0x0000011000007944 */ /* 0x026fea0003c00000 */
[----:B-1----:R-:W-:Y:S01]  /*7bf0*/  IMAD.MOV.U32 R2, RZ, RZ, R84 ;  /* 0x000000ffff027224 */ /* 0x002fe200078e0054 */
[----:B0-----:R-:W-:Y:S05]  /*7c00*/  BRA `(.L_x_2965) ;  /* 0xffffd93000007947 */ /* 0x001fea000383ffff */
.L_x_2929:
[----:B------:R-:W-:Y:S01]  /*7c10*/  IMAD.MOV.U32 R84, RZ, RZ, R7 ;  /* 0x000000ffff547224 */ /* 0x000fe200078e0007 */
[----:B------:R-:W-:Y:S01]  /*7c20*/  MOV R82, 0x7c70 ;  /* 0x00007c7000527802 */ /* 0x000fe20000000f00 */
[----:B------:R-:W-:Y:S02]  /*7c30*/  IMAD.MOV.U32 R85, RZ, RZ, 0x8 ;  /* 0x00000008ff557424 */ /* 0x000fe400078e00ff */
[----:B------:R-:W-:-:S02]  /*7c40*/  IMAD.MOV.U32 R86, RZ, RZ, 0x1f ;  /* 0x0000001fff567424 */ /* 0x000fc400078e00ff */
[----:B------:R-:W-:Y:S02]  /*7c50*/  IMAD.MOV.U32 R87, RZ, RZ, -0x1 ;  /* 0xffffffffff577424 */ /* 0x000fe400078e00ff */
[----:B012---:R-:W-:Y:S05]  /*7c60*/  CALL.REL.NOINC `($__internal_17_$__cuda_sm70_shflsync_bfly_p) ;  /* 0x0000009000007944 */ /* 0x007fea0003c00000 */
[----:B-1----:R-:W-:Y:S01]  /*7c70*/  FMNMX.FTZ R2, R7, R84, !PT ;  /* 0x0000005407027209 */ /* 0x002fe20007810000 */
[----:B0-----:R-:W-:Y:S01]  /*7c80*/  IMAD.MOV.U32 R86, RZ, RZ, 0x1f ;  /* 0x0000001fff567424 */ /* 0x001fe200078e00ff */
[----:B------:R-:W-:Y:S01]  /*7c90*/  MOV R85, 0x4 ;  /* 0x0000000400557802 */ /* 0x000fe20000000f00 */
[----:B------:R-:W-:Y:S01]  /*7ca0*/  IMAD.MOV.U32 R87, RZ, RZ, -0x1 ;  /* 0xffffffffff577424 */ /* 0x000fe200078e00ff */
[----:B------:R-:W-:Y:S01]  /*7cb0*/  MOV R82, 0x7ce0 ;  /* 0x00007ce000527802 */ /* 0x000fe20000000f00 */
[----:B------:R-:W-:Y:S02]  /*7cc0*/  IMAD.MOV.U32 R84, RZ, RZ, R2 ;  /* 0x000000ffff547224 */ /* 0x000fe400078e0002 */
[----:B------:R-:W-:Y:S05]  /*7cd0*/  CALL.REL.NOINC `($__internal_17_$__cuda_sm70_shflsync_bfly_p) ;  /* 0x0000002000007944 */ /* 0x000fea0003c00000 */
[----:B-1----:R-:W-:Y:S01]  /*7ce0*/  IMAD.MOV.U32 R3, RZ, RZ, R84 ;  /* 0x000000ffff037224 */ /* 0x002fe200078e0054 */
[----:B0-----:R-:W-:Y:S05]  /*7cf0*/  BRA `(.L_x_2966) ;  /* 0xffffd89000007947 */ /* 0x001fea000383ffff */
        .weak           $__internal_17_$__cuda_sm70_shflsync_bfly_p
        .type           $__internal_17_$__cuda_sm70_shflsync_bfly_p,@function
        .size           $__internal_17_$__cuda_sm70_shflsync_bfly_p,(.L_x_3188 - $__internal_17_$__cuda_sm70_shflsync_bfly_p)
$__internal_17_$__cuda_sm70_shflsync_bfly_p:
[----:B------:R-:W-:Y:S01]  /*7d00*/  IMAD.MOV.U32 R83, RZ, RZ, 0x0 ;  /* 0x00000000ff537424 */ /* 0x000fe200078e00ff */
[----:B------:R-:W-:Y:S04]  /*7d10*/  WARPSYNC R87 ;  /* 0x0000005700007348 */ /* 0x000fe80003800000 */
[----:B------:R0:W1:Y:S01]  /*7d20*/  SHFL.BFLY PT, R84, R84, R85, R86 ;  /* 0x0c00005554547389 */ /* 0x00006200000e0056 */
[----:B------:R-:W-:Y:S05]  /*7d30*/  RET.REL.NODEC R82 `(_ZN4mmha33masked_multihead_attention_kernelIfLi256ELi256ELi4ELi64ELi64ELb0ELb1EEEv26Multihead_attention_paramsIT_XT5_EE) ;  /* 0xffff82c052007950 */ /* 0x000fea0003c3ffff */
.L_x_2967:
        /* <DEDUP_REMOVED lines=12> */
.L_x_3188:


//--------------------- .text._ZN4mmha33masked_multihead_attention_kernelIfLi256ELi256ELi1ELi64ELi256ELb0ELb0EEEv26Multihead_attention_paramsIT_XT5_EE --------------------------
	.section	.text._ZN4mmha33masked_multihead_attention_kernelIfLi256ELi256ELi1ELi64ELi256ELb0ELb0EEEv26Multihead_attention_paramsIT_XT5_EE,"ax",@progbits
	.sectioninfo	@"SHI_REGISTERS=255"
	.align	128
        .global         _ZN4mmha33masked_multihead_attention_kernelIfLi256ELi256ELi1ELi64ELi256ELb0ELb0EEEv26Multihead_attention_paramsIT_XT5_EE
        .type           _ZN4mmha33masked_multihead_attention_kernelIfLi256ELi256ELi1ELi64ELi256ELb0ELb0EEEv26Multihead_attention_paramsIT_XT5_EE,@function
        .size           _ZN4mmha33masked_multihead_attention_kernelIfLi256ELi256ELi1ELi64ELi256ELb0ELb0EEEv26Multihead_attention_paramsIT_XT5_EE,(.L_x_3212 - _ZN4mmha33masked_multihead_attention_kernelIfLi256ELi256ELi1ELi64ELi256ELb0ELb0EEEv26Multihead_attention_paramsIT_XT5_EE)
        .other          _ZN4mmha33masked_multihead_attention_kernelIfLi256ELi256ELi1ELi64ELi256ELb0ELb0EEEv26Multihead_attention_paramsIT_XT5_EE,@"STO_CUDA_ENTRY STV_DEFAULT"
_ZN4mmha33masked_multihead_attention_kernelIfLi256ELi256ELi1ELi64ELi256ELb0ELb0EEEv26Multihead_attention_paramsIT_XT5_EE:
.text._ZN4mmha33masked_multihead_attention_kernelIfLi256ELi256ELi1ELi64ELi256ELb0ELb0EEEv26Multihead_attention_paramsIT_XT5_EE:
        /* <DEDUP_REMOVED lines=15> */
.L_x_2968:
        /* <DEDUP_REMOVED lines=123> */
.L_x_2970:
[----:B------:R-:W-:Y:S01]  /*08a0*/  CS2R R16, SRZ ;  /* 0x0000000000107805 */ /* 0x000fe2000001ff00 */
[----:B------:R-:W-:Y:S02]  /*08b0*/  CS2R R18, SRZ ;  /* 0x0000000000127805 */ /* 0x000fe4000001ff00 */
.L_x_2971:
[----:B0-----:R-:W-:Y:S05]  /*08c0*/  BSYNC B0 ;  /* 0x0000000000007941 */ /* 0x001fea0003800000 */
.L_x_2969:
[----:B------:R-:W-:Y:S01]  /*08d0*/  IMAD.MOV.U32 R2, RZ, RZ, c[0x0][0x258] ;  /* 0x00009600ff027624 */ /* 0x000fe200078e00ff */
[----:B------:R-:W-:Y:S01]  /*08e0*/  BSSY B0, `(.L_x_2972) ;  /* 0x000001c000007945 */ /* 0x000fe20003800000 */
[----:B------:R-:W-:Y:S01]  /*08f0*/  IMAD.MOV.U32 R4, RZ, RZ, c[0x0][0x248] ;  /* 0x00009200ff047624 */ /* 0x000fe200078e00ff */
[----:B------:R-:W-:-:S02]  /*0900*/  MOV R5, c[0x0][0x24c] ;  /* 0x0000930000057a02 */ /* 0x000fc40000000f00 */
[----:B------:R-:W-:-:S13]  /*0910*/  ISETP.NE.AND P0, PT, R2, 0x2, PT ;  /* 0x000000020200780c */ /* 0x000fda0003f05270 */
        /* <DEDUP_REMOVED lines=8> */
.L_x_2973:
[C---:B------:R-:W-:Y:S01]  /*09a0*/  IADD3 R2, P0, R0.reuse, c[0x0][0x178], RZ ;  /* 0x00005e0000027a10 */ /* 0x040fe20007f1e0ff */
[----:B------:R0:W2:Y:S03]  /*09b0*/  LDG.E R7, [R4.64+0x4] ;  /* 0x0000042404077981 */ /* 0x0000a6000c1e1900 */
[----:B------:R-:W-:-:S05]  /*09c0*/  LEA.HI.X.SX32 R3, R0, c[0x0][0x17c], 0x1, P0 ;  /* 0x00005f0000037a11 */ /* 0x000fca00000f0eff */
[----:B------:R-:W3:Y:S02]  /*09d0*/  LDG.E R2, [R2.64] ;  /* 0x0000002402027981 */ /* 0x000ee4000c1e1900 */
[----:B---3--:R-:W-:Y:S02]  /*09e0*/  PRMT R0, R2, 0x9910, RZ ;  /* 0x0000991002007816 */ /* 0x008fe400000000ff */
[--C-:B0-----:R-:W-:Y:S02]  /*09f0*/  SHF.R.U32.HI R4, RZ, 0x10, R2.reuse ;  /* 0x00000010ff047819 */ /* 0x101fe40000011602 */
[----:B------:R-:W-:Y:S02]  /*0a00*/  SHF.R.U32.HI R5, RZ, 0x18, R2 ;  /* 0x00000018ff057819 */ /* 0x000fe40000011602 */
[----:B------:R-:W-:Y:S01]  /*0a10*/  SHF.R.S32.HI R0, RZ, 0x8, R0 ;  /* 0x00000008ff007819 */ /* 0x000fe20000011400 */
[----:B------:R-:W2:Y:S08]  /*0a20*/  I2F.S8 R6, R2 ;  /* 0x0000000200067306 */ /* 0x000eb00000001400 */
[----:B------:R-:W0:Y:S08]  /*0a30*/  I2F.S8 R4, R4 ;  /* 0x0000000400047306 */ /* 0x000e300000001400 */
[----:B------:R-:W3:Y:S08]  /*0a40*/  I2F.S8 R5, R5 ;  /* 0x0000000500057306 */ /* 0x000ef00000001400 */
[----:B------:R-:W4:Y:S01]  /*0a50*/  I2F.S16 R0, R0 ;  /* 0x0000000000007306 */ /* 0x000f220000101400 */
[----:B--2---:R-:W-:-:S02]  /*0a60*/  FMUL.FTZ R24, R6, R7 ;  /* 0x0000000706187220 */ /* 0x004fc40000410000 */
[-C--:B0-----:R-:W-:Y:S02]  /*0a70*/  FMUL.FTZ R26, R4, R7.reuse ;  /* 0x00000007041a7220 */ /* 0x081fe40000410000 */
[-C--:B---3--:R-:W-:Y:S02]  /*0a80*/  FMUL.FTZ R27, R5, R7.reuse ;  /* 0x00000007051b7220 */ /* 0x088fe40000410000 */
[----:B----4-:R-:W-:Y:S02]  /*0a90*/  FMUL.FTZ R25, R0, R7 ;  /* 0x0000000700197220 */ /* 0x010fe40000410000 */
.L_x_2974:
[----:B------:R-:W-:Y:S05]  /*0aa0*/  BSYNC B0 ;  /* 0x0000000000007941 */ /* 0x000fea0003800000 */
.L_x_2972:
        /* <DEDUP_REMOVED lines=8> */
[----:B------:R-:W-:Y:S01]  /*0b30*/  CS2R R28, SRZ ;  /* 0x00000000001c7805 */ /* 0x000fe2000001ff00 */
[----:B------:R-:W-:Y:S01]  /*0b40*/  ISETP.EQ.OR.EX P1, PT, RZ, c[0x0][0x244], P0, P1 ;  /* 0x00009100ff007a0c */ /* 0x000fe20000722710 */
[----:B------:R-:W-:Y:S01]  /*0b50*/  ULDC.64 UR4, c[0x0][0x1f8] ;  /* 0x00007e0000047ab9 */ /* 0x000fe20000000a00 */
[----:B------:R-:W-:Y:S01]  /*0b60*/  ISETP.EQ.OR.EX P2, PT, RZ, c[0x0][0x174], P5, P2 ;  /* 0x00005d00ff007a0c */ /* 0x000fe20002f42720 */
[----:B------:R-:W-:Y:S01]  /*0b70*/  CS2R R30, SRZ ;  /* 0x00000000001e7805 */ /* 0x000fe2000001ff00 */
[----:B------:R-:W-:-:S02]  /*0b80*/  ISETP.EQ.OR.EX P3, PT, RZ, c[0x0][0x184], P5, P3 ;  /* 0x00006100ff007a0c */ /* 0x000fc40002f62730 */
[----:B------:R-:W-:Y:S02]  /*0b90*/  MOV R0, c[0x0][0x1d8] ;  /* 0x0000760000007a02 */ /* 0x000fe40000000f00 */
[----:B------:R-:W-:Y:S01]  /*0ba0*/  @UP0 UMOV UR6, 0x4 ;  /* 0x0000000400060882 */ /* 0x000fe20000000000 */
[----:B------:R-:W-:Y:S01]  /*0bb0*/  PLOP3.LUT P4, PT, PT, PT, UP0, 0x80, 0x0 ;  /* 0x000000000000781c */ /* 0x000fe20003f8f008 */
[----:B------:R-:W-:-:S03]  /*0bc0*/  @UP0 UIMAD.WIDE UR4, UR46, UR6, UR4 ;  /* 0x000000062e0402a5 */ /* 0x000fc6000f8e0204 */
[----:B------:R-:W-:Y:S02]  /*0bd0*/  @!P1 IMAD R9, R9, R0, UR47 ;  /* 0x0000002f09099e24 */ /* 0x000fe4000f8e0200 */
[----:B0-----:R-:W-:Y:S01]  /*0be0*/  @!P2 IMAD.MOV.U32 R3, RZ, RZ, 0x4 ;  /* 0x00000004ff03a424 */ /* 0x001fe200078e00ff */
[----:B------:R-:W-:Y:S01]  /*0bf0*/  MOV R7, UR5 ;  /* 0x0000000500077c02 */ /* 0x000fe20008000f00 */
[----:B------:R-:W-:Y:S01]  /*0c00*/  @!P3 IMAD.MOV.U32 R5, RZ, RZ, 0x4 ;  /* 0x00000004ff05b424 */ /* 0x000fe200078e00ff */
[----:B------:R-:W-:Y:S01]  /*0c10*/  CS2R R12, SRZ ;  /* 0x00000000000c7805 */ /* 0x000fe2000001ff00 */
[----:B------:R-:W-:Y:S01]  /*0c20*/  IMAD.U32 R6, RZ, RZ, UR4 ;  /* 0x00000004ff067e24 */ /* 0x000fe2000f8e00ff */
[----:B------:R-:W-:Y:S01]  /*0c30*/  CS2R R14, SRZ ;  /* 0x00000000000e7805 */ /* 0x000fe2000001ff00 */
[C---:B------:R-:W-:Y:S01]  /*0c40*/  @!P2 IMAD.WIDE R2, R8.reuse, R3, c[0x0][0x170] ;  /* 0x00005c000802a625 */ /* 0x040fe200078e0203 */
[----:B------:R-:W-:Y:S02]  /*0c50*/  @!P1 LEA R9, R9, R22, 0x8 ;  /* 0x0000001609099211 */ /* 0x000fe400078e40ff */
[----:B------:R0:W2:Y:S01]  /*0c60*/  @P4 LDG.E R0, [R6.64] ;  /* 0x0000002406004981 */ /* 0x0000a2000c1e1900 */
[----:B------:R-:W-:-:S03]  /*0c70*/  @!P3 IMAD.WIDE R4, R8, R5, c[0x0][0x180] ;  /* 0x000060000804b625 */ /* 0x000fc600078e0205 */
[----:B------:R-:W3:Y:S01]  /*0c80*/  @!P2 LDG.E.128 R28, [R2.64] ;  /* 0x00000024021ca981 */ /* 0x000ee2000c1e1d00 */
[----:B------:R-:W-:-:S03]  /*0c90*/  @!P1 IMAD.MOV.U32 R8, RZ, RZ, 0x4 ;  /* 0x00000004ff089424 */ /* 0x000fc600078e00ff */
[----:B------:R-:W4:Y:S01]  /*0ca0*/  @!P3 LDG.E.128 R12, [R4.64] ;  /* 0x00000024040cb981 */ /* 0x000f22000c1e1d00 */
[----:B0-----:R-:W-:-:S05]  /*0cb0*/  @!P1 IMAD.WIDE R6, R9, R8, c[0x0][0x230] ;  /* 0x00008c0009069625 */ /* 0x001fca00078e0208 */
[----:B------:R-:W4:Y:S01]  /*0cc0*/  @!P1 LDG.E.128 R8, [R6.64] ;  /* 0x0000002406089981 */ /* 0x000f22000c1e1d00 */
[----:B------:R-:W-:Y:S01]  /*0cd0*/  ULDC.U8 UR4, c[0x0][0x1e4] ;  /* 0x0000790000047ab9 */ /* 0x000fe20000000000 */
[----:B------:R-:W-:Y:S01]  /*0ce0*/  ISETP.LT.AND P3, PT, RZ, c[0x0][0x1e0], PT ;  /* 0x00007800ff007a0c */ /* 0x000fe20003f61270 */
[----:B------:R-:W-:Y:S01]  /*0cf0*/  UMOV UR39, URZ ;  /* 0x0000003f00277c82 */ /* 0x000fe20008000000 */
[----:B------:R-:W-:-:S03]  /*0d00*/  ISETP.NE.AND P2, PT, RZ, UR4, PT ;  /* 0x00000004ff007c0c */ /* 0x000fc6000bf45270 */
[----:B--2---:R0:W1:Y:S01]  /*0d10*/  @P4 R2UR UR39, R0 ;  /* 0x00000000002743c2 */ /* 0x00406200000e0000 */
[----:B---3-5:R-:W-:Y:S02]  /*0d20*/  FADD.FTZ R16, R28, R16 ;  /* 0x000000101c107221 */ /* 0x028fe40000010000 */
[----:B------:R-:W-:Y:S02]  /*0d30*/  FADD.FTZ R17, R29, R17 ;  /* 0x000000111d117221 */ /* 0x000fe40000010000 */
[----:B----4-:R-:W-:Y:S02]  /*0d40*/  FADD.FTZ R24, R12, R24 ;  /* 0x000000180c187221 */ /* 0x010fe40000010000 */
[----:B------:R-:W-:Y:S02]  /*0d50*/  FADD.FTZ R25, R13, R25 ;  /* 0x000000190d197221 */ /* 0x000fe40000010000 */
[----:B------:R-:W-:Y:S02]  /*0d60*/  FADD.FTZ R26, R14, R26 ;  /* 0x0000001a0e1a7221 */ /* 0x000fe40000010000 */
        /* <DEDUP_REMOVED lines=8> */
[----:B01----:R-:W-:-:S05]  /*0df0*/  IMAD.MOV.U32 R0, RZ, RZ, c[0x0][0x1e0] ;  /* 0x00007800ff007624 */ /* 0x003fca00078e00ff */
        /* <DEDUP_REMOVED lines=55> */
.L_x_2977:
        /* <DEDUP_REMOVED lines=76> */
.L_x_2981:
[----:B------:R-:W-:Y:S05]  /*1630*/  BSYNC B1 ;  /* 0x0000000000017941 */ /* 0x000fea0003800000 */
.L_x_2980:
        /* <DEDUP_REMOVED lines=8> */
.L_x_2979:
[----:B------:R-:W-:Y:S05]  /*16c0*/  BSYNC B0 ;  /* 0x0000000000007941 */ /* 0x000fea0003800000 */
.L_x_2978:
[----:B------:R-:W-:Y:S06]  /*16d0*/  BAR.SYNC.DEFER_BLOCKING 0x0 ;  /* 0x0000000000007b1d */ /* 0x000fec0000010000 */
[----:B0-----:R0:W1:Y:S04]  /*16e0*/  @P6 LDS.128 R16, [R13] ;  /* 0x000000000d106984 */ /* 0x0010680000000c00 */
[----:B------:R0:W2:Y:S04]  /*16f0*/  @P6 LDS.128 R24, [R14] ;  /* 0x000000000e186984 */ /* 0x0000a80000000c00 */
[----:B------:R-:W-:Y:S06]  /*1700*/  BAR.SYNC.DEFER_BLOCKING 0x0 ;  /* 0x0000000000007b1d */ /* 0x000fec0000010000 */
[----:B------:R-:W-:Y:S05]  /*1710*/  BRA `(.L_x_2976) ;  /* 0x000002c000007947 */ /* 0x000fea0003800000 */
.L_x_2975:
        /* <DEDUP_REMOVED lines=43> */
.L_x_2982:
[----:B------:R-:W-:Y:S05]  /*19d0*/  BSYNC B0 ;  /* 0x0000000000007941 */ /* 0x000fea0003800000 */
.L_x_2976:
        /* <DEDUP_REMOVED lines=16> */
.L_x_2984:
[----:B------:R-:W-:Y:S05]  /*1ae0*/  BSYNC B0 ;  /* 0x0000000000007941 */ /* 0x000fea0003800000 */
.L_x_2983:
[----:B0-----:R-:W0:Y:S01]  /*1af0*/  SHFL.BFLY PT, R3, R0, 0x10, 0x1f ;  /* 0x0e001f0000037f89 */ /* 0x001e2200000e0000 */
[----:B------:R-:W-:Y:S01]  /*1b00*/  LOP3.LUT P0, R6, R32, 0x1f, RZ, 0xc0, !PT ;  /* 0x0000001f20067812 */ /* 0x000fe2000780c0ff */
[----:B------:R-:W-:Y:S01]  /*1b10*/  UIADD3 UR7, -UR44, UR40, URZ ;  /* 0x000000282c077290 */ /* 0x000fe2000fffe13f */
[----:B------:R-:W-:Y:S02]  /*1b20*/  BSSY B0, `(.L_x_2985) ;  /* 0x000002b000007945 */ /* 0x000fe40003800000 */
[----:B------:R-:W-:Y:S01]  /*1b30*/  ISETP.GT.U32.AND P1, PT, R6, 0x1, PT ;  /* 0x000000010600780c */ /* 0x000fe20003f24070 */
[----:B------:R-:W-:Y:S01]  /*1b40*/  USHF.L.U32 UR9, UR7, 0x2, URZ ;  /* 0x0000000207097899 */ /* 0x000fe2000800063f */
        /* <DEDUP_REMOVED lines=38> */
.L_x_2987:
[----:B0-----:R-:W3:Y:S04]  /*1db0*/  LDL R0, [R1] ;  /* 0x0000000001007983 */ /* 0x001ee80000100800 */
[----:B---3--:R0:W-:Y:S02]  /*1dc0*/  STS [UR9+0x440], R0 ;  /* 0x00044000ff007988 */ /* 0x0081e40008000809 */
.L_x_2986:
[----:B------:R-:W-:Y:S05]  /*1dd0*/  BSYNC B0 ;  /* 0x0000000000007941 */ /* 0x000fea0003800000 */
.L_x_2985:
        /* <DEDUP_REMOVED lines=219> */
.L_x_2992:
[----:B0-----:R-:W3:Y:S01]  /*2b90*/  LDL R249, [R1+0x4] ;  /* 0x0000040001f97983 */ /* 0x001ee20000100800 */
[----:B------:R-:W-:Y:S01]  /*2ba0*/  IABS R248, R2 ;  /* 0x0000000200f87213 */ /* 0x000fe20000000000 */
[----:B------:R-:W-:-:S02]  /*2bb0*/  ULDC.64 UR4, c[0x0][0x200] ;  /* 0x0000800000047ab9 */ /* 0x000fc40000000a00 */
[----:B-----5:R0:W-:Y:S04]  /*2bc0*/  STL.64 [R1+0x480], R234 ;  /* 0x000480ea01007387 */ /* 0x0201e80000100a00 */
[----:B------:R4:W-:Y:S04]  /*2bd0*/  STL.64 [R1+0x478], R232 ;  /* 0x000478e801007387 */ /* 0x0009e80000100a00 */
[----:B0-2---:R0:W2:Y:S04]  /*2be0*/  LDL.64 R234, [R1+0x20] ;  /* 0x0000200001ea7983 */ /* 0x0050a80000100a00 */
[----:B----4-:R0:W2:Y:S01]  /*2bf0*/  LDL.64 R232, [R1+0x18] ;  /* 0x0000180001e87983 */ /* 0x0100a20000100a00 */
[----:B------:R-:W-:-:S02]  /*2c00*/  IABS R250, c[0x0][0x1d4] ;  /* 0x0000750000fa7a13 */ /* 0x000fc40000000000 */
[----:B------:R-:W-:Y:S02]  /*2c10*/  IABS R251, c[0x0][0x1d4] ;  /* 0x0000750000fb7a13 */ /* 0x000fe40000000000 */
[C---:B------:R-:W-:Y:S02]  /*2c20*/  ISETP.GE.AND P2, PT, R2.reuse, RZ, PT ;  /* 0x000000ff0200720c */ /* 0x040fe40003f46270 */
[----:B------:R-:W-:Y:S01]  /*2c30*/  ISETP.GE.AND P1, PT, R2, UR40, PT ;  /* 0x0000002802007c0c */ /* 0x000fe2000bf26270 */
[----:B------:R-:W-:Y:S04]  /*2c40*/  STL.64 [R1+0x470], R238 ;  /* 0x000470ee01007387 */ /* 0x000fe80000100a00 */
[----:B------:R-:W-:Y:S04]  /*2c50*/  STL.64 [R1+0x468], R236 ;  /* 0x000468ec01007387 */ /* 0x000fe80000100a00 */
[----:B------:R-:W-:Y:S04]  /*2c60*/  STL.64 [R1+0x460], R240 ;  /* 0x000460f001007387 */ /* 0x000fe80000100a00 */
[----:B------:R4:W-:Y:S04]  /*2c70*/  STL [R1+0x458], R242 ;  /* 0x000458f201007387 */ /* 0x0009e80000100800 */
[----:B------:R-:W-:Y:S01]  /*2c80*/  STL [R1+0x454], R243 ;  /* 0x000454f301007387 */ /* 0x000fe20000100800 */
[----:B----4-:R-:W-:-:S03]  /*2c90*/  MOV R242, c[0x0][0x1d4] ;  /* 0x0000750000f27a02 */ /* 0x010fc60000000f00 */
[----:B------:R-:W-:Y:S04]  /*2ca0*/  STL [R1+0x450], R244 ;  /* 0x000450f401007387 */ /* 0x000fe80000100800 */
[----:B------:R4:W-:Y:S04]  /*2cb0*/  STL [R1+0x44c], R245 ;  /* 0x00044cf501007387 */ /* 0x0009e80000100800 */
[----:B------:R-:W-:Y:S04]  /*2cc0*/  STL [R1+0x448], R246 ;  /* 0x000448f601007387 */ /* 0x000fe80000100800 */
[----:B------:R1:W-:Y:S04]  /*2cd0*/  STL [R1+0x444], R247 ;  /* 0x000444f701007387 */ /* 0x0003e80000100800 */
[----:B----4-:R0:W4:Y:S04]  /*2ce0*/  LDL.64 R244, [R1+0x8] ;  /* 0x0000080001f47983 */ /* 0x0101280000100a00 */
[----:B-1----:R0:W4:Y:S01]  /*2cf0*/  LDL.64 R246, [R1+0x10] ;  /* 0x0000100001f67983 */ /* 0x0021220000100a00 */
        /* <DEDUP_REMOVED lines=8> */
[----:B------:R-:W-:-:S05]  /*2d80*/  MOV R250, R248 ;  /* 0x000000f800fa7202 */ /* 0x000fca0000000f00 */
[----:B------:R-:W-:-:S04]  /*2d90*/  @!P2 IMAD.MOV R250, RZ, RZ, -R250 ;  /* 0x000000fffffaa224 */ /* 0x000fc800078e0afa */
[----:B------:R-:W-:-:S04]  /*2da0*/  @!P0 LOP3.LUT R250, RZ, c[0x0][0x1d4], RZ, 0x33, !PT ;  /* 0x00007500fffa8a12 */ /* 0x000fc800078e33ff */
[----:B------:R-:W-:-:S05]  /*2db0*/  IADD3 R251, R250, c[0x0][0x1d4], RZ ;  /* 0x00007500fafb7a10 */ /* 0x000fca0007ffe0ff */
[----:B------:R-:W-:-:S05]  /*2dc0*/  @!P1 IMAD.SHL.U32 R249, R251, 0x4, RZ ;  /* 0x00000004fbf99824 */ /* 0x000fca00078e00ff */
[----:B------:R-:W-:Y:S01]  /*2dd0*/  @!P1 IADD3 R248, P0, R0, R249, RZ ;  /* 0x000000f900f89210 */ /* 0x000fe20007f1e0ff */
[----:B------:R-:W-:-:S03]  /*2de0*/  IMAD R238, R242, 0x8, R250 ;  /* 0x00000008f2ee7824 */ /* 0x000fc600078e02fa */
[----:B------:R-:W-:Y:S02]  /*2df0*/  @!P1 LEA.HI.X.SX32 R249, R249, R3, 0x1, P0 ;  /* 0x00000003f9f99211 */ /* 0x000fe400000f0eff */
[----:B------:R-:W-:-:S04]  /*2e00*/  @!P1 LEA R236, P0, R248, c[0x0][0x198], 0x2 ;  /* 0x00006600f8ec9a11 */ /* 0x000fc800078010ff */
[----:B------:R-:W-:Y:S01]  /*2e10*/  @!P1 LEA.HI.X R237, R248, c[0x0][0x19c], R249, 0x2, P0 ;  /* 0x00006700f8ed9a11 */ /* 0x000fe200000f14f9 */
[----:B------:R-:W-:-:S04]  /*2e20*/  @!P1 IMAD.SHL.U32 R248, R238, 0x4, RZ ;  /* 0x00000004eef89824 */ /* 0x000fc800078e00ff */
[----:B--2---:R1:W2:Y:S01]  /*2e30*/  @!P1 LDG.E.128 R232, [R236.64] ;  /* 0x00000024ece89981 */ /* 0x0042a2000c1e1d00 */
[----:B------:R-:W-:-:S04]  /*2e40*/  @!P1 IADD3 R249, P0, R0, R248, RZ ;  /* 0x000000f800f99210 */ /* 0x000fc80007f1e0ff */
[----:B------:R-:W-:Y:S02]  /*2e50*/  @!P1 LEA.HI.X.SX32 R252, R248, R3, 0x1, P0 ;  /* 0x00000003f8fc9211 */ /* 0x000fe400000f0eff */
[----:B------:R-:W-:-:S04]  /*2e60*/  @!P1 LEA R248, P0, R249, c[0x0][0x198], 0x2 ;  /* 0x00006600f9f89a11 */ /* 0x000fc800078010ff */
[----:B------:R-:W-:-:S05]  /*2e70*/  @!P1 LEA.HI.X R249, R249, c[0x0][0x19c], R252, 0x2, P0 ;  /* 0x00006700f9f99a11 */ /* 0x000fca00000f14fc */
[----:B------:R3:W2:Y:S01]  /*2e80*/  @!P1 LDG.E.128 R4, [R248.64] ;  /* 0x00000024f8049981 */ /* 0x0006a2000c1e1d00 */
[----:B-1----:R-:W-:Y:S01]  /*2e90*/  IMAD R236, R242, 0xe, R250 ;  /* 0x0000000ef2ec7824 */ /* 0x002fe200078e02fa */
[----:B------:R-:W-:-:S04]  /*2ea0*/  IADD3 R237, R251, c[0x0][0x1d4], RZ ;  /* 0x00007500fbed7a10 */ /* 0x000fc80007ffe0ff */
[----:B---3--:R-:W-:-:S04]  /*2eb0*/  @!P1 SHF.L.U32 R248, R236, 0x2, RZ ;  /* 0x00000002ecf89819 */ /* 0x008fc800000006ff */
[----:B------:R-:W-:Y:S01]  /*2ec0*/  @!P1 IADD3 R249, P0, R0, R248, RZ ;  /* 0x000000f800f99210 */ /* 0x000fe20007f1e0ff */
[----:B------:R-:W-:-:S03]  /*2ed0*/  @!P1 IMAD.SHL.U32 R252, R237, 0x4, RZ ;  /* 0x00000004edfc9824 */ /* 0x000fc600078e00ff */
        /* <DEDUP_REMOVED lines=8> */
[----:B------:R-:W-:Y:S02]  /*2f60*/  IADD3 R251, R238, c[0x0][0x1d4], RZ ;  /* 0x00007500eefb7a10 */ /* 0x000fe40007ffe0ff */
[----:B------:R-:W-:Y:S01]  /*2f70*/  IADD3 R236, R236, c[0x0][0x1d4], RZ ;  /* 0x00007500ecec7a10 */ /* 0x000fe20007ffe0ff */
[----:B----4-:R3:W4:Y:S02]  /*2f80*/  @!P1 LDG.E.128 R244, [R240.64] ;  /* 0x00000024f0f49981 */ /* 0x010724000c1e1d00 */
[----:B-1----:R-:W-:-:S05]  /*2f90*/  @!P1 IMAD.SHL.U32 R249, R251, 0x4, RZ ;  /* 0x00000004fbf99824 */ /* 0x002fca00078e00ff */
[----:B------:R-:W-:-:S04]  /*2fa0*/  @!P1 IADD3 R248, P0, R0, R249, RZ ;  /* 0x000000f900f89210 */ /* 0x000fc80007f1e0ff */
[----:B------:R-:W-:Y:S02]  /*2fb0*/  @!P1 LEA.HI.X.SX32 R249, R249, R3, 0x1, P0 ;  /* 0x00000003f9f99211 */ /* 0x000fe400000f0eff */
[----:B------:R-:W-:-:S04]  /*2fc0*/  @!P1 LEA R238, P0, R248, c[0x0][0x198], 0x2 ;  /* 0x00006600f8ee9a11 */ /* 0x000fc800078010ff */
[----:B------:R-:W-:Y:S02]  /*2fd0*/  @!P1 LEA.HI.X R239, R248, c[0x0][0x19c], R249, 0x2, P0 ;  /* 0x00006700f8ef9a11 */ /* 0x000fe400000f14f9 */
[----:B------:R-:W-:-:S03]  /*2fe0*/  @!P1 SHF.L.U32 R248, R236, 0x2, RZ ;  /* 0x00000002ecf89819 */ /* 0x000fc600000006ff */
        /* <DEDUP_REMOVED lines=8> */
[----:B------:R-:W-:-:S04]  /*3070*/  @!P1 IADD3 R248, P0, R0, R249, RZ ;  /* 0x000000f900f89210 */ /* 0x000fc80007f1e0ff */
[----:B------:R-:W-:Y:S02]  /*3080*/  @!P1 LEA.HI.X.SX32 R249, R249, R3, 0x1, P0 ;  /* 0x00000003f9f99211 */ /* 0x000fe400000f0eff */
[----:B-1----:R-:W-:-:S04]  /*3090*/  @!P1 LEA R238, P0, R248, c[0x0][0x198], 0x2 ;  /* 0x00006600f8ee9a11 */ /* 0x002fc800078010ff */
[----:B------:R-:W-:Y:S02]  /*30a0*/  @!P1 LEA.HI.X R239, R248, c[0x0][0x19c], R249, 0x2, P0 ;  /* 0x00006700f8ef9a11 */ /* 0x000fe400000f14f9 */
[----:B------:R-:W-:-:S03]  /*30b0*/  IADD3 R237, R252, c[0x0][0x1d4], RZ ;  /* 0x00007500fced7a10 */ /* 0x000fc60007ffe0ff */
[----:B------:R0:W5:Y:S04]  /*30c0*/  @!P1 LDG.E.128 R20, [R238.64] ;  /* 0x00000024ee149981 */ /* 0x000168000c1e1d00 */
[----:B--2---:R-:W-:Y:S04]  /*30d0*/  @!P1 STL.64 [R1+0x18], R232 ;  /* 0x000018e801009387 */ /* 0x004fe80000100a00 */
[----:B------:R1:W-:Y:S04]  /*30e0*/  @!P1 STL.64 [R1+0x20], R234 ;  /* 0x000020ea01009387 */ /* 0x0003e80000100a00 */
[----:B-1----:R1:W2:Y:S04]  /*30f0*/  LDL.LU.64 R234, [R1+0x480] ;  /* 0x0004800001ea7983 */ /* 0x0022a80000300a00 */
[----:B------:R1:W2:Y:S04]  /*3100*/  LDL.LU.64 R232, [R1+0x478] ;  /* 0x0004780001e87983 */ /* 0x0002a80000300a00 */
[----:B------:R0:W-:Y:S02]  /*3110*/  STL [R1+0x440], R7 ;  /* 0x0004400701007387 */ /* 0x0001e40000100800 */
[----:B0-----:R-:W-:-:S05]  /*3120*/  IADD3 R7, R251, c[0x0][0x1d4], RZ ;  /* 0x00007500fb077a10 */ /* 0x001fca0007ffe0ff */
[----:B------:R-:W-:-:S05]  /*3130*/  @!P1 IMAD.SHL.U32 R248, R7, 0x4, RZ ;  /* 0x0000000407f89824 */ /* 0x000fca00078e00ff */
[----:B------:R-:W-:-:S04]  /*3140*/  @!P1 IADD3 R249, P0, R0, R248, RZ ;  /* 0x000000f800f99210 */ /* 0x000fc80007f1e0ff */
[----:B------:R-:W-:Y:S02]  /*3150*/  @!P1 LEA.HI.X.SX32 R251, R248, R3, 0x1, P0 ;  /* 0x00000003f8fb9211 */ /* 0x000fe400000f0eff */
[----:B------:R-:W-:-:S04]  /*3160*/  @!P1 LEA R248, P0, R249, c[0x0][0x198], 0x2 ;  /* 0x00006600f9f89a11 */ /* 0x000fc800078010ff */
[----:B------:R-:W-:Y:S02]  /*3170*/  @!P1 LEA.HI.X R249, R249, c[0x0][0x19c], R251, 0x2, P0 ;  /* 0x00006700f9f99a11 */ /* 0x000fe400000f14fb */
[----:B------:R-:W-:-:S03]  /*3180*/  IADD3 R251, R236, c[0x0][0x1d4], RZ ;  /* 0x00007500ecfb7a10 */ /* 0x000fc60007ffe0ff */
[----:B------:R0:W5:Y:S02]  /*3190*/  @!P1 LDG.E.128 R24, [R248.64] ;  /* 0x00000024f8189981 */ /* 0x000164000c1e1d00 */
[----:B0-----:R-:W-:-:S04]  /*31a0*/  @!P1 SHF.L.U32 R248, R251, 0x2, RZ ;  /* 0x00000002fbf89819 */ /* 0x001fc800000006ff */
[----:B------:R-:W-:-:S04]  /*31b0*/  @!P1 IADD3 R249, P0, R0, R248, RZ ;  /* 0x000000f800f99210 */ /* 0x000fc80007f1e0ff */
        /* <DEDUP_REMOVED lines=14> */
[----:B------:R-:W-:Y:S02]  /*32a0*/  @!P1 LEA.HI.X.SX32 R249, R249, R3, 0x1, P0 ;  /* 0x00000003f9f99211 */ /* 0x000fe400000f0eff */
[----:B---3--:R-:W-:-:S04]  /*32b0*/  @!P1 LEA R240, P0, R248, c[0x0][0x198], 0x2 ;  /* 0x00006600f8f09a11 */ /* 0x008fc800078010ff */
[----:B------:R-:W-:Y:S02]  /*32c0*/  @!P1 LEA.HI.X R241, R248, c[0x0][0x19c], R249, 0x2, P0 ;  /* 0x00006700f8f19a11 */ /* 0x000fe400000f14f9 */
[----:B------:R-:W-:Y:S01]  /*32d0*/  @!P1 SHF.L.U32 R249, R7, 0x2, RZ ;  /* 0x0000000207f99819 */ /* 0x000fe200000006ff */
[----:B------:R-:W-:Y:S02]  /*32e0*/  IMAD R251, R242, 0x14, R250 ;  /* 0x00000014f2fb7824 */ /* 0x000fe400078e02fa */
[----:B------:R0:W5:Y:S01]  /*32f0*/  @!P1 LDG.E.128 R48, [R240.64] ;  /* 0x00000024f0309981 */ /* 0x000162000c1e1d00 */
[----:B------:R-:W-:-:S04]  /*3300*/  @!P1 IADD3 R248, P0, R0, R249, RZ ;  /* 0x000000f900f89210 */ /* 0x000fc80007f1e0ff */
[----:B------:R-:W-:Y:S02]  /*3310*/  @!P1 LEA.HI.X.SX32 R249, R249, R3, 0x1, P0 ;  /* 0x00000003f9f99211 */ /* 0x000fe400000f0eff */
[----:B-1----:R-:W-:-:S04]  /*3320*/  @!P1 LEA R238, P0, R248, c[0x0][0x198], 0x2 ;  /* 0x00006600f8ee9a11 */ /* 0x002fc800078010ff */
[----:B------:R-:W-:Y:S01]  /*3330*/  @!P1 LEA.HI.X R239, R248, c[0x0][0x19c], R249, 0x2, P0 ;  /* 0x00006700f8ef9a11 */ /* 0x000fe200000f14f9 */
[----:B------:R-:W-:-:S04]  /*3340*/  @!P1 IMAD.SHL.U32 R248, R251, 0x4, RZ ;  /* 0x00000004fbf89824 */ /* 0x000fc800078e00ff */
[----:B------:R1:W5:Y:S01]  /*3350*/  @!P1 LDG.E.128 R52, [R238.64] ;  /* 0x00000024ee349981 */ /* 0x000362000c1e1d00 */
[----:B------:R-:W-:-:S04]  /*3360*/  @!P1 IADD3 R249, P0, R0, R248, RZ ;  /* 0x000000f800f99210 */ /* 0x000fc80007f1e0ff */
[----:B------:R-:W-:Y:S02]  /*3370*/  @!P1 LEA.HI.X.SX32 R252, R248, R3, 0x1, P0 ;  /* 0x00000003f8fc9211 */ /* 0x000fe400000f0eff */
[----:B------:R-:W-:Y:S02]  /*3380*/  @!P1 LEA R248, P0, R249, c[0x0][0x198], 0x2 ;  /* 0x00006600f9f89a11 */ /* 0x000fe400078010ff */
[----:B------:R-:W-:Y:S02]  /*3390*/  IADD3 R251, R251, c[0x0][0x1d4], RZ ;  /* 0x00007500fbfb7a10 */ /* 0x000fe40007ffe0ff */
[----:B------:R-:W-:-:S05]  /*33a0*/  @!P1 LEA.HI.X R249, R249, c[0x0][0x19c], R252, 0x2, P0 ;  /* 0x00006700f9f99a11 */ /* 0x000fca00000f14fc */
[----:B------:R3:W5:Y:S02]  /*33b0*/  @!P1 LDG.E.128 R36, [R248.64] ;  /* 0x00000024f8249981 */ /* 0x000764000c1e1d00 */
[----:B---3--:R-:W-:-:S05]  /*33c0*/  @!P1 IMAD.SHL.U32 R248, R251, 0x4, RZ ;  /* 0x00000004fbf89824 */ /* 0x008fca00078e00ff */
[----:B------:R-:W-:-:S04]  /*33d0*/  @!P1 IADD3 R249, P0, R0, R248, RZ ;  /* 0x000000f800f99210 */ /* 0x000fc80007f1e0ff */
[----:B------:R-:W-:Y:S02]  /*33e0*/  @!P1 LEA.HI.X.SX32 R252, R248, R3, 0x1, P0 ;  /* 0x00000003f8fc9211 */ /* 0x000fe400000f0eff */
[----:B------:R-:W-:-:S04]  /*33f0*/  @!P1 LEA R248, P0, R249, c[0x0][0x198], 0x2 ;  /* 0x00006600f9f89a11 */ /* 0x000fc800078010ff */
[----:B------:R-:W-:Y:S02]  /*3400*/  @!P1 LEA.HI.X R249, R249, c[0x0][0x19c], R252, 0x2, P0 ;  /* 0x00006700f9f99a11 */ /* 0x000fe400000f14fc */
[----:B------:R-:W-:-:S03]  /*3410*/  IADD3 R252, R251, c[0x0][0x1d4], RZ ;  /* 0x00007500fbfc7a10 */ /* 0x000fc60007ffe0ff */
[----:B------:R3:W5:Y:S02]  /*3420*/  @!P1 LDG.E.128 R40, [R248.64] ;  /* 0x00000024f8289981 */ /* 0x000764000c1e1d00 */
[----:B---3--:R-:W-:-:S04]  /*3430*/  @!P1 SHF.L.U32 R248, R252, 0x2, RZ ;  /* 0x00000002fcf89819 */ /* 0x008fc800000006ff */
[----:B------:R-:W-:-:S04]  /*3440*/  @!P1 IADD3 R249, P0, R0, R248, RZ ;  /* 0x000000f800f99210 */ /* 0x000fc80007f1e0ff */
[----:B------:R-:W-:Y:S02]  /*3450*/  @!P1 LEA.HI.X.SX32 R251, R248, R3, 0x1, P0 ;  /* 0x00000003f8fb9211 */ /* 0x000fe400000f0eff */
[----:B------:R-:W-:-:S04]  /*3460*/  @!P1 LEA R248, P0, R249, c[0x0][0x198], 0x2 ;  /* 0x00006600f9f89a11 */ /* 0x000fc800078010ff */
[----:B------:R-:W-:Y:S01]  /*3470*/  @!P1 LEA.HI.X R249, R249, c[0x0][0x19c], R251, 0x2, P0 ;  /* 0x00006700f9f99a11 */ /* 0x000fe200000f14fb */
[----:B------:R-:W-:-:S04]  /*3480*/  IMAD R251, R242, 0x1a, R250 ;  /* 0x0000001af2fb7824 */ /* 0x000fc800078e02fa */
[----:B------:R3:W5:Y:S01]  /*3490*/  @!P1 LDG.E.128 R44, [R248.64] ;  /* 0x00000024f82c9981 */ /* 0x000762000c1e1d00 */
[----:B-1----:R-:W-:Y:S01]  /*34a0*/  IADD3 R238, R252, c[0x0][0x1d4], RZ ;  /* 0x00007500fcee7a10 */ /* 0x002fe20007ffe0ff */
[----:B---3--:R-:W-:-:S05]  /*34b0*/  @!P1 IMAD.SHL.U32 R248, R251, 0x4, RZ ;  /* 0x00000004fbf89824 */ /* 0x008fca00078e00ff */
[----:B------:R-:W-:-:S04]  /*34c0*/  @!P1 IADD3 R249, P0, R0, R248, RZ ;  /* 0x000000f800f99210 */ /* 0x000fc80007f1e0ff */
[----:B------:R-:W-:Y:S02]  /*34d0*/  @!P1 LEA.HI.X.SX32 R252, R248, R3, 0x1, P0 ;  /* 0x00000003f8fc9211 */ /* 0x000fe400000f0eff */
[----:B------:R-:W-:-:S04]  /*34e0*/  @!P1 LEA R248, P0, R249, c[0x0][0x198], 0x2 ;  /* 0x00006600f9f89a11 */ /* 0x000fc800078010ff */
[----:B------:R-:W-:Y:S01]  /*34f0*/  @!P1 LEA.HI.X R249, R249, c[0x0][0x19c], R252, 0x2, P0 ;  /* 0x00006700f9f99a11 */ /* 0x000fe200000f14fc */
[----:B------:R-:W-:Y:S01]  /*3500*/  @!P1 IMAD.SHL.U32 R252, R238, 0x4, RZ ;  /* 0x00000004eefc9824 */ /* 0x000fe200078e00ff */
[----:B------:R-:W-:-:S03]  /*3510*/  IADD3 R251, R251, c[0x0][0x1d4], RZ ;  /* 0x00007500fbfb7a10 */ /* 0x000fc60007ffe0ff */
[----:B------:R1:W5:Y:S01]  /*3520*/  @!P1 LDG.E.128 R56, [R248.64] ;  /* 0x00000024f8389981 */ /* 0x000362000c1e1d00 */
[----:B------:R-:W-:-:S04]  /*3530*/  @!P1 IADD3 R239, P0, R0, R252, RZ ;  /* 0x000000fc00ef9210 */ /* 0x000fc80007f1e0ff */
[-C--:B------:R-:W-:Y:S02]  /*3540*/  @!P1 LEA.HI.X.SX32 R252, R252, R3.reuse, 0x1, P0 ;  /* 0x00000003fcfc9211 */ /* 0x080fe400000f0eff */
[----:B0-----:R-:W-:Y:S02]  /*3550*/  @!P1 LEA R240, P0, R239, c[0x0][0x198], 0x2 ;  /* 0x00006600eff09a11 */ /* 0x001fe400078010ff */
[----:B-1----:R-:W-:Y:S02]  /*3560*/  @!P1 SHF.L.U32 R248, R251, 0x2, RZ ;  /* 0x00000002fbf89819 */ /* 0x002fe400000006ff */
[----:B------:R-:W-:Y:S02]  /*3570*/  @!P1 LEA.HI.X R241, R239, c[0x0][0x19c], R252, 0x2, P0 ;  /* 0x00006700eff19a11 */ /* 0x000fe400000f14fc */
[----:B------:R-:W-:Y:S02]  /*3580*/  @!P1 IADD3 R249, P0, R0, R248, RZ ;  /* 0x000000f800f99210 */ /* 0x000fe40007f1e0ff */
[----:B------:R-:W-:Y:S01]  /*3590*/  IADD3 R237, R237, c[0x0][0x1d4], RZ ;  /* 0x00007500eded7a10 */ /* 0x000fe20007ffe0ff */
[----:B------:R0:W5:Y:S01]  /*35a0*/  @!P1 LDG.E.128 R60, [R240.64] ;  /* 0x00000024f03c9981 */ /* 0x000162000c1e1d00 */
[----:B------:R-:W-:-:S02]  /*35b0*/  @!P1 LEA.HI.X.SX32 R252, R248, R3, 0x1, P0 ;  /* 0x00000003f8fc9211 */ /* 0x000fc400000f0eff */
[----:B------:R-:W-:-:S04]  /*35c0*/  @!P1 LEA R248, P0, R249, c[0x0][0x198], 0x2 ;  /* 0x00006600f9f89a11 */ /* 0x000fc800078010ff */
[----:B------:R-:W-:Y:S01]  /*35d0*/  @!P1 LEA.HI.X R249, R249, c[0x0][0x19c], R252, 0x2, P0 ;  /* 0x00006700f9f99a11 */ /* 0x000fe200000f14fc */
[----:B------:R-:W-:Y:S01]  /*35e0*/  @!P1 IMAD.SHL.U32 R252, R237, 0x4, RZ ;  /* 0x00000004edfc9824 */ /* 0x000fe200078e00ff */
[----:B------:R-:W-:-:S03]  /*35f0*/  IADD3 R251, R251, c[0x0][0x1d4], RZ ;  /* 0x00007500fbfb7a10 */ /* 0x000fc60007ffe0ff */
[----:B------:R1:W5:Y:S01]  /*3600*/  @!P1 LDG.E.128 R64, [R248.64] ;  /* 0x00000024f8409981 */ /* 0x000362000c1e1d00 */
[----:B------:R-:W-:-:S04]  /*3610*/  @!P1 IADD3 R239, P0, R0, R252, RZ ;  /* 0x000000fc00ef9210 */ /* 0x000fc80007f1e0ff */
[----:B------:R-:W-:Y:S02]  /*3620*/  @!P1 LEA.HI.X.SX32 R252, R252, R3, 0x1, P0 ;  /* 0x00000003fcfc9211 */ /* 0x000fe400000f0eff */
[----:B0-----:R-:W-:Y:S01]  /*3630*/  @!P1 LEA R240, P0, R239, c[0x0][0x198], 0x2 ;  /* 0x00006600eff09a11 */ /* 0x001fe200078010ff */
[----:B-1----:R-:W-:-:S03]  /*3640*/  @!P1 IMAD.SHL.U32 R248, R251, 0x4, RZ ;  /* 0x00000004fbf89824 */ /* 0x002fc600078e00ff */
[----:B------:R-:W-:Y:S02]  /*3650*/  @!P1 LEA.HI.X R241, R239, c[0x0][0x19c], R252, 0x2, P0 ;  /* 0x00006700eff19a11 */ /* 0x000fe400000f14fc */
[----:B------:R-:W-:-:S03]  /*3660*/  @!P1 IADD3 R249, P0, R0, R248, RZ ;  /* 0x000000f800f99210 */ /* 0x000fc60007f1e0ff */
[----:B------:R0:W5:Y:S01]  /*3670*/  @!P1 LDG.E.128 R68, [R240.64] ;  /* 0x00000024f0449981 */ /* 0x000162000c1e1d00 */
[----:B------:R-:W-:Y:S02]  /*3680*/  IADD3 R236, R236, c[0x0][0x1d4], RZ ;  /* 0x00007500ecec7a10 */ /* 0x000fe40007ffe0ff */
[----:B------:R-:W-:Y:S02]  /*3690*/  @!P1 LEA.HI.X.SX32 R252, R248, R3, 0x1, P0 ;  /* 0x00000003f8fc9211 */ /* 0x000fe400000f0eff */
[----:B------:R-:W-:-:S04]  /*36a0*/  @!P1 LEA R248, P0, R249, c[0x0][0x198], 0x2 ;  /* 0x00006600f9f89a11 */ /* 0x000fc800078010ff */
[----:B------:R-:W-:Y:S02]  /*36b0*/  @!P1 LEA.HI.X R249, R249, c[0x0][0x19c], R252, 0x2, P0 ;  /* 0x00006700f9f99a11 */ /* 0x000fe400000f14fc */
[----:B------:R-:W-:Y:S02]  /*36c0*/  @!P1 SHF.L.U32 R252, R236, 0x2, RZ ;  /* 0x00000002ecfc9819 */ /* 0x000fe400000006ff */
[----:B------:R-:W-:Y:S01]  /*36d0*/  IADD3 R251, R251, c[0x0][0x1d4], RZ ;  /* 0x00007500fbfb7a10 */ /* 0x000fe20007ffe0ff */
        /* <DEDUP_REMOVED lines=11> */
[----:B------:R-:W-:Y:S01]  /*3790*/  @!P1 LEA.HI.X R249, R249, c[0x0][0x19c], R252, 0x2, P0 ;  /* 0x00006700f9f99a11 */ /* 0x000fe200000f14fc */
[----:B------:R-:W-:-:S04]  /*37a0*/  @!P1 IMAD.SHL.U32 R252, R7, 0x4, RZ ;  /* 0x0000000407fc9824 */ /* 0x000fc800078e00ff */
[----:B------:R1:W5:Y:S01]  /*37b0*/  @!P1 LDG.E.128 R80, [R248.64] ;  /* 0x00000024f8509981 */ /* 0x000362000c1e1d00 */
[----:B------:R-:W-:-:S04]  /*37c0*/  @!P1 IADD3 R239, P0, R0, R252, RZ ;  /* 0x000000fc00ef9210 */ /* 0x000fc80007f1e0ff */
[----:B------:R-:W-:Y:S02]  /*37d0*/  @!P1 LEA.HI.X.SX32 R252, R252, R3, 0x1, P0 ;  /* 0x00000003fcfc9211 */ /* 0x000fe400000f0eff */
[----:B0-----:R-:W-:-:S04]  /*37e0*/  @!P1 LEA R240, P0, R239, c[0x0][0x198], 0x2 ;  /* 0x00006600eff09a11 */ /* 0x001fc800078010ff */
[----:B------:R-:W-:Y:S02]  /*37f0*/  @!P1 LEA.HI.X R241, R239, c[0x0][0x19c], R252, 0x2, P0 ;  /* 0x00006700eff19a11 */ /* 0x000fe400000f14fc */
[----:B------:R-:W-:Y:S02]  /*3800*/  IADD3 R252, R238, c[0x0][0x1d4], RZ ;  /* 0x00007500eefc7a10 */ /* 0x000fe40007ffe0ff */
[----:B------:R-:W-:Y:S01]  /*3810*/  IADD3 R243, R251, c[0x0][0x1d4], RZ ;  /* 0x00007500fbf37a10 */ /* 0x000fe20007ffe0ff */
[----:B----4-:R-:W-:Y:S01]  /*3820*/  @!P1 STL.64 [R1+0x8], R244 ;  /* 0x000008f401009387 */ /* 0x010fe20000100a00 */
[----:B-1----:R-:W-:-:S03]  /*3830*/  @!P1 SHF.L.U32 R249, R252, 0x2, RZ ;  /* 0x00000002fcf99819 */ /* 0x002fc600000006ff */
[----:B------:R0:W5:Y:S01]  /*3840*/  @!P1 LDG.E.128 R84, [R240.64] ;  /* 0x00000024f0549981 */ /* 0x000162000c1e1d00 */
[----:B------:R-:W-:-:S04]  /*3850*/  @!P1 IADD3 R248, P0, R0, R249, RZ ;  /* 0x000000f900f89210 */ /* 0x000fc80007f1e0ff */
[----:B------:R-:W-:Y:S02]  /*3860*/  @!P1 LEA.HI.X.SX32 R249, R249, R3, 0x1, P0 ;  /* 0x00000003f9f99211 */ /* 0x000fe400000f0eff */
[----:B------:R-:W-:-:S04]  /*3870*/  @!P1 LEA R238, P0, R248, c[0x0][0x198], 0x2 ;  /* 0x00006600f8ee9a11 */ /* 0x000fc800078010ff */
[----:B------:R-:W-:Y:S01]  /*3880*/  @!P1 LEA.HI.X R239, R248, c[0x0][0x19c], R249, 0x2, P0 ;  /* 0x00006700f8ef9a11 */ /* 0x000fe200000f14f9 */
[----:B------:R-:W-:Y:S01]  /*3890*/  @!P1 IMAD.SHL.U32 R248, R243, 0x4, RZ ;  /* 0x00000004f3f89824 */ /* 0x000fe200078e00ff */
[----:B------:R1:W-:Y:S04]  /*38a0*/  @!P1 STL.64 [R1+0x10], R246 ;  /* 0x000010f601009387 */ /* 0x0003e80000100a00 */
[----:B------:R-:W-:Y:S01]  /*38b0*/  @!P1 IADD3 R249, P0, R0, R248, RZ ;  /* 0x000000f800f99210 */ /* 0x000fe20007f1e0ff */
[----:B------:R3:W5:Y:S03]  /*38c0*/  @!P1 LDG.E.128 R88, [R238.64] ;  /* 0x00000024ee589981 */ /* 0x000766000c1e1d00 */
[----:B------:R-:W-:-:S02]  /*38d0*/  @!P1 LEA.HI.X.SX32 R251, R248, R3, 0x1, P0 ;  /* 0x00000003f8fb9211 */ /* 0x000fc400000f0eff */
[----:B------:R-:W-:Y:S02]  /*38e0*/  @!P1 LEA R248, P0, R249, c[0x0][0x198], 0x2 ;  /* 0x00006600f9f89a11 */ /* 0x000fe400078010ff */
[----:B-1----:R-:W-:Y:S02]  /*38f0*/  IADD3 R247, R237, c[0x0][0x1d4], RZ ;  /* 0x00007500edf77a10 */ /* 0x002fe40007ffe0ff */
[----:B------:R-:W-:-:S05]  /*3900*/  @!P1 LEA.HI.X R249, R249, c[0x0][0x19c], R251, 0x2, P0 ;  /* 0x00006700f9f99a11 */ /* 0x000fca00000f14fb */
[----:B------:R1:W5:Y:S02]  /*3910*/  @!P1 LDG.E.128 R92, [R248.64] ;  /* 0x00000024f85c9981 */ /* 0x000364000c1e1d00 */
[----:B-1----:R-:W-:-:S05]  /*3920*/  @!P1 IMAD.SHL.U32 R249, R247, 0x4, RZ ;  /* 0x00000004f7f99824 */ /* 0x002fca00078e00ff */
[----:B------:R-:W-:Y:S02]  /*3930*/  @!P1 IADD3 R248, P0, R0, R249, RZ ;  /* 0x000000f900f89210 */ /* 0x000fe40007f1e0ff */
[----:B------:R-:W-:Y:S02]  /*3940*/  LEA R251, R242, R250, 0x5 ;  /* 0x000000faf2fb7211 */ /* 0x000fe400078e28ff */
[----:B------:R-:W-:Y:S02]  /*3950*/  @!P1 LEA.HI.X.SX32 R249, R249, R3, 0x1, P0 ;  /* 0x00000003f9f99211 */ /* 0x000fe400000f0eff */
[----:B---3--:R-:W-:-:S04]  /*3960*/  @!P1 LEA R238, P0, R248, c[0x0][0x198], 0x2 ;  /* 0x00006600f8ee9a11 */ /* 0x008fc800078010ff */
        /* <DEDUP_REMOVED lines=12> */
[----:B------:R-:W-:Y:S02]  /*3a30*/  @!P1 LEA R248, P0, R249, c[0x0][0x198], 0x2 ;  /* 0x00006600f9f89a11 */ /* 0x000fe400078010ff */
[----:B------:R-:W-:Y:S02]  /*3a40*/  IADD3 R251, R251, c[0x0][0x1d4], RZ ;  /* 0x00007500fbfb7a10 */ /* 0x000fe40007ffe0ff */
[----:B------:R-:W-:-:S05]  /*3a50*/  @!P1 LEA.HI.X R249, R249, c[0x0][0x19c], R237, 0x2, P0 ;  /* 0x00006700f9f99a11 */ /* 0x000fca00000f14ed */
[----:B------:R3:W5:Y:S02]  /*3a60*/  @!P1 LDG.E.128 R100, [R248.64] ;  /* 0x00000024f8649981 */ /* 0x000764000c1e1d00 */
[----:B---3--:R-:W-:-:S04]  /*3a70*/  @!P1 SHF.L.U32 R248, R251, 0x2, RZ ;  /* 0x00000002fbf89819 */ /* 0x008fc800000006ff */
        /* <DEDUP_REMOVED lines=17> */
[----:B------:R-:W-:-:S05]  /*3b90*/  @!P1 LEA.HI.X R249, R249, c[0x0][0x19c], R251, 0x2, P0 ;  /* 0x00006700f9f99a11 */ /* 0x000fca00000f14fb */
[----:B------:R3:W5:Y:S02]  /*3ba0*/  @!P1 LDG.E.128 R112, [R248.64] ;  /* 0x00000024f8709981 */ /* 0x000764000c1e1d00 */
[----:B---3--:R-:W-:-:S04]  /*3bb0*/  IADD3 R249, R236, c[0x0][0x1d4], RZ ;  /* 0x00007500ecf97a10 */ /* 0x008fc80007ffe0ff */
[----:B------:R-:W-:-:S04]  /*3bc0*/  @!P1 SHF.L.U32 R249, R249, 0x2, RZ ;  /* 0x00000002f9f99819 */ /* 0x000fc800000006ff */
[----:B------:R-:W-:Y:S01]  /*3bd0*/  @!P1 IADD3 R248, P0, R0, R249, RZ ;  /* 0x000000f900f89210 */ /* 0x000fe20007f1e0ff */
[----:B------:R-:W-:-:S03]  /*3be0*/  IMAD R251, R242, 0x26, R250 ;  /* 0x00000026f2fb7824 */ /* 0x000fc600078e02fa */
[----:B------:R-:W-:Y:S02]  /*3bf0*/  @!P1 LEA.HI.X.SX32 R249, R249, R3, 0x1, P0 ;  /* 0x00000003f9f99211 */ /* 0x000fe400000f0eff */
[----:B------:R-:W-:-:S04]  /*3c00*/  @!P1 LEA R236, P0, R248, c[0x0][0x198], 0x2 ;  /* 0x00006600f8ec9a11 */ /* 0x000fc800078010ff */
[----:B------:R-:W-:Y:S01]  /*3c10*/  @!P1 LEA.HI.X R237, R248, c[0x0][0x19c], R249, 0x2, P0 ;  /* 0x00006700f8ed9a11 */ /* 0x000fe200000f14f9 */
[----:B------:R-:W-:-:S04]  /*3c20*/  @!P1 IMAD.SHL.U32 R248, R251, 0x4, RZ ;  /* 0x00000004fbf89824 */ /* 0x000fc800078e00ff */
[----:B------:R3:W5:Y:S01]  /*3c30*/  @!P1 LDG.E.128 R140, [R236.64] ;  /* 0x00000024ec8c9981 */ /* 0x000762000c1e1d00 */
[----:B------:R-:W-:-:S04]  /*3c40*/  @!P1 IADD3 R249, P0, R0, R248, RZ ;  /* 0x000000f800f99210 */ /* 0x000fc80007f1e0ff */
[----:B-1----:R-:W-:Y:S02]  /*3c50*/  @!P1 LEA.HI.X.SX32 R238, R248, R3, 0x1, P0 ;  /* 0x00000003f8ee9211 */ /* 0x002fe400000f0eff */
[----:B------:R-:W-:Y:S02]  /*3c60*/  @!P1 LEA R248, P0, R249, c[0x0][0x198], 0x2 ;  /* 0x00006600f9f89a11 */ /* 0x000fe400078010ff */
[----:B------:R-:W-:Y:S02]  /*3c70*/  IADD3 R251, R251, c[0x0][0x1d4], RZ ;  /* 0x00007500fbfb7a10 */ /* 0x000fe40007ffe0ff */
[----:B------:R-:W-:-:S05]  /*3c80*/  @!P1 LEA.HI.X R249, R249, c[0x0][0x19c], R238, 0x2, P0 ;  /* 0x00006700f9f99a11 */ /* 0x000fca00000f14ee */
[----:B------:R1:W5:Y:S02]  /*3c90*/  @!P1 LDG.E.128 R120, [R248.64] ;  /* 0x00000024f8789981 */ /* 0x000364000c1e1d00 */
[----:B-1----:R-:W-:-:S05]  /*3ca0*/  @!P1 IMAD.SHL.U32 R248, R251, 0x4, RZ ;  /* 0x00000004fbf89824 */ /* 0x002fca00078e00ff */
[----:B------:R-:W-:-:S04]  /*3cb0*/  @!P1 IADD3 R249, P0, R0, R248, RZ ;  /* 0x000000f800f99210 */ /* 0x000fc80007f1e0ff */
[----:B------:R-:W-:Y:S02]  /*3cc0*/  @!P1 LEA.HI.X.SX32 R238, R248, R3, 0x1, P0 ;  /* 0x00000003f8ee9211 */ /* 0x000fe400000f0eff */
[----:B------:R-:W-:Y:S02]  /*3cd0*/  @!P1 LEA R248, P0, R249, c[0x0][0x198], 0x2 ;  /* 0x00006600f9f89a11 */ /* 0x000fe400078010ff */
[----:B------:R-:W-:Y:S02]  /*3ce0*/  IADD3 R251, R251, c[0x0][0x1d4], RZ ;  /* 0x00007500fbfb7a10 */ /* 0x000fe40007ffe0ff */
[----:B------:R-:W-:-:S05]  /*3cf0*/  @!P1 LEA.HI.X R249, R249, c[0x0][0x19c], R238, 0x2, P0 ;  /* 0x00006700f9f99a11 */ /* 0x000fca00000f14ee */
[----:B------:R1:W5:Y:S02]  /*3d00*/  @!P1 LDG.E.128 R124, [R248.64] ;  /* 0x00000024f87c9981 */ /* 0x000364000c1e1d00 */
[----:B-1----:R-:W-:-:S04]  /*3d10*/  @!P1 SHF.L.U32 R248, R251, 0x2, RZ ;  /* 0x00000002fbf89819 */ /* 0x002fc800000006ff */
[----:B------:R-:W-:-:S04]  /*3d20*/  @!P1 IADD3 R249, P0, R0, R248, RZ ;  /* 0x000000f800f99210 */ /* 0x000fc80007f1e0ff */
[----:B------:R-:W-:Y:S02]  /*3d30*/  @!P1 LEA.HI.X.SX32 R238, R248, R3, 0x1, P0 ;  /* 0x00000003f8ee9211 */ /* 0x000fe400000f0eff */
        /* <DEDUP_REMOVED lines=9> */
[----:B------:R-:W-:Y:S02]  /*3dd0*/  @!P1 LEA.HI.X R249, R249, c[0x0][0x19c], R238, 0x2, P0 ;  /* 0x00006700f9f99a11 */ /* 0x000fe400000f14ee */
[----:B------:R1:W4:Y:S04]  /*3de0*/  LDL.64 R238, [R1+0x30] ;  /* 0x0000300001ee7983 */ /* 0x0003280000100a00 */
[----:B------:R0:W5:Y:S02]  /*3df0*/  @!P1 LDG.E.128 R132, [R248.64] ;  /* 0x00000024f8849981 */ /* 0x000164000c1e1d00 */
[----:B0-----:R-:W-:-:S05]  /*3e00*/  @!P1 IMAD.SHL.U32 R248, R245, 0x4, RZ ;  /* 0x00000004f5f89824 */ /* 0x001fca00078e00ff */
[----:B------:R-:W-:-:S04]  /*3e10*/  @!P1 IADD3 R249, P0, R0, R248, RZ ;  /* 0x000000f800f99210 */ /* 0x000fc80007f1e0ff */
[----:B------:R-:W-:Y:S02]  /*3e20*/  @!P1 LEA.HI.X.SX32 R251, R248, R3, 0x1, P0 ;  /* 0x00000003f8fb9211 */ /* 0x000fe400000f0eff */
[----:B------:R-:W-:-:S04]  /*3e30*/  @!P1 LEA R248, P0, R249, c[0x0][0x198], 0x2 ;  /* 0x00006600f9f89a11 */ /* 0x000fc800078010ff */
[----:B------:R-:W-:-:S05]  /*3e40*/  @!P1 LEA.HI.X R249, R249, c[0x0][0x19c], R251, 0x2, P0 ;  /* 0x00006700f9f99a11 */ /* 0x000fca00000f14fb */
[----:B------:R0:W5:Y:S02]  /*3e50*/  @!P1 LDG.E.128 R136, [R248.64] ;  /* 0x00000024f8889981 */ /* 0x000164000c1e1d00 */
[----:B0-----:R-:W-:-:S04]  /*3e60*/  IADD3 R249, R7, c[0x0][0x1d4], RZ ;  /* 0x0000750007f97a10 */ /* 0x001fc80007ffe0ff */
[----:B------:R-:W-:-:S04]  /*3e70*/  @!P1 SHF.L.U32 R249, R249, 0x2, RZ ;  /* 0x00000002f9f99819 */ /* 0x000fc800000006ff */
[----:B------:R-:W-:-:S04]  /*3e80*/  @!P1 IADD3 R248, P0, R0, R249, RZ ;  /* 0x000000f900f89210 */ /* 0x000fc80007f1e0ff */
[----:B------:R-:W-:Y:S02]  /*3e90*/  @!P1 LEA.HI.X.SX32 R249, R249, R3, 0x1, P0 ;  /* 0x00000003f9f99211 */ /* 0x000fe400000f0eff */
[----:B---3--:R-:W-:-:S04]  /*3ea0*/  @!P1 LEA R236, P0, R248, c[0x0][0x198], 0x2 ;  /* 0x00006600f8ec9a11 */ /* 0x008fc800078010ff */
[----:B------:R-:W-:-:S05]  /*3eb0*/  @!P1 LEA.HI.X R237, R248, c[0x0][0x19c], R249, 0x2, P0 ;  /* 0x00006700f8ed9a11 */ /* 0x000fca00000f14f9 */
[----:B------:R0:W5:Y:S04]  /*3ec0*/  @!P1 LDG.E.128 R164, [R236.64] ;  /* 0x00000024eca49981 */ /* 0x000168000c1e1d00 */
[----:B0-----:R1:W4:Y:S01]  /*3ed0*/  LDL.64 R236, [R1+0x28] ;  /* 0x0000280001ec7983 */ /* 0x0013220000100a00 */
[----:B------:R-:W-:-:S04]  /*3ee0*/  IMAD R251, R242, 0x2c, R250 ;  /* 0x0000002cf2fb7824 */ /* 0x000fc800078e02fa */
[----:B------:R-:W-:-:S05]  /*3ef0*/  @!P1 IMAD.SHL.U32 R248, R251, 0x4, RZ ;  /* 0x00000004fbf89824 */ /* 0x000fca00078e00ff */
[----:B------:R-:W-:-:S04]  /*3f00*/  @!P1 IADD3 R249, P0, R0, R248, RZ ;  /* 0x000000f800f99210 */ /* 0x000fc80007f1e0ff */
[----:B------:R-:W-:Y:S02]  /*3f10*/  @!P1 LEA.HI.X.SX32 R7, R248, R3, 0x1, P0 ;  /* 0x00000003f8079211 */ /* 0x000fe400000f0eff */
[----:B------:R-:W-:Y:S02]  /*3f20*/  @!P1 LEA R248, P0, R249, c[0x0][0x198], 0x2 ;  /* 0x00006600f9f89a11 */ /* 0x000fe400078010ff */
[----:B------:R-:W-:Y:S02]  /*3f30*/  IADD3 R251, R251, c[0x0][0x1d4], RZ ;  /* 0x00007500fbfb7a10 */ /* 0x000fe40007ffe0ff */
[----:B------:R-:W-:-:S05]  /*3f40*/  @!P1 LEA.HI.X R249, R249, c[0x0][0x19c], R7, 0x2, P0 ;  /* 0x00006700f9f99a11 */ /* 0x000fca00000f1407 */
[----:B------:R0:W5:Y:S02]  /*3f50*/  @!P1 LDG.E.128 R144, [R248.64] ;  /* 0x00000024f8909981 */ /* 0x000164000c1e1d00 */
[----:B0-----:R-:W-:-:S05]  /*3f60*/  @!P1 IMAD.SHL.U32 R248, R251, 0x4, RZ ;  /* 0x00000004fbf89824 */ /* 0x001fca00078e00ff */
[----:B------:R-:W-:-:S04]  /*3f70*/  @!P1 IADD3 R249, P0, R0, R248, RZ ;  /* 0x000000f800f99210 */ /* 0x000fc80007f1e0ff */
[----:B------:R-:W-:Y:S02]  /*3f80*/  @!P1 LEA.HI.X.SX32 R7, R248, R3, 0x1, P0 ;  /* 0x00000003f8079211 */ /* 0x000fe400000f0eff */
[----:B------:R-:W-:Y:S02]  /*3f90*/  @!P1 LEA R248, P0, R249, c[0x0][0x198], 0x2 ;  /* 0x00006600f9f89a11 */ /* 0x000fe400078010ff */
[----:B------:R-:W-:Y:S02]  /*3fa0*/  IADD3 R251, R251, c[0x0][0x1d4], RZ ;  /* 0x00007500fbfb7a10 */ /* 0x000fe40007ffe0ff */
[----:B------:R-:W-:-:S05]  /*3fb0*/  @!P1 LEA.HI.X R249, R249, c[0x0][0x19c], R7, 0x2, P0 ;  /* 0x00006700f9f99a11 */ /* 0x000fca00000f1407 */
[----:B------:R0:W5:Y:S02]  /*3fc0*/  @!P1 LDG.E.128 R148, [R248.64] ;  /* 0x00000024f8949981 */ /* 0x000164000c1e1d00 */
[----:B0-----:R-:W-:-:S04]  /*3fd0*/  @!P1 SHF.L.U32 R248, R251, 0x2, RZ ;  /* 0x00000002fbf89819 */ /* 0x001fc800000006ff */
        /* <DEDUP_REMOVED lines=21> */
[----:B------:R-:W-:Y:S01]  /*4130*/  @!P1 IADD3 R248, P0, R0, R249, RZ ;  /* 0x000000f900f89210 */ /* 0x000fe20007f1e0ff */
[----:B------:R-:W-:-:S03]  /*4140*/  IMAD R251, R242, 0x32, R250 ;  /* 0x00000032f2fb7824 */ /* 0x000fc600078e02fa */
[----:B------:R-:W-:Y:S02]  /*4150*/  @!P1 LEA.HI.X.SX32 R249, R249, R3, 0x1, P0 ;  /* 0x00000003f9f99211 */ /* 0x000fe400000f0eff */
[----:B------:R-:W-:-:S04]  /*4160*/  @!P1 LEA R240, P0, R248, c[0x0][0x198], 0x2 ;  /* 0x00006600f8f09a11 */ /* 0x000fc800078010ff */
[----:B------:R-:W-:Y:S01]  /*4170*/  @!P1 LEA.HI.X R241, R248, c[0x0][0x19c], R249, 0x2, P0 ;  /* 0x00006700f8f19a11 */ /* 0x000fe200000f14f9 */
[----:B------:R-:W-:Y:S01]  /*4180*/  @!P1 IMAD.SHL.U32 R248, R251, 0x4, RZ ;  /* 0x00000004fbf89824 */ /* 0x000fe200078e00ff */
[----:B------:R-:W-:-:S03]  /*4190*/  UISETP.NE.U32.AND UP0, UPT, URZ, UR4, UPT ;  /* 0x000000043f00728c */ /* 0x000fc6000bf05070 */
        /* <DEDUP_REMOVED lines=34> */
[----:B---3--:R-:W-:-:S04]  /*43c0*/  @!P1 SHF.L.U32 R248, R250, 0x2, RZ ;  /* 0x00000002faf89819 */ /* 0x008fc800000006ff */
[----:B------:R-:W-:-:S04]  /*43d0*/  @!P1 IADD3 R249, P0, R0, R248, RZ ;  /* 0x000000f800f99210 */ /* 0x000fc80007f1e0ff */
[----:B------:R-:W-:Y:S02]  /*43e0*/  @!P1 LEA.HI.X.SX32 R251, R248, R3, 0x1, P0 ;  /* 0x00000003f8fb9211 */ /* 0x000fe400000f0eff */
[----:B------:R-:W-:-:S04]  /*43f0*/  @!P1 LEA R248, P0, R249, c[0x0][0x198], 0x2 ;  /* 0x00006600f9f89a11 */ /* 0x000fc800078010ff */
[----:B------:R-:W-:-:S05]  /*4400*/  @!P1 LEA.HI.X R249, R249, c[0x0][0x19c], R251, 0x2, P0 ;  /* 0x00006700f9f99a11 */ /* 0x000fca00000f14fb */
[----:B----4-:R3:W4:Y:S01]  /*4410*/  @!P1 LDG.E.128 R236, [R248.64] ;  /* 0x00000024f8ec9981 */ /* 0x010722000c1e1d00 */
[----:B------:R-:W-:-:S04]  /*4420*/  IMAD R251, R242, 0x38, R250 ;  /* 0x00000038f2fb7824 */ /* 0x000fc800078e02fa */
[----:B---3--:R-:W-:Y:S02]  /*4430*/  @!P1 IMAD.SHL.U32 R248, R251, 0x4, RZ ;  /* 0x00000004fbf89824 */ /* 0x008fe400078e00ff */
[----:B------:R-:W-:-:S03]  /*4440*/  IMAD R242, R242, 0x3e, R250 ;  /* 0x0000003ef2f27824 */ /* 0x000fc600078e02fa */
[----:B------:R-:W-:-:S04]  /*4450*/  @!P1 IADD3 R249, P0, R0, R248, RZ ;  /* 0x000000f800f99210 */ /* 0x000fc80007f1e0ff */
[----:B------:R-:W-:Y:S02]  /*4460*/  @!P1 LEA.HI.X.SX32 R250, R248, R3, 0x1, P0 ;  /* 0x00000003f8fa9211 */ /* 0x000fe400000f0eff */
[----:B------:R-:W-:-:S04]  /*4470*/  @!P1 LEA R248, P0, R249, c[0x0][0x198], 0x2 ;  /* 0x00006600f9f89a11 */ /* 0x000fc800078010ff */
[----:B------:R-:W-:Y:S02]  /*4480*/  @!P1 LEA.HI.X R249, R249, c[0x0][0x19c], R250, 0x2, P0 ;  /* 0x00006700f9f99a11 */ /* 0x000fe400000f14fa */
[----:B------:R-:W-:-:S03]  /*4490*/  IADD3 R250, R251, c[0x0][0x1d4], RZ ;  /* 0x00007500fbfa7a10 */ /* 0x000fc60007ffe0ff */
[----:B------:R3:W5:Y:S02]  /*44a0*/  @!P1 LDG.E.128 R188, [R248.64] ;  /* 0x00000024f8bc9981 */ /* 0x000764000c1e1d00 */
[----:B---3--:R-:W-:-:S05]  /*44b0*/  @!P1 IMAD.SHL.U32 R248, R250, 0x4, RZ ;  /* 0x00000004faf89824 */ /* 0x008fca00078e00ff */
[----:B------:R-:W-:-:S04]  /*44c0*/  @!P1 IADD3 R249, P0, R0, R248, RZ ;  /* 0x000000f800f99210 */ /* 0x000fc80007f1e0ff */
[----:B------:R-:W-:Y:S02]  /*44d0*/  @!P1 LEA.HI.X.SX32 R251, R248, R3, 0x1, P0 ;  /* 0x00000003f8fb9211 */ /* 0x000fe400000f0eff */
[C---:B------:R-:W-:Y:S02]  /*44e0*/  @!P1 LEA R248, P0, R249.reuse, c[0x0][0x198], 0x2 ;  /* 0x00006600f9f89a11 */ /* 0x040fe400078010ff */
[----:B------:R-:W-:Y:S02]  /*44f0*/  IADD3 R250, R250, c[0x0][0x1d4], RZ ;  /* 0x00007500fafa7a10 */ /* 0x000fe40007ffe0ff */
[----:B------:R-:W-:-:S05]  /*4500*/  @!P1 LEA.HI.X R249, R249, c[0x0][0x19c], R251, 0x2, P0 ;  /* 0x00006700f9f99a11 */ /* 0x000fca00000f14fb */
[----:B------:R3:W5:Y:S02]  /*4510*/  @!P1 LDG.E.128 R192, [R248.64] ;  /* 0x00000024f8c09981 */ /* 0x000764000c1e1d00 */
[----:B---3--:R-:W-:-:S04]  /*4520*/  @!P1 SHF.L.U32 R248, R250, 0x2, RZ ;  /* 0x00000002faf89819 */ /* 0x008fc800000006ff */
[----:B------:R-:W-:-:S04]  /*4530*/  @!P1 IADD3 R249, P0, R0, R248, RZ ;  /* 0x000000f800f99210 */ /* 0x000fc80007f1e0ff */
[----:B------:R-:W-:Y:S02]  /*4540*/  @!P1 LEA.HI.X.SX32 R251, R248, R3, 0x1, P0 ;  /* 0x00000003f8fb9211 */ /* 0x000fe400000f0eff */
[C---:B------:R-:W-:Y:S02]  /*4550*/  @!P1 LEA R248, P0, R249.reuse, c[0x0][0x198], 0x2 ;  /* 0x00006600f9f89a11 */ /* 0x040fe400078010ff */
[----:B------:R-:W-:Y:S02]  /*4560*/  IADD3 R250, R250, c[0x0][0x1d4], RZ ;  /* 0x00007500fafa7a10 */ /* 0x000fe40007ffe0ff */
[----:B------:R-:W-:-:S05]  /*4570*/  @!P1 LEA.HI.X R249, R249, c[0x0][0x19c], R251, 0x2, P0 ;  /* 0x00006700f9f99a11 */ /* 0x000fca00000f14fb */
        /* <DEDUP_REMOVED lines=8> */
[----:B---3--:R-:W-:Y:S02]  /*4600*/  @!P1 IMAD.SHL.U32 R248, R252, 0x4, RZ ;  /* 0x00000004fcf89824 */ /* 0x008fe400078e00ff */
[----:B----4-:R-:W-:Y:S04]  /*4610*/  @!P1 STL.64 [R1+0x28], R236 ;  /* 0x000028ec01009387 */ /* 0x010fe80000100a00 */
[----:B------:R3:W-:Y:S04]  /*4620*/  @!P1 STL.64 [R1+0x30], R238 ;  /* 0x000030ee01009387 */ /* 0x0007e80000100a00 */
[----:B---3--:R1:W3:Y:S04]  /*4630*/  LDL.LU.64 R238, [R1+0x470] ;  /* 0x0004700001ee7983 */ /* 0x0082e80000300a00 */
[----:B------:R1:W3:Y:S01]  /*4640*/  LDL.LU.64 R236, [R1+0x468] ;  /* 0x0004680001ec7983 */ /* 0x0002e20000300a00 */
[----:B------:R-:W-:Y:S01]  /*4650*/  @!P1 IADD3 R249, P0, R0, R248, RZ ;  /* 0x000000f800f99210 */ /* 0x000fe20007f1e0ff */
[----:B------:R-:W-:-:S02]  /*4660*/  UISETP.NE.AND.EX UP0, UPT, URZ, UR5, UPT, UP0 ;  /* 0x000000053f00728c */ /* 0x000fc4000bf05300 */
[----:B------:R-:W-:Y:S01]  /*4670*/  ULDC UR4, c[0x0][0x1d4] ;  /* 0x0000750000047ab9 */ /* 0x000fe20000000800 */
[----:B------:R-:W-:Y:S01]  /*4680*/  @!P1 LEA.HI.X.SX32 R250, R248, R3, 0x1, P0 ;  /* 0x00000003f8fa9211 */ /* 0x000fe200000f0eff */
[----:B0-----:R1:W4:Y:S01]  /*4690*/  LDL.LU.64 R240, [R1+0x460] ;  /* 0x0004600001f07983 */ /* 0x0013220000300a00 */
[----:B------:R-:W-:-:S04]  /*46a0*/  @!P1 LEA R248, P0, R249, c[0x0][0x198], 0x2 ;  /* 0x00006600f9f89a11 */ /* 0x000fc800078010ff */
[----:B------:R-:W-:-:S05]  /*46b0*/  @!P1 LEA.HI.X R249, R249, c[0x0][0x19c], R250, 0x2, P0 ;  /* 0x00006700f9f99a11 */ /* 0x000fca00000f14fa */
[----:B------:R0:W5:Y:S02]  /*46c0*/  @!P1 LDG.E.128 R204, [R248.64] ;  /* 0x00000024f8cc9981 */ /* 0x000164000c1e1d00 */
[----:B0-----:R-:W-:-:S04]  /*46d0*/  @!P1 SHF.L.U32 R248, R242, 0x2, RZ ;  /* 0x00000002f2f89819 */ /* 0x001fc800000006ff */
[----:B------:R-:W-:-:S04]  /*46e0*/  @!P1 IADD3 R249, P0, R0, R248, RZ ;  /* 0x000000f800f99210 */ /* 0x000fc80007f1e0ff */
[----:B------:R-:W-:Y:S02]  /*46f0*/  @!P1 LEA.HI.X.SX32 R250, R248, R3, 0x1, P0 ;  /* 0x00000003f8fa9211 */ /* 0x000fe400000f0eff */
[----:B------:R-:W-:-:S04]  /*4700*/  @!P1 LEA R248, P0, R249, c[0x0][0x198], 0x2 ;  /* 0x00006600f9f89a11 */ /* 0x000fc800078010ff */
[----:B------:R-:W-:-:S05]  /*4710*/  @!P1 LEA.HI.X R249, R249, c[0x0][0x19c], R250, 0x2, P0 ;  /* 0x00006700f9f99a11 */ /* 0x000fca00000f14fa */
[----:B------:R0:W5:Y:S02]  /*4720*/  @!P1 LDG.E.128 R208, [R248.64] ;  /* 0x00000024f8d09981 */ /* 0x000164000c1e1d00 */
[----:B0-----:R-:W-:Y:S02]  /*4730*/  IADD3 R248, R242, c[0x0][0x1d4], RZ ;  /* 0x00007500f2f87a10 */ /* 0x001fe40007ffe0ff */
[----:B------:R-:W-:Y:S01]  /*4740*/  IADD3 R250, R243, c[0x0][0x1d4], RZ ;  /* 0x00007500f3fa7a10 */ /* 0x000fe20007ffe0ff */
[----:B------:R-:W-:Y:S01]  /*4750*/  @UP0 UIMAD UR4, UR46, UR4, URZ ;  /* 0x000000042e0402a4 */ /* 0x000fe2000f8e023f */
[----:B------:R1:W4:Y:S01]  /*4760*/  LDL.LU R242, [R1+0x458] ;  /* 0x0004580001f27983 */ /* 0x0003220000300800 */
[----:B------:R-:W-:-:S05]  /*4770*/  @!P1 IMAD.SHL.U32 R248, R248, 0x4, RZ ;  /* 0x00000004f8f89824 */ /* 0x000fca00078e00ff */
        /* <DEDUP_REMOVED lines=10> */
[----:B------:R-:W-:Y:S01]  /*4820*/  @UP0 USHF.R.S32.HI UR5, URZ, 0x1f, UR4 ;  /* 0x0000001f3f050899 */ /* 0x000fe20008011404 */
[----:B------:R1:W4:Y:S04]  /*4830*/  LDL.LU R243, [R1+0x454] ;  /* 0x0004540001f37983 */ /* 0x0003280000300800 */
[----:B------:R1:W5:Y:S01]  /*4840*/  @!P1 LDG.E.128 R220, [R250.64] ;  /* 0x00000024fadc9981 */ /* 0x000362000c1e1d00 */
[----:B0-----:R-:W-:Y:S02]  /*4850*/  IADD3 R248, R245, c[0x0][0x1d4], RZ ;  /* 0x00007500f5f87a10 */ /* 0x001fe40007ffe0ff */
[----:B-1----:R-:W-:-:S03]  /*4860*/  IADD3 R250, R244, c[0x0][0x1d4], RZ ;  /* 0x00007500f4fa7a10 */ /* 0x002fc60007ffe0ff */
[----:B------:R-:W-:Y:S01]  /*4870*/  @!P1 IMAD.SHL.U32 R248, R248, 0x4, RZ ;  /* 0x00000004f8f89824 */ /* 0x000fe200078e00ff */
[----:B------:R0:W4:Y:S01]  /*4880*/  LDL.LU R244, [R1+0x450] ;  /* 0x0004500001f47983 */ /* 0x0001220000300800 */
[----:B------:R-:W-:-:S04]  /*4890*/  @!P1 SHF.L.U32 R250, R250, 0x2, RZ ;  /* 0x00000002fafa9819 */ /* 0x000fc800000006ff */
[----:B------:R-:W-:-:S04]  /*48a0*/  @!P1 IADD3 R249, P0, R0, R250, RZ ;  /* 0x000000fa00f99210 */ /* 0x000fc80007f1e0ff */
[----:B------:R-:W-:Y:S02]  /*48b0*/  @!P1 LEA.HI.X.SX32 R251, R250, R3, 0x1, P0 ;  /* 0x00000003fafb9211 */ /* 0x000fe400000f0eff */
[----:B------:R-:W-:-:S04]  /*48c0*/  @!P1 LEA R250, P0, R249, c[0x0][0x198], 0x2 ;  /* 0x00006600f9fa9a11 */ /* 0x000fc800078010ff */
[----:B------:R-:W-:Y:S02]  /*48d0*/  @!P1 LEA.HI.X R251, R249, c[0x0][0x19c], R251, 0x2, P0 ;  /* 0x00006700f9fb9a11 */ /* 0x000fe400000f14fb */
[----:B------:R-:W-:-:S03]  /*48e0*/  @!P1 IADD3 R249, P0, R0, R248, RZ ;  /* 0x000000f800f99210 */ /* 0x000fc60007f1e0ff */
[----:B------:R1:W5:Y:S01]  /*48f0*/  @!P1 LDG.E.128 R224, [R250.64] ;  /* 0x00000024fae09981 */ /* 0x000362000c1e1d00 */
[----:B------:R-:W-:Y:S02]  /*4900*/  @!P1 LEA.HI.X.SX32 R245, R248, R3, 0x1, P0 ;  /* 0x00000003f8f59211 */ /* 0x000fe400000f0eff */
[C---:B------:R-:W-:Y:S02]  /*4910*/  @!P1 LEA R248, P0, R249.reuse, c[0x0][0x198], 0x2 ;  /* 0x00006600f9f89a11 */ /* 0x040fe400078010ff */
[----:B-1----:R-:W-:Y:S02]  /*4920*/  IADD3 R251, R246, c[0x0][0x1d4], RZ ;  /* 0x00007500f6fb7a10 */ /* 0x002fe40007ffe0ff */
[----:B------:R-:W-:Y:S02]  /*4930*/  @!P1 LEA.HI.X R249, R249, c[0x0][0x19c], R245, 0x2, P0 ;  /* 0x00006700f9f99a11 */ /* 0x000fe400000f14f5 */
[----:B------:R0:W4:Y:S01]  /*4940*/  LDL.LU R245, [R1+0x44c] ;  /* 0x00044c0001f57983 */ /* 0x0001220000300800 */
[----:B------:R-:W-:-:S03]  /*4950*/  @!P1 IMAD.SHL.U32 R251, R251, 0x4, RZ ;  /* 0x00000004fbfb9824 */ /* 0x000fc600078e00ff */
[----:B------:R1:W5:Y:S04]  /*4960*/  @!P1 LDG.E.128 R228, [R248.64] ;  /* 0x00000024f8e49981 */ /* 0x000368000c1e1d00 */
[----:B------:R0:W4:Y:S01]  /*4970*/  LDL.LU R246, [R1+0x448] ;  /* 0x0004480001f67983 */ /* 0x0001220000300800 */
[----:B-1----:R-:W-:Y:S02]  /*4980*/  @!P1 IADD3 R249, P0, R0, R251, RZ ;  /* 0x000000fb00f99210 */ /* 0x002fe40007f1e0ff */
[----:B------:R-:W-:Y:S02]  /*4990*/  IADD3 R248, R7, c[0x0][0x1d4], RZ ;  /* 0x0000750007f87a10 */ /* 0x000fe40007ffe0ff */
[----:B------:R-:W-:Y:S02]  /*49a0*/  @!P1 LEA.HI.X.SX32 R251, R251, R3, 0x1, P0 ;  /* 0x00000003fbfb9211 */ /* 0x000fe400000f0eff */
[----:B------:R-:W-:-:S02]  /*49b0*/  @!P1 LEA R250, P0, R249, c[0x0][0x198], 0x2 ;  /* 0x00006600f9fa9a11 */ /* 0x000fc400078010ff */
[----:B------:R-:W-:Y:S02]  /*49c0*/  @!P1 SHF.L.U32 R248, R248, 0x2, RZ ;  /* 0x00000002f8f89819 */ /* 0x000fe400000006ff */
[----:B------:R-:W-:Y:S02]  /*49d0*/  @!P1 LEA.HI.X R251, R249, c[0x0][0x19c], R251, 0x2, P0 ;  /* 0x00006700f9fb9a11 */ /* 0x000fe400000f14fb */
[----:B------:R-:W-:-:S03]  /*49e0*/  @!P1 IADD3 R249, P0, R0, R248, RZ ;  /* 0x000000f800f99210 */ /* 0x000fc60007f1e0ff */
[----:B--2---:R1:W5:Y:S01]  /*49f0*/  @!P1 LDG.E.128 R232, [R250.64] ;  /* 0x00000024fae89981 */ /* 0x004362000c1e1d00 */
[----:B------:R-:W-:Y:S02]  /*4a00*/  @!P1 LEA.HI.X.SX32 R7, R248, R3, 0x1, P0 ;  /* 0x00000003f8079211 */ /* 0x000fe400000f0eff */
[----:B------:R-:W-:-:S04]  /*4a10*/  @!P1 LEA R248, P0, R249, c[0x0][0x198], 0x2 ;  /* 0x00006600f9f89a11 */ /* 0x000fc800078010ff */
[----:B------:R-:W-:Y:S02]  /*4a20*/  @!P1 LEA.HI.X R249, R249, c[0x0][0x19c], R7, 0x2, P0 ;  /* 0x00006700f9f99a11 */ /* 0x000fe400000f1407 */
[----:B------:R-:W-:Y:S01]  /*4a30*/  PLOP3.LUT P0, PT, PT, PT, UP0, 0x80, 0x0 ;  /* 0x000000000000781c */ /* 0x000fe20003f0f008 */
[----:B-1----:R-:W-:Y:S02]  /*4a40*/  IMAD.U32 R250, RZ, RZ, UR5 ;  /* 0x00000005fffa7e24 */ /* 0x002fe4000f8e00ff */
[----:B---3--:R1:W5:Y:S02]  /*4a50*/  @!P1 LDG.E.128 R236, [R248.64] ;  /* 0x00000024f8ec9981 */ /* 0x008364000c1e1d00 */
[----:B-1----:R-:W-:-:S08]  /*4a60*/  IMAD.U32 R248, RZ, RZ, UR4 ;  /* 0x00000004fff87e24 */ /* 0x002fd0000f8e00ff */
[----:B------:R-:W-:Y:S02]  /*4a70*/  @P0 SHF.R.S32.HI R249, RZ, 0x1f, R2 ;  /* 0x0000001ffff90819 */ /* 0x000fe40000011402 */
[----:B------:R-:W-:-:S04]  /*4a80*/  @P0 IADD3 R248, P2, P3, R2, c[0x0][0x200], R248 ;  /* 0x0000800002f80a10 */ /* 0x000fc80007b5e0f8 */
[----:B------:R-:W-:Y:S02]  /*4a90*/  @P0 IADD3.X R249, R249, c[0x0][0x204], R250, P2, P3 ;  /* 0x00008100f9f90a10 */ /* 0x000fe400017e64fa */
[----:B------:R-:W-:Y:S02]  /*4aa0*/  IADD3 R250, R247, c[0x0][0x1d4], RZ ;  /* 0x00007500f7fa7a10 */ /* 0x000fe40007ffe0ff */
[----:B------:R0:W2:Y:S04]  /*4ab0*/  LDL.LU R247, [R1+0x444] ;  /* 0x0004440001f77983 */ /* 0x0000a80000300800 */
[----:B------:R1:W3:Y:S01]  /*4ac0*/  @P0 LDG.E.U8 R7, [R248.64] ;  /* 0x00000024f8070981 */ /* 0x0002e2000c1e1100 */
[----:B------:R-:W-:-:S04]  /*4ad0*/  IADD3 R251, R252, c[0x0][0x1d4], RZ ;  /* 0x00007500fcfb7a10 */ /* 0x000fc80007ffe0ff */
[----:B------:R-:W-:-:S04]  /*4ae0*/  @!P1 SHF.L.U32 R251, R251, 0x2, RZ ;  /* 0x00000002fbfb9819 */ /* 0x000fc800000006ff */
[----:B-1----:R-:W-:Y:S01]  /*4af0*/  @!P1 IADD3 R249, P2, R0, R251, RZ ;  /* 0x000000fb00f99210 */ /* 0x002fe20007f5e0ff */
[----:B------:R-:W-:-:S03]  /*4b00*/  @!P1 IMAD.SHL.U32 R250, R250, 0x4, RZ ;  /* 0x00000004fafa9824 */ /* 0x000fc600078e00ff */
[----:B------:R-:W-:Y:S02]  /*4b10*/  @!P1 LEA.HI.X.SX32 R251, R251, R3, 0x1, P2 ;  /* 0x00000003fbfb9211 */ /* 0x000fe400010f0eff */
[----:B------:R-:W-:-:S04]  /*4b20*/  @!P1 LEA R248, P2, R249, c[0x0][0x198], 0x2 ;  /* 0x00006600f9f89a11 */ /* 0x000fc800078410ff */
[----:B------:R-:W-:Y:S02]  /*4b30*/  @!P1 LEA.HI.X R249, R249, c[0x0][0x19c], R251, 0x2, P2 ;  /* 0x00006700f9f99a11 */ /* 0x000fe400010f14fb */
[----:B------:R-:W-:-:S04]  /*4b40*/  @!P1 IADD3 R251, P2, R0, R250, RZ ;  /* 0x000000fa00fb9210 */ /* 0x000fc80007f5e0ff */
[----:B------:R-:W-:Y:S02]  /*4b50*/  @!P1 LEA.HI.X.SX32 R252, R250, R3, 0x1, P2 ;  /* 0x00000003fafc9211 */ /* 0x000fe400010f0eff */
[----:B------:R-:W-:-:S04]  /*4b60*/  @!P1 LEA R250, P2, R251, c[0x0][0x198], 0x2 ;  /* 0x00006600fbfa9a11 */ /* 0x000fc800078410ff */
[----:B------:R-:W-:Y:S01]  /*4b70*/  @!P1 LEA.HI.X R251, R251, c[0x0][0x19c], R252, 0x2, P2 ;  /* 0x00006700fbfb9a11 */ /* 0x000fe200010f14fc */
[----:B----4-:R0:W5:Y:S04]  /*4b80*/  @!P1 LDG.E.128 R240, [R248.64] ;  /* 0x00000024f8f09981 */ /* 0x010168000c1e1d00 */
[----:B--2---:R0:W5:Y:S01]  /*4b90*/  @!P1 LDG.E.128 R244, [R250.64] ;  /* 0x00000024faf49981 */ /* 0x004162000c1e1d00 */
        /* <DEDUP_REMOVED lines=11> */
[----:B0-----:R-:W4:Y:S04]  /*4c50*/  LDL R238, [R1+0x8] ;  /* 0x0000080001ee7983 */ /* 0x001f280000100800 */
        /* <DEDUP_REMOVED lines=11> */
[----:B0-----:R-:W4:Y:S04]  /*4d10*/  LDL R198, [R1+0x18] ;  /* 0x0000180001c67983 */ /* 0x001f280000100800 */
        /* <DEDUP_REMOVED lines=18> */
[----:B------:R-:W-:Y:S04]  /*4e40*/  STL [R1+0x44c], R211 ;  /* 0x00044cd301007387 */ /* 0x000fe80000100800 */
[----:B------:R0:W-:Y:S04]  /*4e50*/  STL [R1+0x448], R219 ;  /* 0x000448db01007387 */ /* 0x0001e80000100800 */
[----:B------:R1:W-:Y:S04]  /*4e60*/  STL [R1+0x444], R3 ;  /* 0x0004440301007387 */ /* 0x0003e80000100800 */
[----:B------:R1:W-:Y:S04]  /*4e70*/  STL [R1+0x440], R0 ;  /* 0x0004400001007387 */ /* 0x0003e80000100800 */
[----:B0-----:R-:W4:Y:S04]  /*4e80*/  LDL R242, [R1+0x3c8] ;  /* 0x0003c80001f27983 */ /* 0x001f280000100800 */
        /* <DEDUP_REMOVED lines=23> */
[----:B--2---:R-:W-:-:S03]  /*5000*/  FFMA.FTZ R250, R159, R190, R250 ;  /* 0x000000be9ffa7223 */ /* 0x004fc600000100fa */
[----:B------:R-:W2:Y:S01]  /*5010*/  LDL R159, [R1+0x404] ;  /* 0x00040400019f7983 */ /* 0x000ea20000100800 */
[----:B------:R-:W-:-:S03]  /*5020*/  FFMA.FTZ R250, R248, R252, R250 ;  /* 0x000000fcf8fa7223 */ /* 0x000fc600000100fa */
[----:B------:R-:W3:Y:S01]  /*5030*/  LDL R252, [R1+0x3f0] ;  /* 0x0003f00001fc7983 */ /* 0x000ee20000100800 */
[----:B----4-:R-:W-:-:S03]  /*5040*/  FMUL.FTZ R249, R249, R198 ;  /* 0x000000c6f9f97220 */ /* 0x010fc60000410000 */
[----:B------:R-:W4:Y:S01]  /*5050*/  LDL R248, [R1+0x3e0] ;  /* 0x0003e00001f87983 */ /* 0x000f220000100800 */
[----:B------:R-:W-:-:S03]  /*5060*/  FFMA.FTZ R249, R163, R194, R249 ;  /* 0x000000c2a3f97223 */ /* 0x000fc600000100f9 */
[----:B------:R-:W3:Y:S01]  /*5070*/  LDL R198, [R1+0x368] ;  /* 0x0003680001c67983 */ /* 0x000ee20000100800 */
[----:B------:R-:W-:-:S03]  /*5080*/  FFMA.FTZ R249, R251, R238, R249 ;  /* 0x000000eefbf97223 */ /* 0x000fc600000100f9 */
[----:B------:R-:W3:Y:S04]  /*5090*/  LDL R194, [R1+0x358] ;  /* 0x0003580001c27983 */ /* 0x000ee80000100800 */
[----:B------:R-:W3:Y:S04]  /*50a0*/  LDL R238, [R1+0x400] ;  /* 0x0004000001ee7983 */ /* 0x000ee80000100800 */
[----:B------:R-:W4:Y:S04]  /*50b0*/  LDL R251, [R1+0x3f4] ;  /* 0x0003f40001fb7983 */ /* 0x000f280000100800 */
[----:B------:R-:W4:Y:S04]  /*50c0*/  LDL R190, [R1+0x348] ;  /* 0x0003480001be7983 */ /* 0x000f280000100800 */
[----:B------:R-:W4:Y:S01]  /*50d0*/  LDL R163, [R1+0x318] ;  /* 0x0003180001a37983 */ /* 0x000f220000100800 */
[----:B--2---:R-:W-:-:S02]  /*50e0*/  FFMA.FTZ R250, R159, R21, R250 ;  /* 0x000000159ffa7223 */ /* 0x004fc400000100fa */
[----:B---3--:R-:W-:Y:S02]  /*50f0*/  FFMA.FTZ R249, R238, R20, R249 ;  /* 0x00000014eef97223 */ /* 0x008fe400000100f9 */
[----:B------:R-:W2:Y:S02]  /*5100*/  LDL.LU R238, [R1+0x4b0] ;  /* 0x0004b00001ee7983 */ /* 0x000ea40000300800 */
[----:B------:R-:W-:Y:S02]  /*5110*/  FFMA.FTZ R249, R252, R32, R249 ;  /* 0x00000020fcf97223 */ /* 0x000fe400000100f9 */
[----:B----4-:R-:W-:Y:S01]  /*5120*/  FFMA.FTZ R250, R251, R33, R250 ;  /* 0x00000021fbfa7223 */ /* 0x010fe200000100fa */
[----:B------:R-:W3:Y:S01]  /*5130*/  LDL.LU R159, [R1+0x4ac] ;  /* 0x0004ac00019f7983 */ /* 0x000ee20000300800 */
[----:B------:R-:W-:Y:S02]  /*5140*/  FFMA.FTZ R249, R248, R68, R249 ;  /* 0x00000044f8f97223 */ /* 0x000fe400000100f9 */
[----:B------:R-:W-:Y:S01]  /*5150*/  FFMA.FTZ R250, R243, R69, R250 ;  /* 0x00000045f3fa7223 */ /* 0x000fe200000100fa */
[----:B------:R-:W4:Y:S01]  /*5160*/  LDL R251, [R1+0x2ec] ;  /* 0x0002ec0001fb7983 */ /* 0x000f220000100800 */
        /* <DEDUP_REMOVED lines=32> */
[----:B------:R-:W3:Y:S01]  /*5370*/  LDL R175, [R1+0x2d8] ;  /* 0x0002d80001af7983 */ /* 0x000ee20000100800 */
[----:B------:R-:W-:-:S03]  /*5380*/  FFMA.FTZ R249, R163, R52, R249 ;  /* 0x00000034a3f97223 */ /* 0x000fc600000100f9 */
[----:B------:R-:W3:Y:S04]  /*5390*/  LDL R163, [R1+0x2fc] ;  /* 0x0002fc0001a37983 */ /* 0x000ee80000100800 */
        /* <DEDUP_REMOVED lines=21> */
[----:B------:R-:W2:Y:S01]  /*54f0*/  LDL.LU R190, [R1+0x4a8] ;  /* 0x0004a80001be7983 */ /* 0x000ea20000300800 */
[----:B------:R-:W-:Y:S02]  /*5500*/  FFMA.FTZ R249, R252, R36, R249 ;  /* 0x00000024fcf97223 */ /* 0x000fe400000100f9 */
[----:B---3--:R-:W-:Y:S02]  /*5510*/  FFMA.FTZ R250, R163, R165, R250 ;  /* 0x000000a5a3fa7223 */ /* 0x008fe400000100fa */
[----:B------:R-:W3:Y:S02]  /*5520*/  LDL.LU R163, [R1+0x4a4] ;  /* 0x0004a40001a37983 */ /* 0x000ee40000300800 */
[----:B----4-:R-:W-:Y:S02]  /*5530*/  FFMA.FTZ R250, R251, R37, R250 ;  /* 0x00000025fbfa7223 */ /* 0x010fe400000100fa */
[----:B------:R-:W-:Y:S01]  /*5540*/  FFMA.FTZ R249, R175, R40, R249 ;  /* 0x00000028aff97223 */ /* 0x000fe200000100f9 */
[----:B------:R-:W4:Y:S01]  /*5550*/  LDL R252, [R1+0x1bc] ;  /* 0x0001bc0001fc7983 */ /* 0x000f220000100800 */
[----:B------:R-:W-:-:S03]  /*5560*/  FFMA.FTZ R250, R171, R41, R250 ;  /* 0x00000029abfa7223 */ /* 0x000fc600000100fa */
[----:B------:R-:W2:Y:S04]  /*5570*/  LDL R171, [R1+0x20c] ;  /* 0x00020c0001ab7983 */ /* 0x000ea80000100800 */
        /* <DEDUP_REMOVED lines=54> */
[----:B----4-:R-:W-:Y:S02]  /*58e0*/  FFMA.FTZ R250, R235, R109, R250 ;  /* 0x0000006debfa7223 */ /* 0x010fe400000100fa */
[----:B------:R-:W-:Y:S02]  /*58f0*/  FFMA.FTZ R249, R194, R108, R249 ;  /* 0x0000006cc2f97223 */ /* 0x000fe400000100f9 */
[----:B------:R-:W4:Y:S02]  /*5900*/  LDL.LU R194, [R1+0x4a0] ;  /* 0x0004a00001c27983 */ /* 0x000f240000300800 */
[----:B------:R-:W-:Y:S02]  /*5910*/  FFMA.FTZ R249, R198, R112, R249 ;  /* 0x00000070c6f97223 */ /* 0x000fe400000100f9 */
[----:B------:R-:W4:Y:S02]  /*5920*/  LDL.LU R235, [R1+0x49c] ;  /* 0x00049c0001eb7983 */ /* 0x000f240000300800 */
[----:B------:R-:W-:-:S02]  /*5930*/  FFMA.FTZ R249, R202, R224, R249 ;  /* 0x000000e0caf97223 */ /* 0x000fc400000100f9 */
[----:B------:R-:W4:Y:S02]  /*5940*/  LDL.LU R198, [R1+0x498] ;  /* 0x0004980001c67983 */ /* 0x000f240000300800 */
        /* <DEDUP_REMOVED lines=12> */
[----:B------:R-:W2:Y:S02]  /*5a10*/  LDL.LU R171, [R1+0x494] ;  /* 0x0004940001ab7983 */ /* 0x000ea40000300800 */
[----:B---3--:R-:W-:Y:S02]  /*5a20*/  FFMA.FTZ R250, R175, R225, R250 ;  /* 0x000000e1affa7223 */ /* 0x008fe400000100fa */
[----:B------:R-:W3:Y:S02]  /*5a30*/  LDL.LU R202, [R1+0x490] ;  /* 0x0004900001ca7983 */ /* 0x000ee40000300800 */
[----:B------:R-:W-:-:S02]  /*5a40*/  FFMA.FTZ R250, R179, R121, R250 ;  /* 0x00000079b3fa7223 */ /* 0x000fc400000100fa */
[----:B------:R-:W2:Y:S02]  /*5a50*/  LDL.LU R175, [R1+0x48c] ;  /* 0x00048c0001af7983 */ /* 0x000ea40000300800 */
[----:B------:R-:W-:Y:S02]  /*5a60*/  FFMA.FTZ R250, R252, R125, R250 ;  /* 0x0000007dfcfa7223 */ /* 0x000fe400000100fa */
[----:B------:R-:W2:Y:S02]  /*5a70*/  LDL.LU R206, [R1+0x488] ;  /* 0x0004880001ce7983 */ /* 0x000ea40000300800 */
[----:B------:R-:W-:Y:S02]  /*5a80*/  FFMA.FTZ R250, R248, R129, R250 ;  /* 0x00000081f8fa7223 */ /* 0x000fe400000100fa */
[----:B------:R-:W2:Y:S02]  /*5a90*/  LDL.LU R179, [R1+0x484] ;  /* 0x0004840001b37983 */ /* 0x000ea40000300800 */
[----:B------:R-:W-:-:S02]  /*5aa0*/  FFMA.FTZ R250, R239, R133, R250 ;  /* 0x00000085effa7223 */ /* 0x000fc400000100fa */
[----:B------:R-:W2:Y:S02]  /*5ab0*/  LDL.LU R242, [R1+0x480] ;  /* 0x0004800001f27983 */ /* 0x000ea40000300800 */
[----:B------:R-:W-:Y:S02]  /*5ac0*/  FFMA.FTZ R250, R218, R137, R250 ;  /* 0x00000089dafa7223 */ /* 0x000fe400000100fa */
[----:B------:R-:W2:Y:S02]  /*5ad0*/  LDL R187, [R1+0x108] ;  /* 0x0001080001bb7983 */ /* 0x000ea40000100800 */
[----:B------:R-:W-:Y:S02]  /*5ae0*/  FFMA.FTZ R250, R210, R229, R250 ;  /* 0x000000e5d2fa7223 */ /* 0x000fe400000100fa */
[----:B------:R-:W2:Y:S02]  /*5af0*/  LDL R210, [R1+0x11c] ;  /* 0x00011c0001d27983 */ /* 0x000ea40000100800 */
[----:B------:R-:W-:-:S02]  /*5b00*/  FFMA.FTZ R250, R203, R145, R250 ;  /* 0x00000091cbfa7223 */ /* 0x000fc400000100fa */
[----:B------:R-:W3:Y:S02]  /*5b10*/  LDL R191, [R1+0xf8] ;  /* 0x0000f80001bf7983 */ /* 0x000ee40000100800 */
[----:B------:R-:W-:Y:S02]  /*5b20*/  FFMA.FTZ R250, R195, R149, R250 ;  /* 0x00000095c3fa7223 */ /* 0x000fe400000100fa */
[----:B------:R-:W3:Y:S02]  /*5b30*/  LDL R211, [R1+0x10c] ;  /* 0x00010c0001d37983 */ /* 0x000ee40000100800 */
[----:B------:R-:W-:Y:S02]  /*5b40*/  FFMA.FTZ R250, R2, R153, R250 ;  /* 0x0000009902fa7223 */ /* 0x000fe400000100fa */
[----:B------:R-:W3:Y:S02]  /*5b50*/  LDL R3, [R1+0xfc] ;  /* 0x0000fc0001037983 */ /* 0x000ee40000100800 */
[----:B------:R-:W-:-:S02]  /*5b60*/  FFMA.FTZ R250, R183, R157, R250 ;  /* 0x0000009db7fa7223 */ /* 0x000fc400000100fa */
[----:B------:R-:W3:Y:S04]  /*5b70*/  LDL R183, [R1+0x118] ;  /* 0x0001180001b77983 */ /* 0x000ee80000100800 */
        /* <DEDUP_REMOVED lines=14> */
[----:B--2---:R-:W-:-:S02]  /*5c60*/  FFMA.FTZ R250, R210, R233, R250 ;  /* 0x000000e9d2fa7223 */ /* 0x004fc400000100fa */
[----:B---3--:R-:W-:Y:S02]  /*5c70*/  FFMA.FTZ R249, R183, R232, R249 ;  /* 0x000000e8b7f97223 */ /* 0x008fe400000100f9 */
[----:B------:R-:W2:Y:S02]  /*5c80*/  LDL.LU R183, [R1+0x47c] ;  /* 0x00047c0001b77983 */ /* 0x000ea40000300800 */
[----:B------:R-:W-:Y:S02]  /*5c90*/  FFMA.FTZ R249, R187, R168, R249 ;  /* 0x000000a8bbf97223 */ /* 0x000fe400000100f9 */
[----:B------:R-:W3:Y:S02]  /*5ca0*/  LDL.LU R210, [R1+0x478] ;  /* 0x0004780001d27983 */ /* 0x000ee40000300800 */
[----:B------:R-:W-:Y:S02]  /*5cb0*/  FFMA.FTZ R249, R191, R172, R249 ;  /* 0x000000acbff97223 */ /* 0x000fe400000100f9 */
[----:B------:R-:W2:Y:S01]  /*5cc0*/  LDL.LU R187, [R1+0x474] ;  /* 0x0004740001bb7983 */ /* 0x000ea20000300800 */
[----:B------:R-:W-:-:S03]  /*5cd0*/  FFMA.FTZ R250, R211, R169, R250 ;  /* 0x000000a9d3fa7223 */ /* 0x000fc600000100fa */
[----:B------:R-:W2:Y:S01]  /*5ce0*/  LDL R191, [R1+0x98] ;  /* 0x0000980001bf7983 */ /* 0x000ea20000100800 */
        /* <DEDUP_REMOVED lines=13> */
[----:B------:R-:W-:-:S03]  /*5dc0*/  FMUL.FTZ R248, R2, R252 ;  /* 0x000000fc02f87220 */ /* 0x000fc60000410000 */
        /* <DEDUP_REMOVED lines=17> */
[----:B------:R-:W-:Y:S02]  /*5ee0*/  FFMA.FTZ R248, R0, R251, R248 ;  /* 0x000000fb00f87223 */ /* 0x000fe400000100f8 */
[----:B------:R-:W4:Y:S02]  /*5ef0*/  LDL R0, [R1+0x3e8] ;  /* 0x0003e80001007983 */ /* 0x000f240000100800 */
[----:B------:R-:W-:Y:S02]  /*5f00*/  FFMA.FTZ R248, R2, R211, R248 ;  /* 0x000000d302f87223 */ /* 0x000fe400000100f8 */
[----:B------:R-:W4:Y:S01]  /*5f10*/  LDL R251, [R1+0x34] ;  /* 0x0000340001fb7983 */ /* 0x000f220000100800 */
[----:B------:R-:W-:-:S03]  /*5f20*/  FFMA.FTZ R250, R243, R201, R250 ;  /* 0x000000c9f3fa7223 */ /* 0x000fc600000100fa */
[----:B------:R-:W4:Y:S04]  /*5f30*/  LDL.LU R218, [R1+0x470] ;  /* 0x0004700001da7983 */ /* 0x000f280000300800 */
[----:B------:R-:W4:Y:S04]  /*5f40*/  LDL.LU R239, [R1+0x46c] ;  /* 0x00046c0001ef7983 */ /* 0x000f280000300800 */
[----:B------:R-:W4:Y:S01]  /*5f50*/  LDL R211, [R1+0x48] ;  /* 0x0000480001d37983 */ /* 0x000f220000100800 */
[----:B------:R-:W-:-:S03]  /*5f60*/  FFMA.FTZ R250, R195, R205, R250 ;  /* 0x000000cdc3fa7223 */ /* 0x000fc600000100fa */
[----:B------:R-:W4:Y:S01]  /*5f70*/  LDL R2, [R1+0x4c] ;  /* 0x00004c0001027983 */ /* 0x000f220000100800 */
[----:B--2---:R-:W-:-:S03]  /*5f80*/  FFMA.FTZ R249, R191, R200, R249 ;  /* 0x000000c8bff97223 */ /* 0x004fc600000100f9 */
[----:B------:R-:W2:Y:S01]  /*5f90*/  LDL.LU R191, [R1+0x468] ;  /* 0x0004680001bf7983 */ /* 0x000ea20000300800 */
[----:B------:R-:W-:-:S03]  /*5fa0*/  FFMA.FTZ R249, R207, R204, R249 ;  /* 0x000000cccff97223 */ /* 0x000fc600000100f9 */
[----:B------:R-:W2:Y:S01]  /*5fb0*/  LDL R195, [R1+0x38] ;  /* 0x0000380001c37983 */ /* 0x000ea20000100800 */
[----:B---3--:R-:W-:-:S03]  /*5fc0*/  FFMA.FTZ R248, R3, R22, R248 ;  /* 0x0000001603f87223 */ /* 0x008fc600000100f8 */
[----:B------:R-:W3:Y:S04]  /*5fd0*/  LDL R207, [R1+0x3c] ;  /* 0x00003c0001cf7983 */ /* 0x000ee80000100800 */
[----:B------:R-:W3:Y:S01]  /*5fe0*/  LDL R3, [R1+0x3d0] ;  /* 0x0003d00001037983 */ /* 0x000ee20000100800 */
[----:B------:R-:W-:Y:S02]  /*5ff0*/  FFMA.FTZ R249, R219, R240, R249 ;  /* 0x000000f0dbf97223 */ /* 0x000fe400000100f9 */
[----:B------:R-:W-:Y:S01]  /*6000*/  FFMA.FTZ R250, R199, R241, R250 ;  /* 0x000000f1c7fa7223 */ /* 0x000fe200000100fa */
[----:B------:R-:W3:Y:S01]  /*6010*/  LDL R243, [R1+0x3a0] ;  /* 0x0003a00001f37983 */ /* 0x000ee20000100800 */
[----:B------:R-:W-:-:S03]  /*6020*/  FFMA.FTZ R248, R203, R34, R248 ;  /* 0x00000022cbf87223 */ /* 0x000fc600000100f8 */
[----:B------:R-:W3:Y:S01]  /*6030*/  LDL R203, [R1+0x3c0] ;  /* 0x0003c00001cb7983 */ /* 0x000ee20000100800 */
[----:B----4-:R-:W-:-:S03]  /*6040*/  FFMA.FTZ R248, R0, R70, R248 ;  /* 0x0000004600f87223 */ /* 0x010fc600000100f8 */
[----:B------:R-:W4:Y:S04]  /*6050*/  LDL R199, [R1+0x42c] ;  /* 0x00042c0001c77983 */ /* 0x000f280000100800 */
[----:B------:R-:W4:Y:S04]  /*6060*/  LDL R0, [R1+0x43c] ;  /* 0x00043c0001007983 */ /* 0x000f280000100800 */
[----:B------:R-:W4:Y:S01]  /*6070*/  LDL R219, [R1+0x390] ;  /* 0x0003900001db7983 */ /* 0x000f220000100800 */
[----:B------:R-:W-:-:S03]  /*6080*/  FFMA.FTZ R249, R211, R208, R249 ;  /* 0x000000d0d3f97223 */ /* 0x000fc600000100f9 */
[----:B------:R-:W4:Y:S01]  /*6090*/  LDL R211, [R1+0x380] ;  /* 0x0003800001d37983 */ /* 0x000f220000100800 */
[----:B------:R-:W-:-:S03]  /*60a0*/  FFMA.FTZ R250, R2, R209, R250 ;  /* 0x000000d102fa7223 */ /* 0x000fc600000100fa */
[----:B------:R-:W4:Y:S01]  /*60b0*/  LDL R2, [R1+0x41c] ;  /* 0x00041c0001027983 */ /* 0x000f220000100800 */
[----:B--2---:R-:W-:Y:S02]  /*60c0*/  FFMA.FTZ R249, R195, R216, R249 ;  /* 0x000000d8c3f97223 */ /* 0x004fe400000100f9 */
[----:B---3--:R-:W-:Y:S02]  /*60d0*/  FFMA.FTZ R250, R207, R217, R250 ;  /* 0x000000d9cffa7223 */ /* 0x008fe400000100fa */
[----:B------:R-:W-:Y:S02]  /*60e0*/  FFMA.FTZ R248, R3, R118, R248 ;  /* 0x0000007603f87223 */ /* 0x000fe400000100f8 */
[----:B------:R-:W2:Y:S01]  /*60f0*/  LDL R3, [R1+0x40c] ;  /* 0x00040c0001037983 */ /* 0x000ea20000100800 */
[----:B------:R-:W-:-:S03]  /*6100*/  FADD.FTZ R250, R249, R250 ;  /* 0x000000faf9fa7221 */ /* 0x000fc60000010000 */
[----:B------:R-:W3:Y:S04]  /*6110*/  LDL.LU R195, [R1+0x464] ;  /* 0x0004640001c37983 */ /* 0x000ee80000300800 */
[----:B------:R-:W2:Y:S01]  /*6120*/  LDL R249, [R1+0x3b0] ;  /* 0x0003b00001f97983 */ /* 0x000ea20000100800 */
[----:B------:R-:W-:-:S03]  /*6130*/  FFMA.FTZ R248, R203, R246, R248 ;  /* 0x000000f6cbf87223 */ /* 0x000fc600000100f8 */
[----:B------:R-:W3:Y:S04]  /*6140*/  LDL R207, [R1+0x370] ;  /* 0x0003700001cf7983 */ /* 0x000ee80000100800 */
[----:B------:R-:W3:Y:S01]  /*6150*/  LDL R203, [R1+0x3fc] ;  /* 0x0003fc0001cb7983 */ /* 0x000ee20000100800 */
[----:B--2---:R-:W-:-:S03]  /*6160*/  FFMA.FTZ R249, R249, R6, R248 ;  /* 0x00000006f9f97223 */ /* 0x004fc600000100f8 */
[----:B------:R-:W2:Y:S01]  /*6170*/  LDL R248, [R1+0x24] ;  /* 0x0000240001f87983 */ /* 0x000ea20000100800 */
[----:B------:R-:W-:-:S03]  /*6180*/  FFMA.FTZ R249, R243, R14, R249 ;  /* 0x0000000ef3f97223 */ /* 0x000fc600000100f9 */
[----:B------:R-:W3:Y:S01]  /*6190*/  LDL R243, [R1+0x3a4] ;  /* 0x0003a40001f37983 */ /* 0x000ee20000100800 */
[----:B----4-:R-:W-:-:S03]  /*61a0*/  FFMA.FTZ R249, R219, R26, R249 ;  /* 0x0000001adbf97223 */ /* 0x010fc600000100f9 */
[----:B------:R-:W4:Y:S01]  /*61b0*/  LDL R219, [R1+0x394] ;  /* 0x0003940001db7983 */ /* 0x000f220000100800 */
[----:B------:R-:W-:-:S03]  /*61c0*/  FFMA.FTZ R249, R211, R50, R249 ;  /* 0x00000032d3f97223 */ /* 0x000fc600000100f9 */
[----:B------:R-:W3:Y:S01]  /*61d0*/  LDL R211, [R1+0x3d4] ;  /* 0x0003d40001d37983 */ /* 0x000ee20000100800 */
[----:B--2---:R-:W-:-:S03]  /*61e0*/  FMUL.FTZ R248, R199, R248 ;  /* 0x000000f8c7f87220 */ /* 0x004fc60000410000 */
[----:B------:R-:W2:Y:S01]  /*61f0*/  LDL R199, [R1+0x360] ;  /* 0x0003600001c77983 */ /* 0x000ea20000100800 */
        /* <DEDUP_REMOVED lines=9> */
[----:B------:R-:W3:Y:S04]  /*6290*/  LDL R252, [R1+0x330] ;  /* 0x0003300001fc7983 */ /* 0x000ee80000100800 */
[----:B------:R-:W3:Y:S04]  /*62a0*/  LDL R251, [R1+0x3b4] ;  /* 0x0003b40001fb7983 */ /* 0x000ee80000100800 */
        /* <DEDUP_REMOVED lines=11> */
[----:B---3--:R-:W-:Y:S02]  /*6360*/  FFMA.FTZ R248, R207, R247, R248 ;  /* 0x000000f7cff87223 */ /* 0x008fe400000100f8 */
        /* <DEDUP_REMOVED lines=38> */
[----:B---3--:R-:W-:Y:S02]  /*65d0*/  FFMA.FTZ R248, R207, R55, R248 ;  /* 0x00000037cff87223 */ /* 0x008fe400000100f8 */
[----:B------:R-:W-:Y:S01]  /*65e0*/  FFMA.FTZ R249, R243, R58, R249 ;  /* 0x0000003af3f97223 */ /* 0x000fe200000100f9 */
[----:B------:R-:W3:Y:S01]  /*65f0*/  LDL R207, [R1+0x250] ;  /* 0x0002500001cf7983 */ /* 0x000ee20000100800 */
[----:B------:R-:W-:Y:S02]  /*6600*/  FFMA.FTZ R248, R203, R87, R248 ;  /* 0x00000057cbf87223 */ /* 0x000fe400000100f8 */
[----:B------:R-:W-:Y:S01]  /*6610*/  FFMA.FTZ R249, R219, R66, R249 ;  /* 0x00000042dbf97223 */ /* 0x000fe200000100f9 */
[----:B------:R-:W3:Y:S04]  /*6620*/  LDL R203, [R1+0x2d4] ;  /* 0x0002d40001cb7983 */ /* 0x000ee80000100800 */
        /* <DEDUP_REMOVED lines=23> */
[----:B------:R-:W-:Y:S02]  /*67a0*/  FFMA.FTZ R248, R211, R91, R248 ;  /* 0x0000005bd3f87223 */ /* 0x000fe400000100f8 */
[----:B------:R-:W-:Y:S01]  /*67b0*/  FFMA.FTZ R249, R252, R102, R249 ;  /* 0x00000066fcf97223 */ /* 0x000fe200000100f9 */
[----:B------:R-:W4:Y:S03]  /*67c0*/  LDL R211, [R1+0x1d0] ;  /* 0x0001d00001d37983 */ /* 0x000f260000100800 */
[----:B------:R-:W-:Y:S01]  /*67d0*/  FFMA.FTZ R249, R3, R106, R249 ;  /* 0x0000006a03f97223 */ /* 0x000fe200000100f9 */
[----:B------:R-:W4:Y:S04]  /*67e0*/  LDL R252, [R1+0x224] ;  /* 0x0002240001fc7983 */ /* 0x000f280000100800 */
[----:B------:R-:W4:Y:S01]  /*67f0*/  LDL R3, [R1+0x254] ;  /* 0x0002540001037983 */ /* 0x000f220000100800 */
[----:B------:R-:W-:-:S02]  /*6800*/  FFMA.FTZ R248, R251, R215, R248 ;  /* 0x000000d7fbf87223 */ /* 0x000fc400000100f8 */
[----:B---3--:R-:W-:Y:S01]  /*6810*/  FFMA.FTZ R249, R207, R110, R249 ;  /* 0x0000006ecff97223 */ /* 0x008fe200000100f9 */
[----:B------:R-:W3:Y:S01]  /*6820*/  LDL R251, [R1+0x190] ;  /* 0x0001900001fb7983 */ /* 0x000ee20000100800 */
[----:B------:R-:W-:-:S03]  /*6830*/  FFMA.FTZ R248, R243, R59, R248 ;  /* 0x0000003bf3f87223 */ /* 0x000fc600000100f8 */
[----:B------:R-:W3:Y:S01]  /*6840*/  LDL R207, [R1+0x1c0] ;  /* 0x0001c00001cf7983 */ /* 0x000ee20000100800 */
[----:B------:R-:W-:Y:S02]  /*6850*/  FFMA.FTZ R248, R219, R67, R248 ;  /* 0x00000043dbf87223 */ /* 0x000fe400000100f8 */
[----:B------:R-:W-:Y:S01]  /*6860*/  FFMA.FTZ R249, R203, R114, R249 ;  /* 0x00000072cbf97223 */ /* 0x000fe200000100f9 */
        /* <DEDUP_REMOVED lines=21> */
[----:B------:R-:W-:Y:S02]  /*69c0*/  FFMA.FTZ R249, R2, R134, R249 ;  /* 0x0000008602f97223 */ /* 0x000fe400000100f9 */
[----:B------:R-:W-:Y:S01]  /*69d0*/  FFMA.FTZ R248, R252, R103, R248 ;  /* 0x00000067fcf87223 */ /* 0x000fe200000100f8 */
[----:B------:R-:W4:Y:S03]  /*69e0*/  LDL R2, [R1+0x1d4] ;  /* 0x0001d40001027983 */ /* 0x000f260000100800 */
[----:B------:R-:W-:Y:S01]  /*69f0*/  FFMA.FTZ R248, R211, R107, R248 ;  /* 0x0000006bd3f87223 */ /* 0x000fe200000100f8 */
[----:B------:R-:W4:Y:S04]  /*6a00*/  LDL R252, [R1+0x110] ;  /* 0x0001100001fc7983 */ /* 0x000f280000100800 */
[----:B------:R-:W4:Y:S01]  /*6a10*/  LDL R211, [R1+0x140] ;  /* 0x0001400001d37983 */ /* 0x000f220000100800 */
[----:B------:R-:W-:-:S03]  /*6a20*/  FFMA.FTZ R248, R3, R111, R248 ;  /* 0x0000006f03f87223 */ /* 0x000fc600000100f8 */
[----:B------:R-:W4:Y:S01]  /*6a30*/  LDL R3, [R1+0x1c4] ;  /* 0x0001c40001037983 */ /* 0x000f220000100800 */
[----:B------:R-:W-:-:S03]  /*6a40*/  FFMA.FTZ R249, R251, R138, R249 ;  /* 0x0000008afbf97223 */ /* 0x000fc600000100f9 */
[----:B------:R-:W4:Y:S01]  /*6a50*/  LDL R251, [R1+0x194] ;  /* 0x0001940001fb7983 */ /* 0x000f220000100800 */
[----:B------:R-:W-:Y:S02]  /*6a60*/  FFMA.FTZ R249, R243, R230, R249 ;  /* 0x000000e6f3f97223 */ /* 0x000fe400000100f9 */
[----:B---3--:R-:W-:Y:S01]  /*6a70*/  FFMA.FTZ R248, R207, R115, R248 ;  /* 0x00000073cff87223 */ /* 0x008fe200000100f8 */
        /* <DEDUP_REMOVED lines=22> */
[----:B------:R-:W-:Y:S02]  /*6be0*/  FFMA.FTZ R249, R252, R170, R249 ;  /* 0x000000aafcf97223 */ /* 0x000fe400000100f9 */
[----:B----4-:R-:W-:Y:S01]  /*6bf0*/  FFMA.FTZ R248, R0, R135, R248 ;  /* 0x0000008700f87223 */ /* 0x010fe200000100f8 */
        /* <DEDUP_REMOVED lines=34> */
[----:B---3--:R-:W-:-:S04]  /*6e20*/  FFMA.FTZ R249, R203, R202, R249 ;  /* 0x000000cacbf97223 */ /* 0x008fc800000100f9 */
[----:B------:R-:W-:-:S04]  /*6e30*/  FFMA.FTZ R249, R207, R206, R249 ;  /* 0x000000cecff97223 */ /* 0x000fc800000100f9 */
[----:B------:R-:W-:Y:S02]  /*6e40*/  FFMA.FTZ R249, R243, R242, R249 ;  /* 0x000000f2f3f97223 */ /* 0x000fe400000100f9 */
[----:B--2---:R-:W-:Y:S02]  /*6e50*/  FFMA.FTZ R248, R199, R171, R248 ;  /* 0x000000abc7f87223 */ /* 0x004fe400000100f8 */
[----:B------:R-:W2:Y:S04]  /*6e60*/  LDL.LU R199, [R1+0x460] ;  /* 0x0004600001c77983 */ /* 0x000ea80000300800 */
[----:B------:R-:W3:Y:S01]  /*6e70*/  LDL.LU R203, [R1+0x45c] ;  /* 0x00045c0001cb7983 */ /* 0x000ee20000300800 */
[----:B----4-:R-:W-:-:S03]  /*6e80*/  FFMA.FTZ R248, R0, R175, R248 ;  /* 0x000000af00f87223 */ /* 0x010fc600000100f8 */
[----:B------:R-:W4:Y:S01]  /*6e90*/  LDL R0, [R1+0xb4] ;  /* 0x0000b40001007983 */ /* 0x000f220000100800 */
[----:B------:R-:W-:-:S03]  /*6ea0*/  FFMA.FTZ R248, R2, R179, R248 ;  /* 0x000000b302f87223 */ /* 0x000fc600000100f8 */
[----:B------:R-:W2:Y:S01]  /*6eb0*/  LDL.LU R207, [R1+0x458] ;  /* 0x0004580001cf7983 */ /* 0x000ea20000300800 */
[----:B------:R-:W-:-:S03]  /*6ec0*/  FFMA.FTZ R248, R211, R183, R248 ;  /* 0x000000b7d3f87223 */ /* 0x000fc600000100f8 */
[----:B------:R-:W2:Y:S01]  /*6ed0*/  LDL.LU R2, [R1+0x454] ;  /* 0x0004540001027983 */ /* 0x000ea20000300800 */
[----:B------:R-:W-:-:S03]  /*6ee0*/  FFMA.FTZ R249, R3, R210, R249 ;  /* 0x000000d203f97223 */ /* 0x000fc600000100f9 */
[----:B------:R-:W2:Y:S01]  /*6ef0*/  LDL.LU R243, [R1+0x450] ;  /* 0x0004500001f37983 */ /* 0x000ea20000300800 */
[----:B------:R-:W-:-:S03]  /*6f00*/  FFMA.FTZ R248, R219, R187, R248 ;  /* 0x000000bbdbf87223 */ /* 0x000fc600000100f8 */
[----:B------:R-:W2:Y:S01]  /*6f10*/  LDL.LU R211, [R1+0x44c] ;  /* 0x00044c0001d37983 */ /* 0x000ea20000300800 */
[----:B------:R-:W-:-:S03]  /*6f20*/  FFMA.FTZ R249, R251, R218, R249 ;  /* 0x000000dafbf97223 */ /* 0x000fc600000100f9 */
[----:B------:R-:W2:Y:S01]  /*6f30*/  LDL R3, [R1+0x94] ;  /* 0x0000940001037983 */ /* 0x000ea20000100800 */
[----:B------:R-:W-:-:S03]  /*6f40*/  FFMA.FTZ R248, R252, R239, R248 ;  /* 0x000000effcf87223 */ /* 0x000fc600000100f8 */
[----:B------:R-:W2:Y:S01]  /*6f50*/  LDL.LU R219, [R1+0x448] ;  /* 0x0004480001db7983 */ /* 0x000ea20000300800 */
[----:B------:R-:W-:-:S03]  /*6f60*/  FADD.FTZ R252, R249, R250 ;  /* 0x000000faf9fc7221 */ /* 0x000fc60000010000 */
[----:B------:R-:W2:Y:S04]  /*6f70*/  LDL R250, [R1+0xa4] ;  /* 0x0000a40001fa7983 */ /* 0x000ea80000100800 */
[----:B------:R-:W3:Y:S04]  /*6f80*/  LDL R249, [R1+0x84] ;  /* 0x0000840001f97983 */ /* 0x000ee80000100800 */
[----:B------:R-:W3:Y:S01]  /*6f90*/  LDL R251, [R1+0x74] ;  /* 0x0000740001fb7983 */ /* 0x000ee20000100800 */
[----:B------:R-:W-:-:S04]  /*6fa0*/  UISETP.NE.U32.AND UP0, UPT, URZ, UR4, UPT ;  /* 0x000000043f00728c */ /* 0x000fc8000bf05070 */
[----:B------:R-:W-:Y:S02]  /*6fb0*/  UISETP.NE.AND.EX UP1, UPT, URZ, UR5, UPT, UP0 ;  /* 0x000000053f00728c */ /* 0x000fe4000bf25300 */
[----:B------:R-:W-:Y:S02]  /*6fc0*/  ULDC UR6, c[0x0][0x220] ;  /* 0x0000880000067ab9 */ /* 0x000fe40000000800 */
[----:B------:R-:W-:Y:S02]  /*6fd0*/  ULDC.64 UR4, c[0x0][0x228] ;  /* 0x00008a0000047ab9 */ /* 0x000fe40000000a00 */
[----:B------:R-:W-:-:S05]  /*6fe0*/  PLOP3.LUT P2, PT, PT, PT, UP1, 0x80, 0x0 ;  /* 0x000000000000781c */ /* 0x000fca0003f4f018 */
[----:B------:R-:W-:Y:S01]  /*6ff0*/  @UP1 UIMAD UR6, UR47, UR6, UR40 ;  /* 0x000000062f0612a4 */ /* 0x000fe2000f8e0228 */
[----:B----4-:R-:W-:Y:S02]  /*7000*/  FFMA.FTZ R248, R0, R191, R248 ;  /* 0x000000bf00f87223 */ /* 0x010fe400000100f8 */
[----:B------:R-:W4:Y:S02]  /*7010*/  LDL R0, [R1+0x54] ;  /* 0x0000540001007983 */ /* 0x000f240000100800 */
[----:B--2---:R-:W-:Y:S02]  /*7020*/  FFMA.FTZ R248, R250, R195, R248 ;  /* 0x000000c3faf87223 */ /* 0x004fe400000100f8 */
[----:B------:R-:W2:Y:S02]  /*7030*/  LDL R250, [R1+0x44] ;  /* 0x0000440001fa7983 */ /* 0x000ea40000100800 */
[----:B------:R-:W-:Y:S02]  /*7040*/  FFMA.FTZ R248, R3, R199, R248 ;  /* 0x000000c703f87223 */ /* 0x000fe400000100f8 */
[----:B------:R0:W5:Y:S02]  /*7050*/  LDL.LU R3, [R1+0x444] ;  /* 0x0004440001037983 */ /* 0x0001640000300800 */
[----:B---3--:R-:W-:-:S02]  /*7060*/  FFMA.FTZ R248, R249, R203, R248 ;  /* 0x000000cbf9f87223 */ /* 0x008fc400000100f8 */
[----:B------:R-:W-:Y:S02]  /*7070*/  IMAD.U32 R249, RZ, RZ, UR6 ;  /* 0x00000006fff97e24 */ /* 0x000fe4000f8e00ff */
[----:B------:R-:W-:Y:S02]  /*7080*/  FFMA.FTZ R251, R251, R207, R248 ;  /* 0x000000cffbfb7223 */ /* 0x000fe400000100f8 */
[----:B------:R-:W-:Y:S02]  /*7090*/  @P2 IMAD R248, R249, c[0x0][0x220], R2 ;  /* 0x00008800f9f82a24 */ /* 0x000fe400078e0202 */
[----:B------:R-:W3:Y:S01]  /*70a0*/  LDL R249, [R1+0x64] ;  /* 0x0000640001f97983 */ /* 0x000ee20000100800 */
[----:B------:R-:W-:-:S04]  /*70b0*/  UISETP.NE.U32.AND UP0, UPT, URZ, UR4, UPT ;  /* 0x000000043f00728c */ /* 0x000fc8000bf05070 */
[----:B------:R-:W-:Y:S02]  /*70c0*/  UISETP.NE.AND.EX UP0, UPT, URZ, UR5, UPT, UP0 ;  /* 0x000000053f00728c */ /* 0x000fe4000bf05300 */
[----:B------:R-:W-:Y:S02]  /*70d0*/  @UP1 UMOV UR6, 0x4 ;  /* 0x0000000400061882 */ /* 0x000fe40000000000 */
[----:B------:R-:W-:Y:S02]  /*70e0*/  ULDC.64 UR4, c[0x0][0x228] ;  /* 0x00008a0000047ab9 */ /* 0x000fe40000000a00 */
[----:B------:R-:W-:Y:S01]  /*70f0*/  PLOP3.LUT P3, PT, PT, PT, UP0, 0x80, 0x0 ;  /* 0x000000000000781c */ /* 0x000fe20003f6f008 */
[----:B---3--:R-:W-:-:S04]  /*7100*/  FFMA.FTZ R251, R249, R243, R251 ;  /* 0x000000f3f9fb7223 */ /* 0x008fc800000100fb */
[----:B----4-:R-:W-:Y:S01]  /*7110*/  FFMA.FTZ R251, R0, R211, R251 ;  /* 0x000000d300fb7223 */ /* 0x010fe200000100fb */
[----:B------:R-:W-:Y:S01]  /*7120*/  MOV R249, UR6 ;  /* 0x0000000600f97c02 */ /* 0x000fe20008000f00 */
[----:B------:R0:W5:Y:S02]  /*7130*/  LDL.LU R0, [R1+0x440] ;  /* 0x0004400001007983 */ /* 0x0001640000300800 */
[----:B--2---:R-:W-:Y:S01]  /*7140*/  FFMA.FTZ R251, R250, R219, R251 ;  /* 0x000000dbfafb7223 */ /* 0x004fe200000100fb */
[----:B------:R-:W-:Y:S01]  /*7150*/  @UP0 UMOV UR6, 0x4 ;  /* 0x0000000400060882 */ /* 0x000fe20000000000 */
[----:B------:R-:W-:Y:S01]  /*7160*/  @P2 IMAD.WIDE R248, R248, R249, c[0x0][0x218] ;  /* 0x00008600f8f82625 */ /* 0x000fe200078e02f9 */
[----:B------:R-:W-:-:S03]  /*7170*/  @UP0 UIMAD.WIDE UR4, UR47, UR6, UR4 ;  /* 0x000000062f0402a5 */ /* 0x000fc6000f8e0204 */
[----:B------:R-:W-:Y:S01]  /*7180*/  FADD.FTZ R252, R251, R252 ;  /* 0x000000fcfbfc7221 */ /* 0x000fe20000010000 */
[----:B------:R1:W2:Y:S01]  /*7190*/  @P2 LDG.E R250, [R248.64] ;  /* 0x00000024f8fa2981 */ /* 0x0002a2000c1e1900 */
[----:B------:R-:W-:-:S05]  /*71a0*/  IMAD.MOV.U32 R251, RZ, RZ, c[0x0][0x1e8] ;  /* 0x00007a00fffb7624 */ /* 0x000fca00078e00ff */
[----:B------:R-:W-:Y:S01]  /*71b0*/  IADD3 R251, R251, c[0x0][0x210], RZ ;  /* 0x00008400fbfb7a10 */ /* 0x000fe20007ffe0ff */
[----:B-1----:R-:W-:Y:S01]  /*71c0*/  IMAD.U32 R248, RZ, RZ, UR4 ;  /* 0x00000004fff87e24 */ /* 0x002fe2000f8e00ff */
[----:B------:R-:W-:Y:S02]  /*71d0*/  MOV R249, UR5 ;  /* 0x0000000500f97c02 */ /* 0x000fe40008000f00 */
[----:B------:R-:W-:-:S03]  /*71e0*/  @P3 ISETP.GE.AND P1, PT, R2, R251, PT ;  /* 0x000000fb0200320c */ /* 0x000fc60003f26270 */
[----:B------:R1:W3:Y:S02]  /*71f0*/  @P3 LDG.E R248, [R248.64] ;  /* 0x00000024f8f83981 */ /* 0x0002e4000c1e1900 */
[----:B-1----:R-:W-:-:S04]  /*7200*/  @P3 SEL R249, RZ, UR39, P1 ;  /* 0x00000027fff93c07 */ /* 0x002fc80008800000 */
[----:B------:R-:W-:-:S04]  /*7210*/  @P3 IADD3 R249, R249, -UR40, R2 ;  /* 0x80000028f9f93c10 */ /* 0x000fc8000fffe002 */
[----:B------:R1:W3:Y:S02]  /*7220*/  @P3 I2F R251, R249 ;  /* 0x000000f900fb3306 */ /* 0x0002e40000201400 */
[----:B-1----:R-:W-:Y:S02]  /*7230*/  FMUL.FTZ R249, R252, c[0x0][0x1f0] ;  /* 0x00007c00fcf97a20 */ /* 0x002fe40000410000 */
[----:B------:R-:W4:Y:S02]  /*7240*/  LDL R252, [R1] ;  /* 0x0000000001fc7983 */ /* 0x000f240000100800 */
[----:B--2---:R-:W-:-:S04]  /*7250*/  @P2 FADD.FTZ R249, R249, R250 ;  /* 0x000000faf9f92221 */ /* 0x004fc80000010000 */
[----:B---3--:R-:W-:Y:S01]  /*7260*/  @P3 FFMA.FTZ R249, R251, R248, R249 ;  /* 0x000000f8fbf93223 */ /* 0x008fe200000100f9 */
[----:B------:R-:W-:-:S05]  /*7270*/  IADD3 R248, R2, -UR44, RZ ;  /* 0x8000002c02f87c10 */ /* 0x000fca000fffe0ff */
[----:B------:R0:W-:Y:S01]  /*7280*/  STS [R248.X4+0x440], R249 ;  /* 0x000440f9f8007388 */ /* 0x0001e20000004800 */
[----:B----4-:R-:W-:-:S05]  /*7290*/  @!P0 FMNMX.FTZ R252, R252, R249, !PT ;  /* 0x000000f9fcfc8209 */ /* 0x010fca0007810000 */
[----:B------:R0:W-:Y:S02]  /*72a0*/  @!P0 STL [R1], R252 ;  /* 0x000000fc01008387 */ /* 0x0001e40000100800 */
.L_x_2991:
[----:B------:R-:W-:Y:S05]  /*72b0*/  BSYNC B1 ;  /* 0x0000000000017941 */ /* 0x000fea0003800000 */
.L_x_2990:
[----:B------:R-:W-:-:S04]  /*72c0*/  IADD3 R2, R2, 0x100, RZ ;  /* 0x0000010002027810 */ /* 0x000fc80007ffe0ff */
[----:B------:R-:W-:-:S13]  /*72d0*/  ISETP.GE.AND P0, PT, R2, UR7, PT ;  /* 0x0000000702007c0c */ /* 0x000fda000bf06270 */
[----:B------:R-:W-:Y:S01]  /*72e0*/  @P0 CALL.REL.NOINC `(.L_x_2989) ;  /* 0x0000001000000944 */ /* 0x000fe20003c00000 */
[----:B------:R-:W-:Y:S05]  /*72f0*/  BRA `(.L_x_2992) ;  /* 0xffffb89000007947 */ /* 0x000fea000383ffff */
.L_x_2989:
[----:B------:R-:W-:Y:S05]  /*7300*/  BSYNC B0 ;  /* 0x0000000000007941 */ /* 0x000fea0003800000 */
.L_x_2988:
        /* <DEDUP_REMOVED lines=13> */
[----:B0-----:R-:W-:Y:S01]  /*73e0*/  FMNMX.FTZ R3, R0, R3, !PT ;  /* 0x0000000300037209 */ /* 0x001fe20007810000 */
[----:B------:R-:W-:-:S04]  /*73f0*/  IMAD.MOV.U32 R0, RZ, RZ, -0x800001 ;  /* 0xff7fffffff007424 */ /* 0x000fc800078e00ff */
        /* <DEDUP_REMOVED lines=8> */
[----:B0-----:R-:W-:-:S05]  /*7480*/  HFMA2.MMA R4, -RZ, RZ, 0, 0 ;  /* 0x00000000ff047435 */ /* 0x001fca00000001ff */
        /* <DEDUP_REMOVED lines=12> */
[----:B------:R-:W-:-:S03]  /*7550*/  IMAD.MOV.U32 R4, RZ, RZ, RZ ;  /* 0x000000ffff047224 */ /* 0x000fc600078e00ff */
[----:B------:R-:W-:-:S08]  /*7560*/  ISETP.NE.AND.EX P0, PT, RZ, c[0x0][0x204], PT, P0 ;  /* 0x00008100ff007a0c */ /* 0x000fd00003f05300 */
.L_x_2998:
        /* <DEDUP_REMOVED lines=16> */
.L_x_2996:
[----:B------:R-:W4:Y:S02]  /*7670*/  LDS R2, [R8] ;  /* 0x0000000008027984 */ /* 0x000f240000000800 */
[----:B---34-:R-:W-:-:S04]  /*7680*/  FADD.FTZ R2, -R9, R2 ;  /* 0x0000000209027221 */ /* 0x018fc80000010100 */
[----:B------:R-:W-:-:S04]  /*7690*/  FMUL.FTZ R2, R2, 1.4426950216293334961 ;  /* 0x3fb8aa3b02027820 */ /* 0x000fc80000410000 */
[----:B0-----:R0:W3:Y:S03]  /*76a0*/  MUFU.EX2 R5, R2 ;  /* 0x0000000200057308 */ /* 0x0010e60000000800 */
.L_x_2997:
[----:B------:R-:W-:Y:S05]  /*76b0*/  BSYNC B1 ;  /* 0x0000000000017941 */ /* 0x000fea0003800000 */
.L_x_2995:
[----:B---3--:R3:W-:Y:S01]  /*76c0*/  STS [R8], R5 ;  /* 0x0000000508007388 */ /* 0x0087e20000000800 */
[----:B------:R-:W-:Y:S01]  /*76d0*/  IADD3 R0, R0, 0x100, RZ ;  /* 0x0000010000007810 */ /* 0x000fe20007ffe0ff */
[----:B------:R-:W-:-:S03]  /*76e0*/  FADD.FTZ R4, R5, R4 ;  /* 0x0000000405047221 */ /* 0x000fc60000010000 */
[----:B------:R-:W-:-:S13]  /*76f0*/  ISETP.GT.AND P2, PT, R0, UR40, PT ;  /* 0x0000002800007c0c */ /* 0x000fda000bf44270 */
[----:B---3--:R-:W-:Y:S05]  /*7700*/  @!P2 BRA `(.L_x_2998) ;  /* 0xfffffe600000a947 */ /* 0x008fea000383ffff */
.L_x_2994:
[----:B------:R-:W-:Y:S05]  /*7710*/  BSYNC B0 ;  /* 0x0000000000007941 */ /* 0x000fea0003800000 */
.L_x_2993:
[----:B------:R-:W4:Y:S04]  /*7720*/  SHFL.BFLY PT, R3, R4, 0x10, 0x1f ;  /* 0x0e001f0004037f89 */ /* 0x000f2800000e0000 */
[----:B---3--:R-:W3:Y:S01]  /*7730*/  S2R R9, SR_TID.X ;  /* 0x0000000000097919 */ /* 0x008ee20000002100 */
[----:B----4-:R-:W-:Y:S01]  /*7740*/  FADD.FTZ R3, R3, R4 ;  /* 0x0000000403037221 */ /* 0x010fe20000010000 */
[----:B---3--:R-:W-:-:S04]  /*7750*/  LOP3.LUT P0, RZ, R9, 0x1f, RZ, 0xc0, !PT ;  /* 0x0000001f09ff7812 */ /* 0x008fc8000780c0ff */
[----:B------:R-:W3:Y:S01]  /*7760*/  SHFL.BFLY PT, R0, R3, 0x8, 0x1f ;  /* 0x0d001f0003007f89 */ /* 0x000ee200000e0000 */
[----:B------:R-:W-:-:S04]  /*7770*/  LOP3.LUT R8, R9, 0x1f, RZ, 0xc0, !PT ;  /* 0x0000001f09087812 */ /* 0x000fc800078ec0ff */
[----:B------:R-:W-:-:S13]  /*7780*/  ISETP.GT.U32.AND P2, PT, R8, 0x7, PT ;  /* 0x000000070800780c */ /* 0x000fda0003f44070 */
[----:B------:R-:W-:Y:S02]  /*7790*/  @!P2 IMAD.SHL.U32 R4, R9, 0x4, RZ ;  /* 0x000000040904a824 */ /* 0x000fe400078e00ff */
        /* <DEDUP_REMOVED lines=38> */
.L_x_3001:
        /* <DEDUP_REMOVED lines=14> */
.L_x_3000:
[----:B------:R-:W-:Y:S05]  /*7ae0*/  BSYNC B0 ;  /* 0x0000000000007941 */ /* 0x000fea0003800000 */
.L_x_2999:
[----:B------:R-:W3:Y:S01]  /*7af0*/  S2R R5, SR_TID.X ;  /* 0x0000000000057919 */ /* 0x000ee20000002100 */
[----:B------:R-:W-:Y:S01]  /*7b00*/  USHF.R.S32.HI UR4, URZ, 0x1f, UR40 ;  /* 0x0000001f3f047899 */ /* 0x000fe20008011428 */
[----:B------:R-:W-:-:S03]  /*7b10*/  ISETP.NE.U32.AND P0, PT, RZ, c[0x0][0x190], PT ;  /* 0x00006400ff007a0c */ /* 0x000fc60003f05070 */
[----:B------:R-:W-:Y:S01]  /*7b20*/  ULEA.HI UR4, UR4, UR40, URZ, 0x2 ;  /* 0x0000002804047291 */ /* 0x000fe2000f8f103f */
[----:B------:R-:W-:-:S03]  /*7b30*/  ISETP.NE.AND.EX P0, PT, RZ, c[0x0][0x194], PT, P0 ;  /* 0x00006500ff007a0c */ /* 0x000fc60003f05300 */
[----:B------:R-:W-:-:S04]  /*7b40*/  ULOP3.LUT UR4, UR4, 0xfffffffc, URZ, 0xc0, !UPT ;  /* 0xfffffffc04047892 */ /* 0x000fc8000f8ec03f */
[----:B------:R-:W-:Y:S01]  /*7b50*/  UIADD3 UR4, -UR4, UR40, URZ ;  /* 0x0000002804047290 */ /* 0x000fe2000fffe13f */
[----:B---3--:R-:W-:-:S04]  /*7b60*/  LEA.HI R6, R6, R5, RZ, 0x6 ;  /* 0x0000000506067211 */ /* 0x008fc800078f30ff */
[----:B0-----:R-:W-:Y:S02]  /*7b70*/  SHF.R.S32.HI R3, RZ, 0x6, R6 ;  /* 0x00000006ff037819 */ /* 0x001fe40000011406 */
[----:B------:R-:W-:Y:S02]  /*7b80*/  LOP3.LUT R6, R6, 0x3fffffc0, RZ, 0xc0, !PT ;  /* 0x3fffffc006067812 */ /* 0x000fe400078ec0ff */
[----:B------:R-:W-:Y:S02]  /*7b90*/  ISETP.NE.OR P0, PT, R3, UR4, !P0 ;  /* 0x0000000403007c0c */ /* 0x000fe4000c705670 */
[----:B------:R-:W-:Y:S01]  /*7ba0*/  IADD3 R0, -R6, R5, RZ ;  /* 0x0000000506007210 */ /* 0x000fe20007ffe1ff */
[----:B------:R-:W-:Y:S01]  /*7bb0*/  IMAD.U32 R5, RZ, RZ, UR47 ;  /* 0x0000002fff057e24 */ /* 0x000fe2000f8e00ff */
[----:B------:R-:W-:Y:S01]  /*7bc0*/  ULDC UR5, c[0x0][0x1d4] ;  /* 0x0000750000057ab9 */ /* 0x000fe20000000800 */
[----:B------:R-:W-:Y:S02]  /*7bd0*/  CS2R R6, SRZ ;  /* 0x0000000000067805 */ /* 0x000fe4000001ff00 */
[----:B------:R-:W-:Y:S01]  /*7be0*/  IMAD.SHL.U32 R0, R0, 0x4, RZ ;  /* 0x0000000400007824 */ /* 0x000fe200078e00ff */
[----:B------:R-:W-:-:S05]  /*7bf0*/  UISETP.LT.AND UP0, UPT, UR40, UR5, UPT ;  /* 0x000000052800728c */ /* 0x000fca000bf01270 */
[----:B------:R-:W-:Y:S01]  /*7c00*/  @!P0 LEA R8, R5, R0, 0x8 ;  /* 0x0000000005088211 */ /* 0x000fe200078e40ff */
[----:B------:R-:W-:Y:S01]  /*7c10*/  @!P0 IMAD.MOV.U32 R9, RZ, RZ, 0x4 ;  /* 0x00000004ff098424 */ /* 0x000fe200078e00ff */
[----:B------:R-:W-:Y:S01]  /*7c20*/  CS2R R4, SRZ ;  /* 0x0000000000047805 */ /* 0x000fe2000001ff00 */
[----:B------:R-:W-:Y:S02]  /*7c30*/  USEL UR6, UR40, UR5, UP0 ;  /* 0x0000000528067287 */ /* 0x000fe40008000000 */
[----:B------:R-:W-:Y:S01]  /*7c40*/  @!P0 IMAD.WIDE R8, R8, R9, c[0x0][0x190] ;  /* 0x0000640008088625 */ /* 0x000fe200078e0209 */
[----:B------:R-:W-:-:S04]  /*7c50*/  IADD3 R2, R3, UR44, RZ ;  /* 0x0000002c03027c10 */ /* 0x000fc8000fffe0ff */
[----:B------:R0:W5:Y:S04]  /*7c60*/  @!P0 LDG.E.128 R4, [R8.64] ;  /* 0x0000002408048981 */ /* 0x000168000c1e1d00 */
[----:B------:R-:W-:Y:S01]  /*7c70*/  BAR.SYNC.DEFER_BLOCKING 0x0 ;  /* 0x0000000000007b1d */ /* 0x000fe20000010000 */
[----:B------:R-:W-:Y:S01]  /*7c80*/  ISETP.GE.AND P0, PT, R2, UR6, PT ;  /* 0x0000000602007c0c */ /* 0x000fe2000bf06270 */
[----:B------:R-:W-:Y:S01]  /*7c90*/  IMAD.U32 R11, RZ, RZ, UR45 ;  /* 0x0000002dff0b7e24 */ /* 0x000fe2000f8e00ff */
[----:B------:R-:W-:Y:S01]  /*7ca0*/  UIMAD UR42, UR42, UR5, URZ ;  /* 0x000000052a2a72a4 */ /* 0x000fe2000f8e023f */
[----:B------:R-:W-:Y:S02]  /*7cb0*/  ISETP.NE.AND P1, PT, R3, UR4, PT ;  /* 0x0000000403007c0c */ /* 0x000fe4000bf25270 */
[----:B------:R-:W-:Y:S01]  /*7cc0*/  IMAD R52, R11, c[0x0][0x1d4], R0 ;  /* 0x000075000b347a24 */ /* 0x000fe200078e0200 */
[----:B------:R-:W-:Y:S01]  /*7cd0*/  BSSY B0, `(.L_x_3002) ;  /* 0x00000fa000007945 */ /* 0x000fe20003800000 */
[----:B------:R-:W-:Y:S01]  /*7ce0*/  CS2R R10, SRZ ;  /* 0x00000000000a7805 */ /* 0x000fe2000001ff00 */
[----:B0-----:R-:W-:-:S02]  /*7cf0*/  CS2R R8, SRZ ;  /* 0x0000000000087805 */ /* 0x001fc4000001ff00 */
[----:B------:R-:W-:-:S03]  /*7d00*/  SHF.R.S32.HI R53, RZ, 0x1f, R52 ;  /* 0x0000001fff357819 */ /* 0x000fc60000011434 */
[----:B------:R-:W-:Y:S05]  /*7d10*/  @P0 BRA `(.L_x_3003) ;  /* 0x00000f5000000947 */ /* 0x000fea0003800000 */
[----:B------:R-:W-:Y:S01]  /*7d20*/  MOV R8, UR44 ;  /* 0x0000002c00087c02 */ /* 0x000fe20008000f00 */
[----:B------:R-:W-:Y:S01]  /*7d30*/  ULOP3.LUT UR4, URZ, UR6, URZ, 0x33, !UPT ;  /* 0x000000063f047292 */ /* 0x000fe2000f8e333f */
[----:B------:R-:W-:Y:S01]  /*7d40*/  BSSY B1, `(.L_x_3004) ;  /* 0x0000021000017945 */ /* 0x000fe20003800000 */
[----:B------:R-:W-:Y:S01]  /*7d50*/  IMAD.MOV.U32 R54, RZ, RZ, R2 ;  /* 0x000000ffff367224 */ /* 0x000fe200078e0002 */
        /* <DEDUP_REMOVED lines=8> */
[----:B------:R-:W-:Y:S01]  /*7de0*/  IMAD.SHL.U32 R8, R2, 0x100, RZ ;  /* 0x0000010002087824 */ /* 0x000fe200078e00ff */
[----:B------:R-:W-:Y:S01]  /*7df0*/  MOV R14, R12 ;  /* 0x0000000c000e7202 */ /* 0x000fe20000000f00 */
[----:B------:R-:W-:Y:S01]  /*7e00*/  IMAD.MOV.U32 R54, RZ, RZ, R2 ;  /* 0x000000ffff367224 */ /* 0x000fe200078e0002 */
[----:B------:R-:W-:Y:S02]  /*7e10*/  LEA R15, R3, 0x440, 0x2 ;  /* 0x00000440030f7811 */ /* 0x000fe400078e10ff */
[----:B------:R-:W-:-:S04]  /*7e20*/  IADD3 R13, P0, R52, R8, RZ ;  /* 0x00000008340d7210 */ /* 0x000fc80007f1e0ff */
[----:B------:R-:W-:Y:S02]  /*7e30*/  LEA.HI.X.SX32 R8, R8, R53, 0x1, P0 ;  /* 0x0000003508087211 */ /* 0x000fe400000f0eff */
[----:B------:R-:W-:-:S04]  /*7e40*/  LEA R21, P0, R13, c[0x0][0x1a0], 0x2 ;  /* 0x000068000d157a11 */ /* 0x000fc800078010ff */
[----:B------:R-:W-:Y:S01]  /*7e50*/  LEA.HI.X R13, R13, c[0x0][0x1a4], R8, 0x2, P0 ;  /* 0x000069000d0d7a11 */ /* 0x000fe200000f1408 */
[----:B------:R-:W-:Y:S02]  /*7e60*/  IMAD.MOV.U32 R8, RZ, RZ, RZ ;  /* 0x000000ffff087224 */ /* 0x000fe400078e00ff */
.L_x_3006:
[----:B------:R-:W-:Y:S01]  /*7e70*/  MOV R12, R21 ;  /* 0x00000015000c7202 */ /* 0x000fe20000000f00 */
[----:B------:R0:W3:Y:S04]  /*7e80*/  LDS R20, [R15] ;  /* 0x000000000f147984 */ /* 0x0000e80000000800 */
[----:B-1----:R1:W3:Y:S01]  /*7e90*/  LDG.E.128 R16, [R12.64] ;  /* 0x000000240c107981 */ /* 0x0022e2000c1e1d00 */
[----:B------:R-:W-:Y:S02]  /*7ea0*/  IADD3 R14, R14, -0x1, RZ ;  /* 0xffffffff0e0e7810 */ /* 0x000fe40007ffe0ff */
[----:B------:R-:W-:Y:S02]  /*7eb0*/  IADD3 R21, P3, R21, 0x1000, RZ ;  /* 0x0000100015157810 */ /* 0x000fe40007f7e0ff */
[----:B------:R-:W-:-:S02]  /*7ec0*/  ISETP.NE.AND P0, PT, R14, RZ, PT ;  /* 0x000000ff0e00720c */ /* 0x000fc40003f05270 */
[----:B------:R-:W-:Y:S02]  /*7ed0*/  IADD3 R54, R54, 0x4, RZ ;  /* 0x0000000436367810 */ /* 0x000fe40007ffe0ff */
[----:B0-----:R-:W-:Y:S01]  /*7ee0*/  IADD3 R15, R15, 0x10, RZ ;  /* 0x000000100f0f7810 */ /* 0x001fe20007ffe0ff */
[----:B-1----:R-:W-:Y:S02]  /*7ef0*/  IMAD.X R13, RZ, RZ, R13, P3 ;  /* 0x000000ffff0d7224 */ /* 0x002fe400018e060d */
[-C--:B---3--:R-:W-:Y:S02]  /*7f00*/  FFMA.FTZ R8, R16, R20.reuse, R8 ;  /* 0x0000001410087223 */ /* 0x088fe40000010008 */
[-C--:B------:R-:W-:Y:S02]  /*7f10*/  FFMA.FTZ R9, R17, R20.reuse, R9 ;  /* 0x0000001411097223 */ /* 0x080fe40000010009 */
[-C--:B------:R-:W-:Y:S02]  /*7f20*/  FFMA.FTZ R10, R18, R20.reuse, R10 ;  /* 0x00000014120a7223 */ /* 0x080fe4000001000a */
[----:B------:R-:W-:Y:S01]  /*7f30*/  FFMA.FTZ R11, R19, R20, R11 ;  /* 0x00000014130b7223 */ /* 0x000fe2000001000b */
[----:B------:R-:W-:Y:S05]  /*7f40*/  @P0 BRA `(.L_x_3006) ;  /* 0xffffff2000000947 */ /* 0x000fea000383ffff */
.L_x_3005:
[----:B------:R-:W-:Y:S05]  /*7f50*/  BSYNC B1 ;  /* 0x0000000000017941 */ /* 0x000fea0003800000 */
.L_x_3004:
[----:B------:R-:W-:Y:S05]  /*7f60*/  @!P2 BRA `(.L_x_3003) ;  /* 0x00000d000000a947 */ /* 0x000fea0003800000 */
[C---:B-1----:R-:W-:Y:S01]  /*7f70*/  IADD3 R17, -R54.reuse, UR6, RZ ;  /* 0x0000000636117c10 */ /* 0x042fe2000fffe1ff */
[C---:B------:R-:W-:Y:S01]  /*7f80*/  IMAD.SHL.U32 R12, R54.reuse, 0x100, RZ ;  /* 0x00000100360c7824 */ /* 0x040fe200078e00ff */
[----:B------:R-:W-:Y:S01]  /*7f90*/  LEA R13, R54, 0x20, 0x2 ;  /* 0x00000020360d7811 */ /* 0x000fe200078e10ff */
[----:B------:R-:W-:Y:S01]  /*7fa0*/  BSSY B1, `(.L_x_3007) ;  /* 0x0000076000017945 */ /* 0x000fe20003800000 */
[----:B------:R-:W-:-:S02]  /*7fb0*/  ISETP.GT.AND P2, PT, R17, 0x30, PT ;  /* 0x000000301100780c */ /* 0x000fc40003f44270 */
[----:B------:R-:W-:Y:S02]  /*7fc0*/  IADD3 R14, P0, R52, R12, RZ ;  /* 0x0000000c340e7210 */ /* 0x000fe40007f1e0ff */
[----:B------:R-:W-:Y:S02]  /*7fd0*/  MOV R16, UR44 ;  /* 0x0000002c00107c02 */ /* 0x000fe40008000f00 */
[----:B------:R-:W-:Y:S02]  /*7fe0*/  LEA.HI.X.SX32 R15, R12, R53, 0x1, P0 ;  /* 0x000000350c0f7211 */ /* 0x000fe400000f0eff */
[----:B------:R-:W-:Y:S01]  /*7ff0*/  LEA R64, P0, R14, c[0x0][0x1a0], 0x2 ;  /* 0x000068000e407a11 */ /* 0x000fe200078010ff */
[----:B------:R-:W-:-:S03]  /*8000*/  IMAD R13, R16, -0x4, R13 ;  /* 0xfffffffc100d7824 */ /* 0x000fc600078e020d */
[----:B------:R-:W-:Y:S02]  /*8010*/  LEA.HI.X R65, R14, c[0x0][0x1a4], R15, 0x2, P0 ;  /* 0x000069000e417a11 */ /* 0x000fe400000f140f */
[----:B------:R-:W-:Y:S02]  /*8020*/  PLOP3.LUT P0, PT, PT, PT, PT, 0x80, 0x0 ;  /* 0x000000000000781c */ /* 0x000fe40003f0f070 */
[----:B------:R-:W-:Y:S01]  /*8030*/  IADD3 R55, R13, 0x440, RZ ;  /* 0x000004400d377810 */ /* 0x000fe20007ffe0ff */
[----:B------:R-:W-:Y:S05]  /*8040*/  @!P2 BRA `(.L_x_3008) ;  /* 0x000006b00000a947 */ /* 0x000fea0003800000 */
[----:B------:R-:W-:Y:S01]  /*8050*/  IMAD.U32 R93, RZ, RZ, UR6 ;  /* 0x00000006ff5d7e24 */ /* 0x000fe2000f8e00ff */
[----:B------:R-:W-:-:S04]  /*8060*/  PLOP3.LUT P0, PT, PT, PT, PT, 0x8, 0x0 ;  /* 0x000000000000781c */ /* 0x000fc80003f0e170 */
[----:B------:R-:W-:Y:S02]  /*8070*/  IADD3 R93, R93, -0x30, RZ ;  /* 0xffffffd05d5d7810 */ /* 0x000fe40007ffe0ff */
.L_x_3009:
[----:B------:R0:W3:Y:S04]  /*8080*/  LDG.E.128 R68, [R64.64] ;  /* 0x0000002440447981 */ /* 0x0000e8000c1e1d00 */
[----:B------:R0:W4:Y:S04]  /*8090*/  LDG.E.128 R72, [R64.64+0x1000] ;  /* 0x0010002440487981 */ /* 0x000128000c1e1d00 */
[----:B--2---:R0:W2:Y:S04]  /*80a0*/  LDG.E.128 R76, [R64.64+0x2000] ;  /* 0x00200024404c7981 */ /* 0x0040a8000c1e1d00 */
[----:B------:R0:W2:Y:S04]  /*80b0*/  LDG.E.128 R84, [R64.64+0x3000] ;  /* 0x0030002440547981 */ /* 0x0000a8000c1e1d00 */
        /* <DEDUP_REMOVED lines=11> */
[----:B------:R0:W2:Y:S01]  /*8170*/  LDG.E.128 R12, [R64.64+0xf000] ;  /* 0x00f00024400c7981 */ /* 0x0000a2000c1e1d00 */
[----:B------:R-:W-:-:S02]  /*8180*/  IADD3 R90, P2, R64, 0x10000, RZ ;  /* 0x00010000405a7810 */ /* 0x000fc40007f5e0ff */
[----:B------:R-:W-:Y:S01]  /*8190*/  IADD3 R54, R54, 0x40, RZ ;  /* 0x0000004036367810 */ /* 0x000fe20007ffe0ff */
[----:B------:R-:W3:Y:S02]  /*81a0*/  LDS R66, [R55+-0x20] ;  /* 0xffffe00037427984 */ /* 0x000ee40000000800 */
[----:B------:R-:W-:Y:S01]  /*81b0*/  IMAD.X R91, RZ, RZ, R65, P2 ;  /* 0x000000ffff5b7224 */ /* 0x000fe200010e0641 */
[----:B------:R-:W-:Y:S01]  /*81c0*/  ISETP.GE.AND P2, PT, R54, R93, PT ;  /* 0x0000005d3600720c */ /* 0x000fe20003f46270 */
[----:B------:R-:W4:Y:S04]  /*81d0*/  LDS R67, [R55+-0x10] ;  /* 0xfffff00037437984 */ /* 0x000f280000000800 */
[----:B------:R-:W2:Y:S04]  /*81e0*/  LDS R80, [R55] ;  /* 0x0000000037507984 */ /* 0x000ea80000000800 */
[----:B------:R-:W1:Y:S04]  /*81f0*/  LDS R81, [R55+0x10] ;  /* 0x0000100037517984 */ /* 0x000e680000000800 */
[----:B------:R-:W1:Y:S04]  /*8200*/  LDS R82, [R55+0x20] ;  /* 0x0000200037527984 */ /* 0x000e680000000800 */
[----:B------:R-:W1:Y:S04]  /*8210*/  LDS R83, [R55+0x30] ;  /* 0x0000300037537984 */ /* 0x000e680000000800 */
[----:B------:R-:W1:Y:S04]  /*8220*/  LDS R88, [R55+0x40] ;  /* 0x0000400037587984 */ /* 0x000e680000000800 */
[----:B------:R-:W1:Y:S04]  /*8230*/  LDS R89, [R55+0x50] ;  /* 0x0000500037597984 */ /* 0x000e680000000800 */
[----:B0-----:R-:W0:Y:S04]  /*8240*/  LDS R64, [R55+0x60] ;  /* 0x0000600037407984 */ /* 0x001e280000000800 */
[----:B------:R-:W0:Y:S01]  /*8250*/  LDS R65, [R55+0x70] ;  /* 0x0000700037417984 */ /* 0x000e220000000800 */
[----:B---3--:R-:W-:-:S02]  /*8260*/  FFMA.FTZ R68, R68, R66, R8 ;  /* 0x0000004244447223 */ /* 0x008fc40000010008 */
[-C--:B------:R-:W-:Y:S02]  /*8270*/  FFMA.FTZ R69, R69, R66.reuse, R9 ;  /* 0x0000004245457223 */ /* 0x080fe40000010009 */
[-C--:B------:R-:W-:Y:S02]  /*8280*/  FFMA.FTZ R70, R70, R66.reuse, R10 ;  /* 0x0000004246467223 */ /* 0x080fe4000001000a */
[----:B------:R-:W-:Y:S02]  /*8290*/  FFMA.FTZ R71, R71, R66, R11 ;  /* 0x0000004247477223 */ /* 0x000fe4000001000b */
[----:B------:R-:W3:Y:S01]  /*82a0*/  LDS R66, [R55+0x80] ;  /* 0x0000800037427984 */ /* 0x000ee20000000800 */
[-C--:B----4-:R-:W-:Y:S02]  /*82b0*/  FFMA.FTZ R68, R72, R67.reuse, R68 ;  /* 0x0000004348447223 */ /* 0x090fe40000010044 */
[-C--:B------:R-:W-:Y:S01]  /*82c0*/  FFMA.FTZ R69, R73, R67.reuse, R69 ;  /* 0x0000004349457223 */ /* 0x080fe20000010045 */
[----:B------:R-:W-:Y:S01]  /*82d0*/  LDS R72, [R55+0xa0] ;  /* 0x0000a00037487984 */ /* 0x000fe20000000800 */
[----:B------:R-:W-:-:S02]  /*82e0*/  FFMA.FTZ R70, R74, R67, R70 ;  /* 0x000000434a467223 */ /* 0x000fc40000010046 */
[----:B------:R-:W-:Y:S02]  /*82f0*/  FFMA.FTZ R71, R75, R67, R71 ;  /* 0x000000434b477223 */ /* 0x000fe40000010047 */
[----:B------:R-:W4:Y:S01]  /*8300*/  LDS R67, [R55+0x90] ;  /* 0x0000900037437984 */ /* 0x000f220000000800 */
[-C--:B--2---:R-:W-:Y:S02]  /*8310*/  FFMA.FTZ R68, R76, R80.reuse, R68 ;  /* 0x000000504c447223 */ /* 0x084fe40000010044 */
[-C--:B------:R-:W-:Y:S02]  /*8320*/  FFMA.FTZ R69, R77, R80.reuse, R69 ;  /* 0x000000504d457223 */ /* 0x080fe40000010045 */
[-C--:B------:R-:W-:Y:S02]  /*8330*/  FFMA.FTZ R70, R78, R80.reuse, R70 ;  /* 0x000000504e467223 */ /* 0x080fe40000010046 */
[----:B------:R-:W-:Y:S02]  /*8340*/  FFMA.FTZ R71, R79, R80, R71 ;  /* 0x000000504f477223 */ /* 0x000fe40000010047 */
[----:B-1----:R-:W-:-:S02]  /*8350*/  FFMA.FTZ R9, R84, R81, R68 ;  /* 0x0000005154097223 */ /* 0x002fc40000010044 */
[----:B------:R-:W1:Y:S01]  /*8360*/  LDS R68, [R55+0xb0] ;  /* 0x0000b00037447984 */ /* 0x000e620000000800 */
[-C--:B------:R-:W-:Y:S02]  /*8370*/  FFMA.FTZ R8, R85, R81.reuse, R69 ;  /* 0x0000005155087223 */ /* 0x080fe40000010045 */
[-C--:B------:R-:W-:Y:S02]  /*8380*/  FFMA.FTZ R11, R86, R81.reuse, R70 ;  /* 0x00000051560b7223 */ /* 0x080fe40000010046 */
[----:B------:R-:W-:Y:S02]  /*8390*/  FFMA.FTZ R10, R87, R81, R71 ;  /* 0x00000051570a7223 */ /* 0x000fe40000010047 */
[-C--:B------:R-:W-:Y:S02]  /*83a0*/  FFMA.FTZ R9, R60, R82.reuse, R9 ;  /* 0x000000523c097223 */ /* 0x080fe40000010009 */
[----:B------:R-:W2:Y:S01]  /*83b0*/  LDS R60, [R55+0xc0] ;  /* 0x0000c000373c7984 */ /* 0x000ea20000000800 */
[----:B------:R-:W-:-:S02]  /*83c0*/  FFMA.FTZ R8, R61, R82, R8 ;  /* 0x000000523d087223 */ /* 0x000fc40000010008 */
[-C--:B------:R-:W-:Y:S02]  /*83d0*/  FFMA.FTZ R11, R62, R82.reuse, R11 ;  /* 0x000000523e0b7223 */ /* 0x080fe4000001000b */
[----:B------:R-:W-:Y:S02]  /*83e0*/  FFMA.FTZ R10, R63, R82, R10 ;  /* 0x000000523f0a7223 */ /* 0x000fe4000001000a */
[-C--:B------:R-:W-:Y:S02]  /*83f0*/  FFMA.FTZ R9, R56, R83.reuse, R9 ;  /* 0x0000005338097223 */ /* 0x080fe40000010009 */
[-C--:B------:R-:W-:Y:S01]  /*8400*/  FFMA.FTZ R8, R57, R83.reuse, R8 ;  /* 0x0000005339087223 */ /* 0x080fe20000010008 */
[----:B------:R0:W1:Y:S01]  /*8410*/  LDS R56, [R55+0xd0] ;  /* 0x0000d00037387984 */ /* 0x0000620000000800 */
[-C--:B------:R-:W-:Y:S02]  /*8420*/  FFMA.FTZ R11, R58, R83.reuse, R11 ;  /* 0x000000533a0b7223 */ /* 0x080fe4000001000b */
[----:B------:R-:W-:-:S02]  /*8430*/  FFMA.FTZ R10, R59, R83, R10 ;  /* 0x000000533b0a7223 */ /* 0x000fc4000001000a */
[-C--:B------:R-:W-:Y:S02]  /*8440*/  FFMA.FTZ R9, R48, R88.reuse, R9 ;  /* 0x0000005830097223 */ /* 0x080fe40000010009 */
[-C--:B------:R-:W-:Y:S01]  /*8450*/  FFMA.FTZ R8, R49, R88.reuse, R8 ;  /* 0x0000005831087223 */ /* 0x080fe20000010008 */
[----:B0-----:R-:W-:Y:S01]  /*8460*/  IADD3 R55, R55, 0x100, RZ ;  /* 0x0000010037377810 */ /* 0x001fe20007ffe0ff */
[-C--:B------:R-:W-:Y:S02]  /*8470*/  FFMA.FTZ R11, R50, R88.reuse, R11 ;  /* 0x00000058320b7223 */ /* 0x080fe4000001000b */
[----:B------:R-:W-:Y:S02]  /*8480*/  FFMA.FTZ R10, R51, R88, R10 ;  /* 0x00000058330a7223 */ /* 0x000fe4000001000a */
[-C--:B------:R-:W-:Y:S02]  /*8490*/  FFMA.FTZ R9, R44, R89.reuse, R9 ;  /* 0x000000592c097223 */ /* 0x080fe40000010009 */
[----:B------:R-:W-:-:S02]  /*84a0*/  FFMA.FTZ R8, R45, R89, R8 ;  /* 0x000000592d087223 */ /* 0x000fc40000010008 */
[-C--:B------:R-:W-:Y:S02]  /*84b0*/  FFMA.FTZ R11, R46, R89.reuse, R11 ;  /* 0x000000592e0b7223 */ /* 0x080fe4000001000b */
[----:B------:R-:W-:Y:S02]  /*84c0*/  FFMA.FTZ R10, R47, R89, R10 ;  /* 0x000000592f0a7223 */ /* 0x000fe4000001000a */
[-C--:B------:R-:W-:Y:S02]  /*84d0*/  FFMA.FTZ R9, R40, R64.reuse, R9 ;  /* 0x0000004028097223 */ /* 0x080fe40000010009 */
[-C--:B------:R-:W-:Y:S02]  /*84e0*/  FFMA.FTZ R8, R41, R64.reuse, R8 ;  /* 0x0000004029087223 */ /* 0x080fe40000010008 */
[-C--:B------:R-:W-:Y:S02]  /*84f0*/  FFMA.FTZ R11, R42, R64.reuse, R11 ;  /* 0x000000402a0b7223 */ /* 0x080fe4000001000b */
[----:B------:R-:W-:Y:S01]  /*8500*/  FFMA.FTZ R10, R43, R64, R10 ;  /* 0x000000402b0a7223 */ /* 0x000fe2000001000a */
[----:B------:R-:W-:Y:S01]  /*8510*/  MOV R64, R90 ;  /* 0x0000005a00407202 */ /* 0x000fe20000000f00 */
[----:B------:R-:W-:-:S02]  /*8520*/  FFMA.FTZ R9, R36, R65, R9 ;  /* 0x0000004124097223 */ /* 0x000fc40000010009 */
[-C--:B------:R-:W-:Y:S02]  /*8530*/  FFMA.FTZ R8, R37, R65.reuse, R8 ;  /* 0x0000004125087223 */ /* 0x080fe40000010008 */
[-C--:B------:R-:W-:Y:S02]  /*8540*/  FFMA.FTZ R11, R38, R65.reuse, R11 ;  /* 0x00000041260b7223 */ /* 0x080fe4000001000b */
[----:B------:R-:W-:Y:S02]  /*8550*/  FFMA.FTZ R10, R39, R65, R10 ;  /* 0x00000041270a7223 */ /* 0x000fe4000001000a */
[-C--:B---3--:R-:W-:Y:S02]  /*8560*/  FFMA.FTZ R9, R32, R66.reuse, R9 ;  /* 0x0000004220097223 */ /* 0x088fe40000010009 */
[-C--:B------:R-:W-:Y:S02]  /*8570*/  FFMA.FTZ R8, R33, R66.reuse, R8 ;  /* 0x0000004221087223 */ /* 0x080fe40000010008 */
[----:B------:R-:W-:-:S02]  /*8580*/  FFMA.FTZ R11, R34, R66, R11 ;  /* 0x00000042220b7223 */ /* 0x000fc4000001000b */
[----:B------:R-:W-:Y:S02]  /*8590*/  FFMA.FTZ R10, R35, R66, R10 ;  /* 0x00000042230a7223 */ /* 0x000fe4000001000a */
[-C--:B----4-:R-:W-:Y:S02]  /*85a0*/  FFMA.FTZ R9, R28, R67.reuse, R9 ;  /* 0x000000431c097223 */ /* 0x090fe40000010009 */
[-C--:B------:R-:W-:Y:S02]  /*85b0*/  FFMA.FTZ R8, R29, R67.reuse, R8 ;  /* 0x000000431d087223 */ /* 0x080fe40000010008 */
[-C--:B------:R-:W-:Y:S02]  /*85c0*/  FFMA.FTZ R11, R30, R67.reuse, R11 ;  /* 0x000000431e0b7223 */ /* 0x080fe4000001000b */
[----:B------:R-:W-:Y:S02]  /*85d0*/  FFMA.FTZ R10, R31, R67, R10 ;  /* 0x000000431f0a7223 */ /* 0x000fe4000001000a */
[----:B------:R-:W-:-:S02]  /*85e0*/  FFMA.FTZ R9, R24, R72, R9 ;  /* 0x0000004818097223 */ /* 0x000fc40000010009 */
[-C--:B------:R-:W-:Y:S02]  /*85f0*/  FFMA.FTZ R8, R25, R72.reuse, R8 ;  /* 0x0000004819087223 */ /* 0x080fe40000010008 */
[-C--:B------:R-:W-:Y:S02]  /*8600*/  FFMA.FTZ R11, R26, R72.reuse, R11 ;  /* 0x000000481a0b7223 */ /* 0x080fe4000001000b */
[----:B------:R-:W-:Y:S02]  /*8610*/  FFMA.FTZ R10, R27, R72, R10 ;  /* 0x000000481b0a7223 */ /* 0x000fe4000001000a */
[-C--:B-1----:R-:W-:Y:S02]  /*8620*/  FFMA.FTZ R9, R20, R68.reuse, R9 ;  /* 0x0000004414097223 */ /* 0x082fe40000010009 */
[-C--:B------:R-:W-:Y:S02]  /*8630*/  FFMA.FTZ R8, R21, R68.reuse, R8 ;  /* 0x0000004415087223 */ /* 0x080fe40000010008 */
[----:B------:R-:W-:-:S02]  /*8640*/  FFMA.FTZ R11, R22, R68, R11 ;  /* 0x00000044160b7223 */ /* 0x000fc4000001000b */
[----:B------:R-:W-:Y:S02]  /*8650*/  FFMA.FTZ R10, R23, R68, R10 ;  /* 0x00000044170a7223 */ /* 0x000fe4000001000a */
[-C--:B--2---:R-:W-:Y:S02]  /*8660*/  FFMA.FTZ R9, R16, R60.reuse, R9 ;  /* 0x0000003c10097223 */ /* 0x084fe40000010009 */
[-C--:B------:R-:W-:Y:S02]  /*8670*/  FFMA.FTZ R16, R17, R60.reuse, R8 ;  /* 0x0000003c11107223 */ /* 0x080fe40000010008 */
[-C--:B------:R-:W-:Y:S02]  /*8680*/  FFMA.FTZ R11, R18, R60.reuse, R11 ;  /* 0x0000003c120b7223 */ /* 0x080fe4000001000b */
[----:B------:R-:W-:Y:S02]  /*8690*/  FFMA.FTZ R60, R19, R60, R10 ;  /* 0x0000003c133c7223 */ /* 0x000fe4000001000a */
[----:B------:R-:W-:-:S02]  /*86a0*/  FFMA.FTZ R8, R12, R56, R9 ;  /* 0x000000380c087223 */ /* 0x000fc40000010009 */
[-C--:B------:R-:W-:Y:S02]  /*86b0*/  FFMA.FTZ R10, R14, R56.reuse, R11 ;  /* 0x000000380e0a7223 */ /* 0x080fe4000001000b */
[-C--:B------:R-:W-:Y:S02]  /*86c0*/  FFMA.FTZ R9, R13, R56.reuse, R16 ;  /* 0x000000380d097223 */ /* 0x080fe40000010010 */
[----:B------:R-:W-:Y:S02]  /*86d0*/  FFMA.FTZ R11, R15, R56, R60 ;  /* 0x000000380f0b7223 */ /* 0x000fe4000001003c */
[----:B------:R-:W-:Y:S01]  /*86e0*/  IMAD.MOV.U32 R65, RZ, RZ, R91 ;  /* 0x000000ffff417224 */ /* 0x000fe200078e005b */
[----:B------:R-:W-:Y:S05]  /*86f0*/  @!P2 BRA `(.L_x_3009) ;  /* 0xfffff9800000a947 */ /* 0x000fea000383ffff */
.L_x_3008:
[----:B------:R-:W-:Y:S05]  /*8700*/  BSYNC B1 ;  /* 0x0000000000017941 */ /* 0x000fea0003800000 */
.L_x_3007:
[----:B------:R-:W-:Y:S01]  /*8710*/  IADD3 R12, -R54, UR6, RZ ;  /* 0x00000006360c7c10 */ /* 0x000fe2000fffe1ff */
[----:B------:R-:W-:Y:S03]  /*8720*/  BSSY B1, `(.L_x_3010) ;  /* 0x000003a000017945 */ /* 0x000fe60003800000 */
[----:B------:R-:W-:-:S13]  /*8730*/  ISETP.GT.AND P2, PT, R12, 0x10, PT ;  /* 0x000000100c00780c */ /* 0x000fda0003f44270 */
[----:B------:R-:W-:Y:S05]  /*8740*/  @!P2 BRA `(.L_x_3011) ;  /* 0x000003700000a947 */ /* 0x000fea0003800000 */
[----:B------:R0:W3:Y:S04]  /*8750*/  LDG.E.128 R12, [R64.64] ;  /* 0x00000024400c7981 */ /* 0x0000e8000c1e1d00 */
[----:B------:R0:W4:Y:S04]  /*8760*/  LDG.E.128 R20, [R64.64+0x1000] ;  /* 0x0010002440147981 */ /* 0x000128000c1e1d00 */
[----:B--2---:R0:W2:Y:S04]  /*8770*/  LDG.E.128 R24, [R64.64+0x2000] ;  /* 0x0020002440187981 */ /* 0x0040a8000c1e1d00 */
        /* <DEDUP_REMOVED lines=9> */
[----:B------:R-:W-:Y:S01]  /*8810*/  PLOP3.LUT P0, PT, PT, PT, PT, 0x8, 0x0 ;  /* 0x000000000000781c */ /* 0x000fe20003f0e170 */
[----:B------:R-:W4:Y:S01]  /*8820*/  LDS R17, [R55+-0x10] ;  /* 0xfffff00037117984 */ /* 0x000f220000000800 */
[----:B0-----:R-:W-:Y:S01]  /*8830*/  MOV R64, R56 ;  /* 0x0000003800407202 */ /* 0x001fe20000000f00 */
[----:B------:R-:W-:Y:S02]  /*8840*/  IMAD.MOV.U32 R65, RZ, RZ, R57 ;  /* 0x000000ffff417224 */ /* 0x000fe400078e0039 */
[----:B------:R-:W2:Y:S04]  /*8850*/  LDS R18, [R55] ;  /* 0x0000000037127984 */ /* 0x000ea80000000800 */
[----:B------:R-:W0:Y:S04]  /*8860*/  LDS R19, [R55+0x10] ;  /* 0x0000100037137984 */ /* 0x000e280000000800 */
[----:B------:R-:W1:Y:S04]  /*8870*/  LDS R36, [R55+0x20] ;  /* 0x0000200037247984 */ /* 0x000e680000000800 */
[----:B------:R-:W0:Y:S04]  /*8880*/  LDS R37, [R55+0x30] ;  /* 0x0000300037257984 */ /* 0x000e280000000800 */
[----:B------:R-:W0:Y:S04]  /*8890*/  LDS R38, [R55+0x40] ;  /* 0x0000400037267984 */ /* 0x000e280000000800 */
[----:B------:R1:W0:Y:S02]  /*88a0*/  LDS R39, [R55+0x50] ;  /* 0x0000500037277984 */ /* 0x0002240000000800 */
[----:B-1----:R-:W-:Y:S01]  /*88b0*/  IADD3 R55, R55, 0x80, RZ ;  /* 0x0000008037377810 */ /* 0x002fe20007ffe0ff */
[----:B---3--:R-:W-:-:S02]  /*88c0*/  FFMA.FTZ R12, R12, R16, R8 ;  /* 0x000000100c0c7223 */ /* 0x008fc40000010008 */
[-C--:B------:R-:W-:Y:S02]  /*88d0*/  FFMA.FTZ R13, R13, R16.reuse, R9 ;  /* 0x000000100d0d7223 */ /* 0x080fe40000010009 */
[-C--:B------:R-:W-:Y:S02]  /*88e0*/  FFMA.FTZ R14, R14, R16.reuse, R10 ;  /* 0x000000100e0e7223 */ /* 0x080fe4000001000a */
[----:B------:R-:W-:Y:S02]  /*88f0*/  FFMA.FTZ R15, R15, R16, R11 ;  /* 0x000000100f0f7223 */ /* 0x000fe4000001000b */
[-C--:B----4-:R-:W-:Y:S02]  /*8900*/  FFMA.FTZ R12, R20, R17.reuse, R12 ;  /* 0x00000011140c7223 */ /* 0x090fe4000001000c */
[-C--:B------:R-:W-:Y:S02]  /*8910*/  FFMA.FTZ R13, R21, R17.reuse, R13 ;  /* 0x00000011150d7223 */ /* 0x080fe4000001000d */
[----:B------:R-:W-:-:S02]  /*8920*/  FFMA.FTZ R14, R22, R17, R14 ;  /* 0x00000011160e7223 */ /* 0x000fc4000001000e */
[----:B------:R-:W-:Y:S02]  /*8930*/  FFMA.FTZ R15, R23, R17, R15 ;  /* 0x00000011170f7223 */ /* 0x000fe4000001000f */
[-C--:B--2---:R-:W-:Y:S02]  /*8940*/  FFMA.FTZ R12, R24, R18.reuse, R12 ;  /* 0x00000012180c7223 */ /* 0x084fe4000001000c */
[-C--:B------:R-:W-:Y:S02]  /*8950*/  FFMA.FTZ R13, R25, R18.reuse, R13 ;  /* 0x00000012190d7223 */ /* 0x080fe4000001000d */
[-C--:B------:R-:W-:Y:S02]  /*8960*/  FFMA.FTZ R14, R26, R18.reuse, R14 ;  /* 0x000000121a0e7223 */ /* 0x080fe4000001000e */
[----:B------:R-:W-:Y:S02]  /*8970*/  FFMA.FTZ R15, R27, R18, R15 ;  /* 0x000000121b0f7223 */ /* 0x000fe4000001000f */
[----:B0-----:R-:W-:-:S02]  /*8980*/  FFMA.FTZ R12, R28, R19, R12 ;  /* 0x000000131c0c7223 */ /* 0x001fc4000001000c */
[-C--:B------:R-:W-:Y:S02]  /*8990*/  FFMA.FTZ R13, R29, R19.reuse, R13 ;  /* 0x000000131d0d7223 */ /* 0x080fe4000001000d */
[-C--:B------:R-:W-:Y:S02]  /*89a0*/  FFMA.FTZ R14, R30, R19.reuse, R14 ;  /* 0x000000131e0e7223 */ /* 0x080fe4000001000e */
[----:B------:R-:W-:Y:S02]  /*89b0*/  FFMA.FTZ R15, R31, R19, R15 ;  /* 0x000000131f0f7223 */ /* 0x000fe4000001000f */
[-C--:B------:R-:W-:Y:S02]  /*89c0*/  FFMA.FTZ R12, R32, R36.reuse, R12 ;  /* 0x00000024200c7223 */ /* 0x080fe4000001000c */
[-C--:B------:R-:W-:Y:S02]  /*89d0*/  FFMA.FTZ R13, R33, R36.reuse, R13 ;  /* 0x00000024210d7223 */ /* 0x080fe4000001000d */
[----:B------:R-:W-:-:S02]  /*89e0*/  FFMA.FTZ R14, R34, R36, R14 ;  /* 0x00000024220e7223 */ /* 0x000fc4000001000e */
[----:B------:R-:W-:Y:S02]  /*89f0*/  FFMA.FTZ R15, R35, R36, R15 ;  /* 0x00000024230f7223 */ /* 0x000fe4000001000f */
[-C--:B------:R-:W-:Y:S02]  /*8a00*/  FFMA.FTZ R12, R40, R37.reuse, R12 ;  /* 0x00000025280c7223 */ /* 0x080fe4000001000c */
[-C--:B------:R-:W-:Y:S02]  /*8a10*/  FFMA.FTZ R13, R41, R37.reuse, R13 ;  /* 0x00000025290d7223 */ /* 0x080fe4000001000d */
[-C--:B------:R-:W-:Y:S02]  /*8a20*/  FFMA.FTZ R14, R42, R37.reuse, R14 ;  /* 0x000000252a0e7223 */ /* 0x080fe4000001000e */
[----:B------:R-:W-:Y:S02]  /*8a30*/  FFMA.FTZ R15, R43, R37, R15 ;  /* 0x000000252b0f7223 */ /* 0x000fe4000001000f */
[----:B------:R-:W-:-:S02]  /*8a40*/  FFMA.FTZ R12, R44, R38, R12 ;  /* 0x000000262c0c7223 */ /* 0x000fc4000001000c */
[-C--:B------:R-:W-:Y:S02]  /*8a50*/  FFMA.FTZ R13, R45, R38.reuse, R13 ;  /* 0x000000262d0d7223 */ /* 0x080fe4000001000d */
[-C--:B------:R-:W-:Y:S02]  /*8a60*/  FFMA.FTZ R14, R46, R38.reuse, R14 ;  /* 0x000000262e0e7223 */ /* 0x080fe4000001000e */
[----:B------:R-:W-:Y:S02]  /*8a70*/  FFMA.FTZ R15, R47, R38, R15 ;  /* 0x000000262f0f7223 */ /* 0x000fe4000001000f */
[-C--:B------:R-:W-:Y:S02]  /*8a80*/  FFMA.FTZ R8, R48, R39.reuse, R12 ;  /* 0x0000002730087223 */ /* 0x080fe4000001000c */
[-C--:B------:R-:W-:Y:S02]  /*8a90*/  FFMA.FTZ R9, R49, R39.reuse, R13 ;  /* 0x0000002731097223 */ /* 0x080fe4000001000d */
[----:B------:R-:W-:-:S02]  /*8aa0*/  FFMA.FTZ R10, R50, R39, R14 ;  /* 0x00000027320a7223 */ /* 0x000fc4000001000e */
[----:B------:R-:W-:Y:S02]  /*8ab0*/  FFMA.FTZ R11, R51, R39, R15 ;  /* 0x00000027330b7223 */ /* 0x000fe4000001000f */
.L_x_3011:
[----:B------:R-:W-:Y:S05]  /*8ac0*/  BSYNC B1 ;  /* 0x0000000000017941 */ /* 0x000fea0003800000 */
.L_x_3010:
[----:B------:R-:W-:-:S13]  /*8ad0*/  ISETP.LT.OR P0, PT, R54, UR6, P0 ;  /* 0x0000000636007c0c */ /* 0x000fda0008701670 */
[----:B------:R-:W-:Y:S05]  /*8ae0*/  @!P0 BRA `(.L_x_3003) ;  /* 0x0000018000008947 */ /* 0x000fea0003800000 */
[----:B------:R-:W3:Y:S04]  /*8af0*/  LDG.E.128 R12, [R64.64] ;  /* 0x00000024400c7981 */ /* 0x000ee8000c1e1d00 */
[----:B------:R-:W4:Y:S04]  /*8b00*/  LDG.E.128 R20, [R64.64+0x1000] ;  /* 0x0010002440147981 */ /* 0x000f28000c1e1d00 */
[----:B--2---:R-:W2:Y:S04]  /*8b10*/  LDG.E.128 R24, [R64.64+0x2000] ;  /* 0x0020002440187981 */ /* 0x004ea8000c1e1d00 */
[----:B------:R-:W2:Y:S04]  /*8b20*/  LDG.E.128 R28, [R64.64+0x3000] ;  /* 0x00300024401c7981 */ /* 0x000ea8000c1e1d00 */
[----:B------:R-:W3:Y:S04]  /*8b30*/  LDS R16, [R55+-0x20] ;  /* 0xffffe00037107984 */ /* 0x000ee80000000800 */
[----:B------:R-:W4:Y:S04]  /*8b40*/  LDS R17, [R55+-0x10] ;  /* 0xfffff00037117984 */ /* 0x000f280000000800 */
[----:B------:R-:W2:Y:S04]  /*8b50*/  LDS R18, [R55] ;  /* 0x0000000037127984 */ /* 0x000ea80000000800 */
[----:B------:R-:W0:Y:S01]  /*8b60*/  LDS R19, [R55+0x10] ;  /* 0x0000100037137984 */ /* 0x000e220000000800 */
        /* <DEDUP_REMOVED lines=16> */
.L_x_3003:
[----:B------:R-:W-:Y:S05]  /*8c70*/  BSYNC B0 ;  /* 0x0000000000007941 */ /* 0x000fea0003800000 */
.L_x_3002:
[----:B------:R-:W-:Y:S01]  /*8c80*/  ISETP.GE.AND P0, PT, R2, UR40, PT ;  /* 0x0000002802007c0c */ /* 0x000fe2000bf06270 */
[----:B------:R-:W-:-:S12]  /*8c90*/  BSSY B0, `(.L_x_3012) ;  /* 0x00000d7000007945 */ /* 0x000fd80003800000 */
[----:B------:R-:W-:Y:S05]  /*8ca0*/  @P0 BRA `(.L_x_3013) ;  /* 0x00000d5000000947 */ /* 0x000fea0003800000 */
[----:B------:R-:W-:Y:S01]  /*8cb0*/  IMAD.U32 R21, RZ, RZ, UR44 ;  /* 0x0000002cff157e24 */ /* 0x000fe2000f8e00ff */
[----:B------:R-:W-:Y:S01]  /*8cc0*/  LOP3.LUT R12, RZ, R3, RZ, 0x33, !PT ;  /* 0x00000003ff0c7212 */ /* 0x000fe200078e33ff */
[----:B------:R-:W-:Y:S03]  /*8cd0*/  BSSY B1, `(.L_x_3014) ;  /* 0x0000031000017945 */ /* 0x000fe60003800000 */
[----:B------:R-:W-:-:S04]  /*8ce0*/  IADD3 R21, -R21, UR40, R12 ;  /* 0x0000002815157c10 */ /* 0x000fc8000fffe10c */
[----:B------:R-:W-:-:S04]  /*8cf0*/  LEA.HI R12, R21, 0x1, RZ, 0x1e ;  /* 0x00000001150c7811 */ /* 0x000fc800078ff0ff */
[----:B------:R-:W-:-:S13]  /*8d00*/  LOP3.LUT P0, R12, R12, 0x3, RZ, 0xc0, !PT ;  /* 0x000000030c0c7812 */ /* 0x000fda000780c0ff */
[----:B------:R-:W-:Y:S05]  /*8d10*/  @!P0 BRA `(.L_x_3015) ;  /* 0x000002c000008947 */ /* 0x000fea0003800000 */
[----:B------:R-:W-:Y:S02]  /*8d20*/  MOV R14, R12 ;  /* 0x0000000c000e7202 */ /* 0x000fe40000000f00 */
[----:B------:R-:W-:Y:S02]  /*8d30*/  LEA R15, R3, 0x440, 0x2 ;  /* 0x00000440030f7811 */ /* 0x000fe400078e10ff */
.L_x_3018:
[----:B------:R-:W-:Y:S01]  /*8d40*/  ISETP.GE.AND P2, PT, R2, c[0x0][0x1d4], PT ;  /* 0x0000750002007a0c */ /* 0x000fe20003f46270 */
[----:B------:R-:W-:Y:S01]  /*8d50*/  BSSY B2, `(.L_x_3016) ;  /* 0x0000025000027945 */ /* 0x000fe20003800000 */
[----:B------:R-:W-:-:S04]  /*8d60*/  IADD3 R14, R14, -0x1, RZ ;  /* 0xffffffff0e0e7810 */ /* 0x000fc80007ffe0ff */
[----:B------:R-:W-:-:S07]  /*8d70*/  ISETP.NE.AND P0, PT, R14, RZ, PT ;  /* 0x000000ff0e00720c */ /* 0x000fce0003f05270 */
[----:B------:R-:W-:Y:S05]  /*8d80*/  @!P2 BRA `(.L_x_3017) ;  /* 0x000002100000a947 */ /* 0x000fea0003800000 */
[----:B-1----:R-:W-:Y:S02]  /*8d90*/  IABS R17, c[0x0][0x1d4] ;  /* 0x0000750000117a13 */ /* 0x002fe40000000000 */
        /* <DEDUP_REMOVED lines=11> */
[----:B------:R-:W-:Y:S02]  /*8e50*/  MOV R13, R20 ;  /* 0x00000014000d7202 */ /* 0x000fe40000000f00 */
[----:B------:R-:W0:Y:S03]  /*8e60*/  LDS R20, [R15] ;  /* 0x000000000f147984 */ /* 0x000e260000000800 */
[----:B------:R-:W-:-:S04]  /*8e70*/  IMAD.HI.U32 R12, R12, R13, RZ ;  /* 0x0000000d0c0c7227 */ /* 0x000fc800078e00ff */
[----:B------:R-:W-:-:S04]  /*8e80*/  IMAD.MOV R12, RZ, RZ, -R12 ;  /* 0x000000ffff0c7224 */ /* 0x000fc800078e0a0c */
[----:B------:R-:W-:-:S05]  /*8e90*/  IMAD R12, R17, R12, R13 ;  /* 0x0000000c110c7224 */ /* 0x000fca00078e020d */
[----:B------:R-:W-:-:S13]  /*8ea0*/  ISETP.GT.U32.AND P2, PT, R17, R12, PT ;  /* 0x0000000c1100720c */ /* 0x000fda0003f44070 */
[----:B------:R-:W-:-:S04]  /*8eb0*/  @!P2 IADD3 R12, R12, -R17, RZ ;  /* 0x800000110c0ca210 */ /* 0x000fc80007ffe0ff */
[----:B------:R-:W-:-:S13]  /*8ec0*/  ISETP.GT.U32.AND P2, PT, R17, R12, PT ;  /* 0x0000000c1100720c */ /* 0x000fda0003f44070 */
[----:B------:R-:W-:-:S05]  /*8ed0*/  @!P2 IMAD.IADD R12, R12, 0x1, -R17 ;  /* 0x000000010c0ca824 */ /* 0x000fca00078e0a11 */
[----:B------:R-:W-:Y:S02]  /*8ee0*/  @!P3 IADD3 R12, -R12, RZ, RZ ;  /* 0x000000ff0c0cb210 */ /* 0x000fe40007ffe1ff */
[----:B------:R-:W-:-:S05]  /*8ef0*/  @!P4 LOP3.LUT R12, RZ, c[0x0][0x1d4], RZ, 0x33, !PT ;  /* 0x00007500ff0cca12 */ /* 0x000fca00078e33ff */
[----:B------:R-:W-:-:S05]  /*8f00*/  IMAD.SHL.U32 R12, R12, 0x100, RZ ;  /* 0x000001000c0c7824 */ /* 0x000fca00078e00ff */
[----:B------:R-:W-:-:S04]  /*8f10*/  IADD3 R13, P2, R52, R12, RZ ;  /* 0x0000000c340d7210 */ /* 0x000fc80007f5e0ff */
[----:B------:R-:W-:Y:S02]  /*8f20*/  LEA.HI.X.SX32 R16, R12, R53, 0x1, P2 ;  /* 0x000000350c107211 */ /* 0x000fe400010f0eff */
[----:B------:R-:W-:-:S04]  /*8f30*/  LEA R12, P2, R13, c[0x0][0x1a0], 0x2 ;  /* 0x000068000d0c7a11 */ /* 0x000fc800078410ff */
[----:B------:R-:W-:-:S05]  /*8f40*/  LEA.HI.X R13, R13, c[0x0][0x1a4], R16, 0x2, P2 ;  /* 0x000069000d0d7a11 */ /* 0x000fca00010f1410 */
[----:B------:R-:W0:Y:S02]  /*8f50*/  LDG.E.128 R16, [R12.64] ;  /* 0x000000240c107981 */ /* 0x000e24000c1e1d00 */
[-C--:B0-----:R-:W-:Y:S02]  /*8f60*/  FFMA.FTZ R8, R16, R20.reuse, R8 ;  /* 0x0000001410087223 */ /* 0x081fe40000010008 */
[-C--:B------:R-:W-:Y:S02]  /*8f70*/  FFMA.FTZ R9, R17, R20.reuse, R9 ;  /* 0x0000001411097223 */ /* 0x080fe40000010009 */
[-C--:B------:R-:W-:Y:S02]  /*8f80*/  FFMA.FTZ R10, R18, R20.reuse, R10 ;  /* 0x00000014120a7223 */ /* 0x080fe4000001000a */
[----:B------:R-:W-:Y:S02]  /*8f90*/  FFMA.FTZ R11, R19, R20, R11 ;  /* 0x00000014130b7223 */ /* 0x000fe4000001000b */
.L_x_3017:
[----:B------:R-:W-:Y:S05]  /*8fa0*/  BSYNC B2 ;  /* 0x0000000000027941 */ /* 0x000fea0003800000 */
.L_x_3016:
[----:B------:R-:W-:Y:S02]  /*8fb0*/  IADD3 R2, R2, 0x4, RZ ;  /* 0x0000000402027810 */ /* 0x000fe40007ffe0ff */
[----:B------:R-:W-:Y:S01]  /*8fc0*/  IADD3 R15, R15, 0x10, RZ ;  /* 0x000000100f0f7810 */ /* 0x000fe20007ffe0ff */
[----:B------:R-:W-:Y:S05]  /*8fd0*/  @P0 BRA `(.L_x_3018) ;  /* 0xfffffd6000000947 */ /* 0x000fea000383ffff */
.L_x_3015:
[----:B------:R-:W-:Y:S05]  /*8fe0*/  BSYNC B1 ;  /* 0x0000000000017941 */ /* 0x000fea0003800000 */
.L_x_3014:
[----:B------:R-:W-:-:S13]  /*8ff0*/  ISETP.GE.U32.AND P0, PT, R21, 0xc, PT ;  /* 0x0000000c1500780c */ /* 0x000fda0003f06070 */
[----:B------:R-:W-:Y:S05]  /*9000*/  @!P0 BRA `(.L_x_3013) ;  /* 0x000009f000008947 */ /* 0x000fea0003800000 */
[----:B------:R-:W-:Y:S02]  /*9010*/  LEA R12, R2, 0x20, 0x2 ;  /* 0x00000020020c7811 */ /* 0x000fe400078e10ff */
[----:B------:R-:W-:-:S05]  /*9020*/  MOV R13, UR44 ;  /* 0x0000002c000d7c02 */ /* 0x000fca0008000f00 */
[----:B------:R-:W-:-:S05]  /*9030*/  IMAD R12, R13, -0x4, R12 ;  /* 0xfffffffc0d0c7824 */ /* 0x000fca00078e020c */
[----:B------:R-:W-:Y:S02]  /*9040*/  IADD3 R14, R12, 0x440, RZ ;  /* 0x000004400c0e7810 */ /* 0x000fe40007ffe0ff */
.L_x_3027:
        /* <DEDUP_REMOVED lines=9> */
[----:B------:R-:W-:Y:S02]  /*90e0*/  IABS R15, c[0x0][0x1d4] ;  /* 0x00007500000f7a13 */ /* 0x000fe40000000000 */
[----:B-1----:R-:W-:Y:S02]  /*90f0*/  IABS R18, R2 ;  /* 0x0000000200127213 */ /* 0x002fe40000000000 */
        /* <DEDUP_REMOVED lines=18> */
[----:B------:R-:W0:Y:S03]  /*9220*/  LDS R15, [R14+-0x20] ;  /* 0xffffe0000e0f7984 */ /* 0x000e260000000800 */
[----:B------:R-:W-:Y:S01]  /*9230*/  @!P5 IMAD.MOV R12, RZ, RZ, -R12 ;  /* 0x000000ffff0cd224 */ /* 0x000fe200078e0a0c */
[----:B------:R-:W-:-:S04]  /*9240*/  @!P6 LOP3.LUT R12, RZ, c[0x0][0x1d4], RZ, 0x33, !PT ;  /* 0x00007500ff0cea12 */ /* 0x000fc800078e33ff */
[----:B------:R-:W-:-:S04]  /*9250*/  SHF.L.U32 R12, R12, 0x8, RZ ;  /* 0x000000080c0c7819 */ /* 0x000fc800000006ff */
        /* <DEDUP_REMOVED lines=9> */
.L_x_3020:
[----:B------:R-:W-:Y:S05]  /*92f0*/  BSYNC B1 ;  /* 0x0000000000017941 */ /* 0x000fea0003800000 */
.L_x_3019:
[----:B------:R-:W-:Y:S01]  /*9300*/  BSSY B1, `(.L_x_3021) ;  /* 0x0000023000017945 */ /* 0x000fe20003800000 */
[----:B------:R-:W-:Y:S05]  /*9310*/  @!P0 BRA `(.L_x_3022) ;  /* 0x0000021000008947 */ /* 0x000fea0003800000 */
[----:B------:R-:W-:Y:S02]  /*9320*/  IABS R15, c[0x0][0x1d4] ;  /* 0x00007500000f7a13 */ /* 0x000fe40000000000 */
[----:B-1----:R-:W-:-:S02]  /*9330*/  IABS R18, R20 ;  /* 0x0000001400127213 */ /* 0x002fc40000000000 */
        /* <DEDUP_REMOVED lines=31> */
.L_x_3022:
[----:B------:R-:W-:Y:S05]  /*9530*/  BSYNC B1 ;  /* 0x0000000000017941 */ /* 0x000fea0003800000 */
.L_x_3021:
        /* <DEDUP_REMOVED lines=22> */
[----:B------:R-:W0:Y:S03]  /*96a0*/  LDS R15, [R14] ;  /* 0x000000000e0f7984 */ /* 0x000e260000000800 */
        /* <DEDUP_REMOVED lines=12> */
.L_x_3024:
[----:B------:R-:W-:Y:S05]  /*9770*/  BSYNC B1 ;  /* 0x0000000000017941 */ /* 0x000fea0003800000 */
.L_x_3023:
        /* <DEDUP_REMOVED lines=22> */
[----:B------:R-:W0:Y:S03]  /*98e0*/  LDS R15, [R14+0x10] ;  /* 0x000010000e0f7984 */ /* 0x000e260000000800 */
        /* <DEDUP_REMOVED lines=12> */
.L_x_3026:
[----:B------:R-:W-:Y:S05]  /*99b0*/  BSYNC B1 ;  /* 0x0000000000017941 */ /* 0x000fea0003800000 */
.L_x_3025:
[----:B------:R-:W-:Y:S02]  /*99c0*/  IADD3 R2, R2, 0x10, RZ ;  /* 0x0000001002027810 */ /* 0x000fe40007ffe0ff */
[----:B------:R-:W-:-:S02]  /*99d0*/  IADD3 R14, R14, 0x40, RZ ;  /* 0x000000400e0e7810 */ /* 0x000fc40007ffe0ff */
[----:B------:R-:W-:-:S13]  /*99e0*/  ISETP.GE.AND P0, PT, R2, UR40, PT ;  /* 0x0000002802007c0c */ /* 0x000fda000bf06270 */
[----:B------:R-:W-:Y:S05]  /*99f0*/  @!P0 BRA `(.L_x_3027) ;  /* 0xfffff65000008947 */ /* 0x000fea000383ffff */
.L_x_3013:
[----:B------:R-:W-:Y:S05]  /*9a00*/  BSYNC B0 ;  /* 0x0000000000007941 */ /* 0x000fea0003800000 */
.L_x_3012:
        /* <DEDUP_REMOVED lines=15> */
[----:B------:R0:W3:Y:S01]  /*9b00*/  @!P3 LDG.E R14, [R12.64] ;  /* 0x000000240c0eb981 */ /* 0x0000e2000c1e1900 */
[----:B------:R-:W-:Y:S01]  /*9b10*/  ULDC UR4, c[0x0][0x1d8] ;  /* 0x0000760000047ab9 */ /* 0x000fe20000000800 */
[----:B------:R-:W-:Y:S01]  /*9b20*/  PLOP3.LUT P4, PT, PT, PT, UP0, 0x80, 0x0 ;  /* 0x000000000000781c */ /* 0x000fe20003f8f008 */
[----:B-1----:R-:W-:Y:S01]  /*9b30*/  IMAD.MOV.U32 R16, RZ, RZ, 0x4 ;  /* 0x00000004ff107424 */ /* 0x002fe200078e00ff */
[----:B------:R-:W-:Y:S01]  /*9b40*/  MOV R18, c[0x0][0x248] ;  /* 0x0000920000127a02 */ /* 0x000fe20000000f00 */
[----:B------:R-:W-:Y:S02]  /*9b50*/  IMAD.MOV.U32 R19, RZ, RZ, c[0x0][0x24c] ;  /* 0x00009300ff137624 */ /* 0x000fe400078e00ff */
[----:B------:R-:W-:Y:S01]  /*9b60*/  @UP0 UIMAD UR4, UR38, UR4, UR47 ;  /* 0x00000004260402a4 */ /* 0x000fe2000f8e022f */
[----:B------:R-:W-:-:S03]  /*9b70*/  @P3 IMAD.WIDE R2, R2, R16, c[0x0][0x188] ;  /* 0x0000620002023625 */ /* 0x000fc600078e0210 */
[----:B------:R1:W4:Y:S02]  /*9b80*/  @!P3 LDG.E R19, [R18.64+0x8] ;  /* 0x000008241213b981 */ /* 0x000324000c1e1900 */
[----:B------:R-:W-:Y:S02]  /*9b90*/  MOV R15, UR4 ;  /* 0x00000004000f7c02 */ /* 0x000fe40008000f00 */
[----:B------:R2:W4:Y:S03]  /*9ba0*/  @P3 LDG.E.128 R20, [R2.64] ;  /* 0x0000002402143981 */ /* 0x000526000c1e1d00 */
[----:B------:R-:W-:-:S04]  /*9bb0*/  @P4 IMAD R15, R15, 0x100, R0 ;  /* 0x000001000f0f4824 */ /* 0x000fc800078e0200 */
[----:B0-----:R-:W-:-:S05]  /*9bc0*/  @P4 IMAD.WIDE R12, R15, R16, c[0x0][0x238] ;  /* 0x00008e000f0c4625 */ /* 0x001fca00078e0210 */
[----:B--2---:R0:W2:Y:S01]  /*9bd0*/  @P4 LDG.E.128 R24, [R12.64] ;  /* 0x000000240c184981 */ /* 0x0040a2000c1e1d00 */
[----:B------:R-:W-:Y:S01]  /*9be0*/  MOV R31, UR42 ;  /* 0x0000002a001f7c02 */ /* 0x000fe20008000f00 */
[----:B------:R-:W-:-:S04]  /*9bf0*/  USHF.L.U32 UR4, UR41, 0x8, URZ ;  /* 0x0000000829047899 */ /* 0x000fc8000800063f */
[----:B------:R-:W-:Y:S01]  /*9c00*/  IMAD R2, R31, 0x100, R0 ;  /* 0x000001001f027824 */ /* 0x000fe200078e0200 */
[----:B0-----:R-:W0:Y:S04]  /*9c10*/  LDS R12, [UR9+0x440] ;  /* 0x00044009ff0c7984 */ /* 0x001e280008000800 */
[----:B------:R-:W-:Y:S02]  /*9c20*/  SHF.R.S32.HI R3, RZ, 0x1f, R2 ;  /* 0x0000001fff037819 */ /* 0x000fe40000011402 */
[----:B------:R-:W-:Y:S02]  /*9c30*/  IADD3 R13, P1, R2, UR4, RZ ;  /* 0x00000004020d7c10 */ /* 0x000fe4000ff3e0ff */
[----:B---3--:R-:W-:Y:S02]  /*9c40*/  @!P3 PRMT R15, R14, 0x9910, RZ ;  /* 0x000099100e0fb816 */ /* 0x008fe400000000ff */
[----:B------:R-:W-:-:S02]  /*9c50*/  @!P3 SHF.R.U32.HI R16, RZ, 0x10, R14 ;  /* 0x00000010ff10b819 */ /* 0x000fc4000001160e */
[----:B------:R-:W-:Y:S02]  /*9c60*/  @!P3 SHF.R.U32.HI R17, RZ, 0x18, R14 ;  /* 0x00000018ff11b819 */ /* 0x000fe4000001160e */
[----:B------:R-:W-:Y:S01]  /*9c70*/  @!P3 SHF.R.S32.HI R15, RZ, 0x8, R15 ;  /* 0x00000008ff0fb819 */ /* 0x000fe2000001140f */
[----:B-1----:R1:W4:Y:S08]  /*9c80*/  @!P3 I2F.S8 R18, R14 ;  /* 0x0000000e0012b306 */ /* 0x0023300000001400 */
        /* <DEDUP_REMOVED lines=24> */
.L_x_3029:
[----:B------:R-:W-:Y:S05]  /*9e10*/  BSYNC B0 ;  /* 0x0000000000007941 */ /* 0x000fea0003800000 */
.L_x_3028:
        /* <DEDUP_REMOVED lines=12> */
[----:B------:R-:W-:Y:S01]  /*9ee0*/  BAR.SYNC.DEFER_BLOCKING 0x0 ;  /* 0x0000000000007b1d */ /* 0x000fe20000010000 */
[----:B------:R-:W-:-:S05]  /*9ef0*/  ISETP.GT.U32.AND P0, PT, R2, 0x7e, PT ;  /* 0x0000007e0200780c */ /* 0x000fca0003f04070 */
[----:B------:R0:W-:Y:S04]  /*9f00*/  @!P1 STS.128 [R28.X4+0x40], R8 ;  /* 0x000040081c009388 */ /* 0x0001e80000004c00 */
[----:B------:R-:W-:Y:S06]  /*9f10*/  BAR.SYNC.DEFER_BLOCKING 0x0 ;  /* 0x0000000000007b1d */ /* 0x000fec0000010000 */
        /* <DEDUP_REMOVED lines=42> */
.L_x_3030:
        /* <DEDUP_REMOVED lines=12> */
.L_x_3212:


//--------------------- .text._ZN4mmha33masked_multihead_attention_kernelIfLi256ELi256ELi2ELi64ELi128ELb0ELb0EEEv26Multihead_attention_paramsIT_XT5_EE --------------------------
	.section	.text._ZN4mmha33masked_multihead_attention_kernelIfLi256ELi256ELi2ELi64ELi128ELb0ELb0EEEv26Multihead_attention_paramsIT_XT5_EE,"ax",@progbits
	.sectioninfo	@"SHI_REGISTERS=255"
	.align	128
        .global         _ZN4mmha33masked_multihead_attention_kernelIfLi256ELi256ELi2ELi64ELi128ELb0ELb0EEEv26Multihead_attention_paramsIT_XT5_EE
        .type           _ZN4mmha33masked_multihead_attention_kernelIfLi256ELi256ELi2ELi64ELi128ELb0ELb0EEEv26Multihead_attention_paramsIT_XT5_EE,@function
        .size           _ZN4mmha33masked_multihead_attention_kernelIfLi256ELi256ELi2ELi64ELi128ELb0ELb0EEEv26Multihead_attention_paramsIT_XT5_EE,(.L_x_3189 - _ZN4mmha33masked_multihead_attention_kernelIfLi256ELi256ELi2ELi64ELi128ELb0ELb0EEEv26Multihead_attention_paramsIT_XT5_EE)
        .other          _ZN4mmha33masked_multihead_attention_kernelIfLi256ELi256ELi2ELi64ELi128ELb0ELb0EEEv26Multihead_attention_paramsIT_XT5_EE,@"STO_CUDA_ENTRY STV_DEFAULT"
_ZN4mmha33masked_multihead_attention_kernelIfLi256ELi256ELi2ELi64ELi128ELb0ELb0EEEv26Multihead_attention_paramsIT_XT5_EE:
.text._ZN4mmha33masked_multihead_attention_kernelIfLi256ELi256ELi2ELi64ELi128ELb0ELb0EEEv26Multihead_attention_paramsIT_XT5_EE:
        /* <DEDUP_REMOVED lines=15> */
.L_x_3031:
        /* <DEDUP_REMOVED lines=123> */
.L_x_3033:
[----:B------:R-:W-:Y:S01]  /*08a0*/  CS2R R16, SRZ ;  /* 0x0000000000107805 */ /* 0x000fe2000001ff00 */
[----:B------:R-:W-:Y:S02]  /*08b0*/  CS2R R18, SRZ ;  /* 0x0000000000127805 */ /* 0x000fe4000001ff00 */
.L_x_3034:
[----:B0-----:R-:W-:Y:S05]  /*08c0*/  BSYNC B0 ;  /* 0x0000000000007941 */ /* 0x001fea0003800000 */
.L_x_3032:
[----:B------:R-:W-:Y:S01]  /*08d0*/  IMAD.MOV.U32 R2, RZ, RZ, c[0x0][0x258] ;  /* 0x00009600ff027624 */ /* 0x000fe200078e00ff */
[----:B------:R-:W-:Y:S01]  /*08e0*/  BSSY B0, `(.L_x_3035) ;  /* 0x000001c000007945 */ /* 0x000fe20003800000 */
[----:B------:R-:W-:Y:S02]  /*08f0*/  IMAD.MOV.U32 R4, RZ, RZ, c[0x0][0x248] ;  /* 0x00009200ff047624 */ /* 0x000fe400078e00ff */
[----:B------:R-:W-:Y:S01]  /*0900*/  IMAD.MOV.U32 R5, RZ, RZ, c[0x0][0x24c] ;  /* 0x00009300ff057624 */ /* 0x000fe200078e00ff */
        /* <DEDUP_REMOVED lines=9> */
.L_x_3036:
        /* <DEDUP_REMOVED lines=16> */
.L_x_3037:
[----:B------:R-:W-:Y:S05]  /*0aa0*/  BSYNC B0 ;  /* 0x0000000000007941 */ /* 0x000fea0003800000 */
.L_x_3035:
[----:B------:R-:W-:Y:S01]  /*0ab0*/  ULDC.64 UR4, c[0x0][0x1f8] ;  /* 0x00007e0000047ab9 */ /* 0x000fe20000000a00 */
[----:B------:R-:W-:Y:S01]  /*0ac0*/  ISETP.EQ.U32.AND P2, PT, RZ, c[0x0][0x170], PT ;  /* 0x00005c00ff007a0c */ /* 0x000fe20003f42070 */
[----:B------:R-:W-:Y:S01]  /*0ad0*/  UISETP.NE.U32.AND UP0, UPT, URZ, UR4, UPT ;  /* 0x000000043f00728c */ /* 0x000fe2000bf05070 */
[----:B------:R-:W-:Y:S01]  /*0ae0*/  ISETP.EQ.U32.AND P3, PT, RZ, c[0x0][0x180], PT ;  /* 0x00006000ff007a0c */ /* 0x000fe20003f62070 */
[----:B-1----:R-:W-:Y:S01]  /*0af0*/  IMAD.U32 R9, RZ, RZ, UR38 ;  /* 0x00000026ff097e24 */ /* 0x002fe2000f8e00ff */
[----:B------:R-:W-:Y:S01]  /*0b00*/  ISETP.GE.AND P0, PT, R252, 0x40, PT ;  /* 0x00000040fc00780c */ /* 0x000fe20003f06270 */
        /* <DEDUP_REMOVED lines=12> */
[----:B0-----:R-:W-:Y:S02]  /*0bd0*/  @!P2 MOV R3, 0x4 ;  /* 0x000000040003a802 */ /* 0x001fe40000000f00 */
[----:B------:R-:W-:Y:S02]  /*0be0*/  @!P3 IMAD.MOV.U32 R5, RZ, RZ, 0x4 ;  /* 0x00000004ff05b424 */ /* 0x000fe400078e00ff */
[----:B------:R-:W-:Y:S01]  /*0bf0*/  @!P1 IMAD R9, R9, R0, UR47 ;  /* 0x0000002f09099e24 */ /* 0x000fe2000f8e0200 */
[----:B------:R-:W-:Y:S01]  /*0c00*/  CS2R R12, SRZ ;  /* 0x00000000000c7805 */ /* 0x000fe2000001ff00 */
[----:B------:R-:W-:Y:S01]  /*0c10*/  IMAD.U32 R6, RZ, RZ, UR4 ;  /* 0x00000004ff067e24 */ /* 0x000fe2000f8e00ff */
[----:B------:R-:W-:Y:S01]  /*0c20*/  CS2R R14, SRZ ;  /* 0x00000000000e7805 */ /* 0x000fe2000001ff00 */
[----:B------:R-:W-:Y:S02]  /*0c30*/  IMAD.U32 R7, RZ, RZ, UR5 ;  /* 0x00000005ff077e24 */ /* 0x000fe4000f8e00ff */
[----:B------:R-:W-:-:S03]  /*0c40*/  @!P2 IMAD.WIDE R2, R8, R3, c[0x0][0x170] ;  /* 0x00005c000802a625 */ /* 0x000fc600078e0203 */
[----:B------:R0:W2:Y:S01]  /*0c50*/  @P4 LDG.E R0, [R6.64] ;  /* 0x0000002406004981 */ /* 0x0000a2000c1e1900 */
[----:B------:R-:W-:-:S03]  /*0c60*/  @!P3 IMAD.WIDE R4, R8, R5, c[0x0][0x180] ;  /* 0x000060000804b625 */ /* 0x000fc600078e0205 */
[----:B------:R-:W3:Y:S01]  /*0c70*/  @!P2 LDG.E.128 R28, [R2.64] ;  /* 0x00000024021ca981 */ /* 0x000ee2000c1e1d00 */
[----:B------:R-:W-:Y:S02]  /*0c80*/  @!P1 IMAD.MOV.U32 R8, RZ, RZ, 0x4 ;  /* 0x00000004ff089424 */ /* 0x000fe400078e00ff */
[----:B------:R-:W-:Y:S01]  /*0c90*/  @!P1 IMAD R9, R9, 0x100, R22 ;  /* 0x0000010009099824 */ /* 0x000fe200078e0216 */
[----:B------:R-:W4:Y:S03]  /*0ca0*/  @!P3 LDG.E.128 R12, [R4.64] ;  /* 0x00000024040cb981 */ /* 0x000f26000c1e1d00 */
        /* <DEDUP_REMOVED lines=76> */
.L_x_3040:
        /* <DEDUP_REMOVED lines=21> */
[----:B------:R-:W-:Y:S01]  /*12c0*/  BSSY B1, `(.L_x_3043) ;  /* 0x0000037000017945 */ /* 0x000fe20003800000 */
[----:B------:R-:W-:Y:S01]  /*12d0*/  LEA R20, R23, R15, 0x2 ;  /* 0x0000000f17147211 */ /* 0x000fe200078e10ff */
[----:B------:R-:W-:Y:S01]  /*12e0*/  IMAD R21, R4, 0x4, R15 ;  /* 0x0000000404157824 */ /* 0x000fe200078e020f */
[----:B------:R0:W2:Y:S01]  /*12f0*/  LDS R18, [R3.X4+0x424] ;  /* 0x0004240003127984 */ /* 0x0000a20000004800 */
[----:B------:R-:W-:Y:S02]  /*1300*/  IMAD.SHL.U32 R0, R0, 0x2, RZ ;  /* 0x0000000200007824 */ /* 0x000fe400078e00ff */
        /* <DEDUP_REMOVED lines=50> */
.L_x_3044:
[----:B------:R-:W-:Y:S05]  /*1630*/  BSYNC B1 ;  /* 0x0000000000017941 */ /* 0x000fea0003800000 */
.L_x_3043:
        /* <DEDUP_REMOVED lines=8> */
.L_x_3042:
[----:B------:R-:W-:Y:S05]  /*16c0*/  BSYNC B0 ;  /* 0x0000000000007941 */ /* 0x000fea0003800000 */
.L_x_3041:
[----:B------:R-:W-:Y:S06]  /*16d0*/  BAR.SYNC.DEFER_BLOCKING 0x0 ;  /* 0x0000000000007b1d */ /* 0x000fec0000010000 */
[----:B0-----:R0:W1:Y:S04]  /*16e0*/  @P6 LDS.128 R16, [R13] ;  /* 0x000000000d106984 */ /* 0x0010680000000c00 */
[----:B------:R0:W2:Y:S04]  /*16f0*/  @P6 LDS.128 R24, [R14] ;  /* 0x000000000e186984 */ /* 0x0000a80000000c00 */
[----:B------:R-:W-:Y:S06]  /*1700*/  BAR.SYNC.DEFER_BLOCKING 0x0 ;  /* 0x0000000000007b1d */ /* 0x000fec0000010000 */
[----:B------:R-:W-:Y:S05]  /*1710*/  BRA `(.L_x_3039) ;  /* 0x000002c000007947 */ /* 0x000fea0003800000 */
.L_x_3038:
        /* <DEDUP_REMOVED lines=43> */
.L_x_3045:
[----:B------:R-:W-:Y:S05]  /*19d0*/  BSYNC B0 ;  /* 0x0000000000007941 */ /* 0x000fea0003800000 */
.L_x_3039:
        /* <DEDUP_REMOVED lines=16> */
.L_x_3047:
[----:B------:R-:W-:Y:S05]  /*1ae0*/  BSYNC B0 ;  /* 0x0000000000007941 */ /* 0x000fea0003800000 */
.L_x_3046:
        /* <DEDUP_REMOVED lines=41> */
.L_x_3050:
[----:B------:R0:W-:Y:S02]  /*1d80*/  STS [UR9+0x420], R251 ;  /* 0x000420fbff007988 */ /* 0x0001e40008000809 */
.L_x_3049:
[----:B------:R-:W-:Y:S05]  /*1d90*/  BSYNC B0 ;  /* 0x0000000000007941 */ /* 0x000fea0003800000 */
.L_x_3048:
        /* <DEDUP_REMOVED lines=14> */
[----:B------:R-:W-:-:S05]  /*1e80*/  LOP3.LUT R3, R0, 0x7ffffffe, RZ, 0xc0, !PT ;  /* 0x7ffffffe00037812 */ /* 0x000fca00078ec0ff */
[----:B------:R-:W-:Y:S02]  /*1e90*/  IMAD.IADD R4, R252, 0x1, -R3 ;  /* 0x00000001fc047824 */ /* 0x000fe400078e0a03 */
[----:B------:R-:W-:Y:S02]  /*1ea0*/  IMAD.U32 R3, RZ, RZ, UR45 ;  /* 0x0000002dff037e24 */ /* 0x000fe4000f8e00ff */
        /* <DEDUP_REMOVED lines=9> */
[----:B------:R-:W-:Y:S04]  /*1f40*/  LDS.64 R14, [R4.X8+0x110] ;  /* 0x00011000040e7984 */ /* 0x000fe80000008a00 */
[----:B-1----:R-:W-:Y:S04]  /*1f50*/  LDS.64 R16, [R4.X8+0x120] ;  /* 0x0001200004107984 */ /* 0x002fe80000008a00 */
        /* <DEDUP_REMOVED lines=8> */
[----:B------:R-:W-:Y:S04]  /*1fe0*/  LDS.64 R22, [R4.X8+0x150] ;  /* 0x0001500004167984 */ /* 0x000fe80000008a00 */
[----:B--2---:R-:W-:Y:S04]  /*1ff0*/  LDS.64 R24, [R4.X8+0x160] ;  /* 0x0001600004187984 */ /* 0x004fe80000008a00 */
        /* <DEDUP_REMOVED lines=18> */
[----:B--2---:R2:W-:Y:S04]  /*2120*/  STL.64 [R1+0x10], R10 ;  /* 0x0000100a01007387 */ /* 0x0045e80000100a00 */
        /* <DEDUP_REMOVED lines=28> */
[----:B------:R2:W2:Y:S04]  /*22f0*/  LDS.64 R96, [R4.X8+0x3a0] ;  /* 0x0003a00004607984 */ /* 0x0004a80000008a00 */
[----:B------:R0:W2:Y:S04]  /*2300*/  LDS.64 R98, [R4.X8+0x3b0] ;  /* 0x0003b00004627984 */ /* 0x0000a80000008a00 */
[----:B------:R0:W2:Y:S04]  /*2310*/  LDS.64 R100, [R4.X8+0x3c0] ;  /* 0x0003c00004647984 */ /* 0x0000a80000008a00 */
[----:B------:R0:W2:Y:S04]  /*2320*/  LDS.64 R102, [R4.X8+0x3d0] ;  /* 0x0003d00004667984 */ /* 0x0000a80000008a00 */
[----:B------:R0:W2:Y:S04]  /*2330*/  LDS.64 R104, [R4.X8+0x3e0] ;  /* 0x0003e00004687984 */ /* 0x0000a80000008a00 */
[----:B------:R0:W2:Y:S04]  /*2340*/  LDS.64 R106, [R4.X8+0x3f0] ;  /* 0x0003f000046a7984 */ /* 0x0000a80000008a00 */
[----:B------:R0:W2:Y:S04]  /*2350*/  LDS.64 R108, [R4.X8+0x400] ;  /* 0x00040000046c7984 */ /* 0x0000a80000008a00 */
[----:B------:R1:W2:Y:S04]  /*2360*/  LDS.64 R110, [R4.X8+0x410] ;  /* 0x00041000046e7984 */ /* 0x0002a80000008a00 */
[----:B0-----:R0:W-:Y:S04]  /*2370*/  STL.64 [R1+0x8], R8 ;  /* 0x0000080801007387 */ /* 0x0011e80000100a00 */
[----:B-1-34-:R0:W-:Y:S02]  /*2380*/  STL.64 [R1], R6 ;  /* 0x0000000601007387 */ /* 0x01a1e40000100a00 */
.L_x_3056:
[----:B0-----:R-:W-:Y:S01]  /*2390*/  IABS R7, c[0x0][0x1d4] ;  /* 0x0000750000077a13 */ /* 0x001fe20000000000 */
[----:B------:R-:W3:Y:S01]  /*23a0*/  LDL R252, [R1+0x4c] ;  /* 0x00004c0001fc7983 */ /* 0x000ee20000100800 */
[----:B------:R-:W-:-:S02]  /*23b0*/  ISETP.GE.AND P1, PT, R2, RZ, PT ;  /* 0x000000ff0200720c */ /* 0x000fc40003f26270 */
[----:B------:R-:W-:Y:S01]  /*23c0*/  ISETP.NE.AND P2, PT, RZ, c[0x0][0x1d4], PT ;  /* 0x00007500ff007a0c */ /* 0x000fe20003f45270 */
[----:B--2---:R-:W0:Y:S01]  /*23d0*/  I2F.RP R4, R7 ;  /* 0x0000000700047306 */ /* 0x004e220000209400 */
[----:B------:R-:W-:Y:S01]  /*23e0*/  IMAD.MOV.U32 R250, RZ, RZ, c[0x0][0x1d4] ;  /* 0x00007500fffa7624 */ /* 0x000fe200078e00ff */
[----:B------:R1:W-:Y:S01]  /*23f0*/  STL [R1+0x74], R105 ;  /* 0x0000746901007387 */ /* 0x0003e20000100800 */
[----:B------:R-:W-:-:S03]  /*2400*/  ULDC.64 UR4, c[0x0][0x200] ;  /* 0x0000800000047ab9 */ /* 0x000fc60000000a00 */
[----:B-1----:R-:W2:Y:S02]  /*2410*/  LDL R105, [R1+0x48] ;  /* 0x0000480001697983 */ /* 0x002ea40000100800 */
[----:B0-----:R-:W0:Y:S01]  /*2420*/  MUFU.RCP R4, R4 ;  /* 0x0000000400047308 */ /* 0x001e220000001000 */
[----:B------:R-:W-:Y:S01]  /*2430*/  UISETP.NE.U32.AND UP0, UPT, URZ, UR4, UPT ;  /* 0x000000043f00728c */ /* 0x000fe2000bf05070 */
[----:B------:R1:W-:Y:S01]  /*2440*/  STL [R1+0x70], R106 ;  /* 0x0000706a01007387 */ /* 0x0003e20000100800 */
[----:B0-----:R-:W-:Y:S02]  /*2450*/  IADD3 R4, R4, 0xffffffe, RZ ;  /* 0x0ffffffe04047810 */ /* 0x001fe40007ffe0ff */
[----:B------:R-:W-:Y:S01]  /*2460*/  UISETP.NE.AND.EX UP0, UPT, URZ, UR5, UPT, UP0 ;  /* 0x000000053f00728c */ /* 0x000fe2000bf05300 */
[----:B------:R0:W-:Y:S02]  /*2470*/  STL [R1+0x6c], R107 ;  /* 0x00006c6b01007387 */ /* 0x0001e40000100800 */
[----:B------:R-:W4:Y:S01]  /*2480*/  F2I.FTZ.U32.TRUNC.NTZ R5, R4 ;  /* 0x0000000400057305 */ /* 0x000f22000021f000 */
[----:B------:R-:W-:Y:S01]  /*2490*/  ULDC UR4, c[0x0][0x1d4] ;  /* 0x0000750000047ab9 */ /* 0x000fe20000000800 */
[----:B------:R0:W-:Y:S04]  /*24a0*/  STL [R1+0x68], R108 ;  /* 0x0000686c01007387 */ /* 0x0001e80000100800 */
[----:B------:R0:W-:Y:S01]  /*24b0*/  STL [R1+0x64], R109 ;  /* 0x0000646d01007387 */ /* 0x0001e20000100800 */
[----:B----4-:R-:W-:Y:S01]  /*24c0*/  IMAD.MOV R4, RZ, RZ, -R5 ;  /* 0x000000ffff047224 */ /* 0x010fe200078e0a05 */
[----:B------:R-:W-:-:S02]  /*24d0*/  @UP0 UIMAD UR4, UR46, UR4, URZ ;  /* 0x000000042e0402a4 */ /* 0x000fc4000f8e023f */
[----:B------:R4:W-:Y:S01]  /*24e0*/  STL [R1+0x60], R110 ;  /* 0x0000606e01007387 */ /* 0x0009e20000100800 */
[----:B------:R-:W-:Y:S02]  /*24f0*/  IMAD R6, R4, R7, RZ ;  /* 0x0000000704067224 */ /* 0x000fe400078e02ff */
[----:B------:R-:W-:Y:S01]  /*2500*/  IMAD.MOV.U32 R4, RZ, RZ, RZ ;  /* 0x000000ffff047224 */ /* 0x000fe200078e00ff */
[----:B------:R-:W-:Y:S01]  /*2510*/  @UP0 USHF.R.S32.HI UR5, URZ, 0x1f, UR4 ;  /* 0x0000001f3f050899 */ /* 0x000fe20008011404 */
[----:B------:R0:W-:Y:S02]  /*2520*/  STL [R1+0x5c], R111 ;  /* 0x00005c6f01007387 */ /* 0x0001e40000100800 */
[----:B------:R-:W-:Y:S01]  /*2530*/  IMAD.HI.U32 R6, R5, R6, R4 ;  /* 0x0000000605067227 */ /* 0x000fe200078e0004 */
[----:B------:R-:W-:Y:S01]  /*2540*/  IABS R4, R2 ;  /* 0x0000000200047213 */ /* 0x000fe20000000000 */
[----:B------:R0:W-:Y:S04]  /*2550*/  STL [R1+0x58], R251 ;  /* 0x000058fb01007387 */ /* 0x0001e80000100800 */
[----:B------:R-:W-:Y:S01]  /*2560*/  IMAD.HI.U32 R6, R6, R4, RZ ;  /* 0x0000000406067227 */ /* 0x000fe200078e00ff */
[----:B-1----:R-:W2:Y:S04]  /*2570*/  LDL R106, [R1+0x54] ;  /* 0x00005400016a7983 */ /* 0x002ea80000100800 */
[----:B------:R-:W-:Y:S01]  /*2580*/  IADD3 R6, -R6, RZ, RZ ;  /* 0x000000ff06067210 */ /* 0x000fe20007ffe1ff */
[----:B0-----:R-:W2:Y:S04]  /*2590*/  LDL R107, [R1+0x40] ;  /* 0x00004000016b7983 */ /* 0x001ea80000100800 */
[C---:B------:R-:W-:Y:S01]  /*25a0*/  IMAD R4, R7.reuse, R6, R4 ;  /* 0x0000000607047224 */ /* 0x040fe200078e0204 */
[----:B------:R-:W2:Y:S04]  /*25b0*/  LDL R108, [R1+0x44] ;  /* 0x00004400016c7983 */ /* 0x000ea80000100800 */
[C---:B------:R-:W-:Y:S01]  /*25c0*/  ISETP.GT.U32.AND P0, PT, R7.reuse, R4, PT ;  /* 0x000000040700720c */ /* 0x040fe20003f04070 */
[----:B------:R-:W2:Y:S04]  /*25d0*/  LDL R109, [R1+0x38] ;  /* 0x00003800016d7983 */ /* 0x000ea80000100800 */
[----:B----4-:R-:W4:Y:S04]  /*25e0*/  LDL R110, [R1+0x3c] ;  /* 0x00003c00016e7983 */ /* 0x010f280000100800 */
[----:B------:R-:W2:Y:S04]  /*25f0*/  LDL R111, [R1+0x30] ;  /* 0x00003000016f7983 */ /* 0x000ea80000100800 */
[----:B------:R-:W-:Y:S01]  /*2600*/  @!P0 IMAD.IADD R4, R4, 0x1, -R7 ;  /* 0x0000000104048824 */ /* 0x000fe200078e0a07 */
[----:B------:R-:W2:Y:S04]  /*2610*/  LDL R251, [R1+0x34] ;  /* 0x0000340001fb7983 */ /* 0x000ea80000100800 */
[----:B------:R-:W-:-:S13]  /*2620*/  ISETP.GT.U32.AND P0, PT, R7, R4, PT ;  /* 0x000000040700720c */ /* 0x000fda0003f04070 */
[----:B------:R-:W-:Y:S01]  /*2630*/  @!P0 IMAD.IADD R4, R4, 0x1, -R7 ;  /* 0x0000000104048824 */ /* 0x000fe200078e0a07 */
[----:B------:R-:W-:-:S03]  /*2640*/  ISETP.GE.AND P0, PT, R2, UR40, PT ;  /* 0x0000002802007c0c */ /* 0x000fc6000bf06270 */
[----:B------:R-:W-:-:S04]  /*2650*/  IMAD.MOV.U32 R8, RZ, RZ, R4 ;  /* 0x000000ffff087224 */ /* 0x000fc800078e0004 */
[----:B------:R-:W-:Y:S01]  /*2660*/  @!P1 IMAD.MOV R8, RZ, RZ, -R8 ;  /* 0x000000ffff089224 */ /* 0x000fe200078e0a08 */
[----:B------:R-:W-:-:S04]  /*2670*/  @!P2 LOP3.LUT R8, RZ, c[0x0][0x1d4], RZ, 0x33, !PT ;  /* 0x00007500ff08aa12 */ /* 0x000fc800078e33ff */
[----:B------:R-:W-:Y:S01]  /*2680*/  IADD3 R240, R8, c[0x0][0x1d4], RZ ;  /* 0x0000750008f07a10 */ /* 0x000fe20007ffe0ff */
[----:B------:R-:W-:-:S04]  /*2690*/  IMAD R9, R250, 0x8, R8 ;  /* 0x00000008fa097824 */ /* 0x000fc800078e0208 */
[----:B------:R-:W-:Y:S02]  /*26a0*/  @!P0 IMAD.SHL.U32 R6, R240, 0x4, RZ ;  /* 0x00000004f0068824 */ /* 0x000fe400078e00ff */
[----:B------:R-:W-:-:S03]  /*26b0*/  @!P0 IMAD.SHL.U32 R241, R9, 0x4, RZ ;  /* 0x0000000409f18824 */ /* 0x000fc600078e00ff */
[----:B------:R-:W-:-:S04]  /*26c0*/  @!P0 IADD3 R5, P1, R0, R6, RZ ;  /* 0x0000000600058210 */ /* 0x000fc80007f3e0ff */
        /* <DEDUP_REMOVED lines=9> */
[----:B------:R-:W-:-:S04]  /*2760*/  IMAD R241, R250, 0xe, R8 ;  /* 0x0000000efaf17824 */ /* 0x000fc800078e0208 */
[----:B------:R1:W2:Y:S01]  /*2770*/  @!P0 LDG.E.64 R114, [R6.64] ;  /* 0x0000002406728981 */ /* 0x0002a2000c1e1b00 */
[----:B------:R-:W-:Y:S01]  /*2780*/  @!P0 IMAD.SHL.U32 R242, R240, 0x4, RZ ;  /* 0x00000004f0f28824 */ /* 0x000fe200078e00ff */
[----:B-1----:R-:W-:-:S04]  /*2790*/  @!P0 SHF.L.U32 R6, R241, 0x2, RZ ;  /* 0x00000002f1068819 */ /* 0x002fc800000006ff */
[----:B0-----:R-:W-:-:S04]  /*27a0*/  @!P0 IADD3 R5, P1, R0, R6, RZ ;  /* 0x0000000600058210 */ /* 0x001fc80007f3e0ff */
        /* <DEDUP_REMOVED lines=8> */
[----:B------:R-:W-:-:S05]  /*2830*/  @!P0 LEA.HI.X R7, R7, c[0x0][0x19c], R242, 0x2, P1 ;  /* 0x0000670007078a11 */ /* 0x000fca00008f14f2 */
[----:B------:R1:W2:Y:S01]  /*2840*/  @!P0 LDG.E.64 R118, [R6.64] ;  /* 0x0000002406768981 */ /* 0x0002a2000c1e1b00 */
[----:B------:R-:W-:Y:S01]  /*2850*/  IADD3 R9, R241, c[0x0][0x1d4], RZ ;  /* 0x00007500f1097a10 */ /* 0x000fe20007ffe0ff */
[----:B-1----:R-:W-:-:S05]  /*2860*/  @!P0 IMAD.SHL.U32 R6, R245, 0x4, RZ ;  /* 0x00000004f5068824 */ /* 0x002fca00078e00ff */
[----:B0-----:R-:W-:Y:S01]  /*2870*/  @!P0 IADD3 R5, P1, R0, R6, RZ ;  /* 0x0000000600058210 */ /* 0x001fe20007f3e0ff */
[----:B------:R-:W-:-:S03]  /*2880*/  @!P0 IMAD.SHL.U32 R241, R9, 0x4, RZ ;  /* 0x0000000409f18824 */ /* 0x000fc600078e00ff */
        /* <DEDUP_REMOVED lines=17> */
[----:B------:R-:W-:-:S03]  /*29a0*/  @!P0 IADD3 R7, P1, R0, R241, RZ ;  /* 0x000000f100078210 */ /* 0x000fc60007f3e0ff */
[----:B------:R0:W4:Y:S01]  /*29b0*/  @!P0 LDG.E.64 R124, [R4.64] ;  /* 0x00000024047c8981 */ /* 0x000122000c1e1b00 */
[----:B------:R-:W-:Y:S02]  /*29c0*/  @!P0 LEA.HI.X.SX32 R241, R241, R3, 0x1, P1 ;  /* 0x00000003f1f18211 */ /* 0x000fe400008f0eff */
[----:B------:R-:W-:-:S04]  /*29d0*/  @!P0 LEA R6, P1, R7, c[0x0][0x198], 0x2 ;  /* 0x0000660007068a11 */ /* 0x000fc800078210ff */
[----:B------:R-:W-:-:S05]  /*29e0*/  @!P0 LEA.HI.X R7, R7, c[0x0][0x19c], R241, 0x2, P1 ;  /* 0x0000670007078a11 */ /* 0x000fca00008f14f1 */
[----:B------:R1:W2:Y:S02]  /*29f0*/  @!P0 LDG.E.64 R126, [R6.64] ;  /* 0x00000024067e8981 */ /* 0x0002a4000c1e1b00 */
[----:B-1----:R-:W-:-:S05]  /*2a00*/  IADD3 R7, R9, c[0x0][0x1d4], RZ ;  /* 0x0000750009077a10 */ /* 0x002fca0007ffe0ff */
[----:B------:R-:W-:Y:S01]  /*2a10*/  @!P0 IMAD.SHL.U32 R9, R7, 0x4, RZ ;  /* 0x0000000407098824 */ /* 0x000fe200078e00ff */
[----:B------:R-:W-:-:S04]  /*2a20*/  IADD3 R6, R240, c[0x0][0x1d4], RZ ;  /* 0x00007500f0067a10 */ /* 0x000fc80007ffe0ff */
        /* <DEDUP_REMOVED lines=12> */
[----:B------:R-:W-:-:S03]  /*2af0*/  IADD3 R7, R7, c[0x0][0x1d4], RZ ;  /* 0x0000750007077a10 */ /* 0x000fc60007ffe0ff */
[----:B------:R1:W2:Y:S01]  /*2b00*/  @!P0 LDG.E.64 R130, [R240.64] ;  /* 0x00000024f0828981 */ /* 0x0002a2000c1e1b00 */
[----:B0-----:R-:W-:Y:S02]  /*2b10*/  @!P0 IADD3 R5, P1, R0, R9, RZ ;  /* 0x0000000900058210 */ /* 0x001fe40007f3e0ff */
[----:B------:R-:W-:Y:S02]  /*2b20*/  @!P0 SHF.L.U32 R242, R7, 0x2, RZ ;  /* 0x0000000207f28819 */ /* 0x000fe400000006ff */
[----:B------:R-:W-:Y:S02]  /*2b30*/  @!P0 LEA.HI.X.SX32 R9, R9, R3, 0x1, P1 ;  /* 0x0000000309098211 */ /* 0x000fe400008f0eff */
[----:B------:R-:W-:-:S04]  /*2b40*/  @!P0 LEA R4, P1, R5, c[0x0][0x198], 0x2 ;  /* 0x0000660005048a11 */ /* 0x000fc800078210ff */
[----:B------:R-:W-:Y:S01]  /*2b50*/  @!P0 LEA.HI.X R5, R5, c[0x0][0x19c], R9, 0x2, P1 ;  /* 0x0000670005058a11 */ /* 0x000fe200008f1409 */
[----:B------:R-:W-:Y:S01]  /*2b60*/  IMAD R9, R250, 0x14, R8 ;  /* 0x00000014fa097824 */ /* 0x000fe200078e0208 */
[----:B-1----:R-:W-:-:S03]  /*2b70*/  @!P0 IADD3 R241, P1, R0, R242, RZ ;  /* 0x000000f200f18210 */ /* 0x002fc60007f3e0ff */
[----:B------:R-:W-:Y:S01]  /*2b80*/  @!P0 IMAD.SHL.U32 R244, R9, 0x4, RZ ;  /* 0x0000000409f48824 */ /* 0x000fe200078e00ff */
[----:B------:R-:W-:Y:S01]  /*2b90*/  @!P0 LEA.HI.X.SX32 R242, R242, R3, 0x1, P1 ;  /* 0x00000003f2f28211 */ /* 0x000fe200008f0eff */
[----:B------:R0:W2:Y:S01]  /*2ba0*/  @!P0 LDG.E.64 R138, [R4.64] ;  /* 0x00000024048a8981 */ /* 0x0000a2000c1e1b00 */
        /* <DEDUP_REMOVED lines=8> */
[----:B------:R-:W-:-:S04]  /*2c30*/  @!P0 IMAD.SHL.U32 R244, R9, 0x4, RZ ;  /* 0x0000000409f48824 */ /* 0x000fc800078e00ff */
[----:B------:R0:W2:Y:S01]  /*2c40*/  @!P0 LDG.E.64 R132, [R242.64] ;  /* 0x00000024f2848981 */ /* 0x0000a2000c1e1b00 */
[----:B------:R-:W-:Y:S02]  /*2c50*/  IADD3 R9, R9, c[0x0][0x1d4], RZ ;  /* 0x0000750009097a10 */ /* 0x000fe40007ffe0ff */
[----:B0-----:R-:W-:-:S04]  /*2c60*/  @!P0 IADD3 R243, P1, R0, R244, RZ ;  /* 0x000000f400f38210 */ /* 0x001fc80007f3e0ff */
[----:B------:R-:W-:Y:S02]  /*2c70*/  @!P0 LEA.HI.X.SX32 R244, R244, R3, 0x1, P1 ;  /* 0x00000003f4f48211 */ /* 0x000fe400008f0eff */
[----:B------:R-:W-:-:S04]  /*2c80*/  @!P0 LEA R242, P1, R243, c[0x0][0x198], 0x2 ;  /* 0x00006600f3f28a11 */ /* 0x000fc800078210ff */
[----:B------:R-:W-:Y:S01]  /*2c90*/  @!P0 LEA.HI.X R243, R243, c[0x0][0x19c], R244, 0x2, P1 ;  /* 0x00006700f3f38a11 */ /* 0x000fe200008f14f4 */
[----:B------:R-:W-:-:S04]  /*2ca0*/  @!P0 IMAD.SHL.U32 R244, R9, 0x4, RZ ;  /* 0x0000000409f48824 */ /* 0x000fc800078e00ff */
[----:B------:R0:W2:Y:S02]  /*2cb0*/  @!P0 LDG.E.64 R134, [R242.64] ;  /* 0x00000024f2868981 */ /* 0x0000a4000c1e1b00 */
[----:B0-----:R-:W-:-:S04]  /*2cc0*/  @!P0 IADD3 R243, P1, R0, R244, RZ ;  /* 0x000000f400f38210 */ /* 0x001fc80007f3e0ff */
[----:B------:R-:W-:Y:S02]  /*2cd0*/  @!P0 LEA.HI.X.SX32 R244, R244, R3, 0x1, P1 ;  /* 0x00000003f4f48211 */ /* 0x000fe400008f0eff */
[----:B------:R-:W-:-:S04]  /*2ce0*/  @!P0 LEA R242, P1, R243, c[0x0][0x198], 0x2 ;  /* 0x00006600f3f28a11 */ /* 0x000fc800078210ff */
[----:B------:R-:W-:-:S05]  /*2cf0*/  @!P0 LEA.HI.X R243, R243, c[0x0][0x19c], R244, 0x2, P1 ;  /* 0x00006700f3f38a11 */ /* 0x000fca00008f14f4 */
[----:B------:R0:W2:Y:S01]  /*2d00*/  @!P0 LDG.E.64 R136, [R242.64] ;  /* 0x00000024f2888981 */ /* 0x0000a2000c1e1b00 */
[----:B------:R-:W-:Y:S01]  /*2d10*/  IADD3 R244, R9, c[0x0][0x1d4], RZ ;  /* 0x0000750009f47a10 */ /* 0x000fe20007ffe0ff */
[----:B0-----:R-:W-:-:S04]  /*2d20*/  IMAD R242, R250, 0x1a, R8 ;  /* 0x0000001afaf27824 */ /* 0x001fc800078e0208 */
[----:B------:R-:W-:-:S05]  /*2d30*/  @!P0 IMAD.SHL.U32 R4, R242, 0x4, RZ ;  /* 0x00000004f2048824 */ /* 0x000fca00078e00ff */
[----:B------:R-:W-:Y:S01]  /*2d40*/  @!P0 IADD3 R5, P1, R0, R4, RZ ;  /* 0x0000000400058210 */ /* 0x000fe20007f3e0ff */
[----:B-1----:R-:W-:-:S03]  /*2d50*/  @!P0 IMAD.SHL.U32 R241, R244, 0x4, RZ ;  /* 0x00000004f4f18824 */ /* 0x002fc600078e00ff */
        /* <DEDUP_REMOVED lines=12> */
[----:B0-----:R-:W-:-:S04]  /*2e20*/  @!P0 IADD3 R5, P1, R0, R9, RZ ;  /* 0x0000000900058210 */ /* 0x001fc80007f3e0ff */
[----:B------:R-:W-:Y:S02]  /*2e30*/  @!P0 LEA.HI.X.SX32 R9, R9, R3, 0x1, P1 ;  /* 0x0000000309098211 */ /* 0x000fe400008f0eff */
[----:B------:R-:W-:Y:S01]  /*2e40*/  @!P0 LEA R4, P1, R5, c[0x0][0x198], 0x2 ;  /* 0x0000660005048a11 */ /* 0x000fe200078210ff */
[----:B-1----:R-:W-:-:S03]  /*2e50*/  @!P0 IMAD.SHL.U32 R241, R6, 0x4, RZ ;  /* 0x0000000406f18824 */ /* 0x002fc600078e00ff */
[----:B------:R-:W-:Y:S02]  /*2e60*/  @!P0 LEA.HI.X R5, R5, c[0x0][0x19c], R9, 0x2, P1 ;  /* 0x0000670005058a11 */ /* 0x000fe400008f1409 */
[----:B------:R-:W-:-:S03]  /*2e70*/  @!P0 IADD3 R9, P1, R0, R241, RZ ;  /* 0x000000f100098210 */ /* 0x000fc60007f3e0ff */
[----:B------:R0:W2:Y:S01]  /*2e80*/  @!P0 LDG.E.64 R146, [R4.64] ;  /* 0x0000002404928981 */ /* 0x0000a2000c1e1b00 */
[----:B------:R-:W-:Y:S02]  /*2e90*/  @!P0 LEA.HI.X.SX32 R241, R241, R3, 0x1, P1 ;  /* 0x00000003f1f18211 */ /* 0x000fe400008f0eff */
[----:B------:R-:W-:-:S04]  /*2ea0*/  @!P0 LEA R240, P1, R9, c[0x0][0x198], 0x2 ;  /* 0x0000660009f08a11 */ /* 0x000fc800078210ff */
[----:B------:R-:W-:Y:S02]  /*2eb0*/  @!P0 LEA.HI.X R241, R9, c[0x0][0x19c], R241, 0x2, P1 ;  /* 0x0000670009f18a11 */ /* 0x000fe400008f14f1 */
[----:B------:R-:W-:-:S03]  /*2ec0*/  IADD3 R9, R242, c[0x0][0x1d4], RZ ;  /* 0x00007500f2097a10 */ /* 0x000fc60007ffe0ff */
[----:B------:R1:W2:Y:S01]  /*2ed0*/  @!P0 LDG.E.64 R148, [R240.64] ;  /* 0x00000024f0948981 */ /* 0x0002a2000c1e1b00 */
[----:B------:R-:W-:Y:S01]  /*2ee0*/  IADD3 R245, R245, c[0x0][0x1d4], RZ ;  /* 0x00007500f5f57a10 */ /* 0x000fe20007ffe0ff */
[----:B-1----:R-:W-:-:S05]  /*2ef0*/  @!P0 IMAD.SHL.U32 R240, R9, 0x4, RZ ;  /* 0x0000000409f08824 */ /* 0x002fca00078e00ff */
[----:B0-----:R-:W-:Y:S02]  /*2f00*/  @!P0 IADD3 R5, P1, R0, R240, RZ ;  /* 0x000000f000058210 */ /* 0x001fe40007f3e0ff */
[----:B------:R-:W-:Y:S02]  /*2f10*/  @!P0 SHF.L.U32 R242, R245, 0x2, RZ ;  /* 0x00000002f5f28819 */ /* 0x000fe400000006ff */
        /* <DEDUP_REMOVED lines=29> */
[C---:B------:R-:W-:Y:S02]  /*30f0*/  @!P0 LEA R4, P1, R5.reuse, c[0x0][0x198], 0x2 ;  /* 0x0000660005048a11 */ /* 0x040fe400078210ff */
[----:B------:R-:W-:Y:S02]  /*3100*/  IADD3 R6, R6, c[0x0][0x1d4], RZ ;  /* 0x0000750006067a10 */ /* 0x000fe40007ffe0ff */
[----:B------:R-:W-:Y:S02]  /*3110*/  @!P0 LEA.HI.X R5, R5, c[0x0][0x19c], R240, 0x2, P1 ;  /* 0x0000670005058a11 */ /* 0x000fe400008f14f0 */
[----:B------:R-:W-:-:S03]  /*3120*/  @!P0 IADD3 R241, P1, R0, R242, RZ ;  /* 0x000000f200f18210 */ /* 0x000fc60007f3e0ff */
[----:B------:R0:W2:Y:S01]  /*3130*/  @!P0 LDG.E.64 R158, [R4.64] ;  /* 0x00000024049e8981 */ /* 0x0000a2000c1e1b00 */
[----:B------:R-:W-:Y:S02]  /*3140*/  @!P0 LEA.HI.X.SX32 R242, R242, R3, 0x1, P1 ;  /* 0x00000003f2f28211 */ /* 0x000fe400008f0eff */
[----:B------:R-:W-:Y:S01]  /*3150*/  @!P0 LEA R240, P1, R241, c[0x0][0x198], 0x2 ;  /* 0x00006600f1f08a11 */ /* 0x000fe200078210ff */
[----:B0-----:R-:W-:-:S03]  /*3160*/  @!P0 IMAD.SHL.U32 R5, R6, 0x4, RZ ;  /* 0x0000000406058824 */ /* 0x001fc600078e00ff */
[----:B------:R-:W-:Y:S01]  /*3170*/  @!P0 LEA.HI.X R241, R241, c[0x0][0x19c], R242, 0x2, P1 ;  /* 0x00006700f1f18a11 */ /* 0x000fe200008f14f2 */
[----:B------:R-:W-:Y:S01]  /*3180*/  IMAD R242, R250, 0x20, R8 ;  /* 0x00000020faf27824 */ /* 0x000fe200078e0208 */
[----:B------:R-:W-:-:S03]  /*3190*/  @!P0 IADD3 R4, P1, R0, R5, RZ ;  /* 0x0000000500048210 */ /* 0x000fc60007f3e0ff */
[----:B------:R0:W2:Y:S01]  /*31a0*/  @!P0 LDG.E.64 R160, [R240.64] ;  /* 0x00000024f0a08981 */ /* 0x0000a2000c1e1b00 */
[----:B------:R-:W-:Y:S01]  /*31b0*/  @!P0 IMAD.SHL.U32 R243, R242, 0x4, RZ ;  /* 0x00000004f2f38824 */ /* 0x000fe200078e00ff */
[----:B------:R-:W-:Y:S02]  /*31c0*/  @!P0 LEA.HI.X.SX32 R5, R5, R3, 0x1, P1 ;  /* 0x0000000305058211 */ /* 0x000fe400008f0eff */
[----:B0-----:R-:W-:-:S04]  /*31d0*/  @!P0 LEA R240, P1, R4, c[0x0][0x198], 0x2 ;  /* 0x0000660004f08a11 */ /* 0x001fc800078210ff */
        /* <DEDUP_REMOVED lines=10> */
[----:B-1----:R-:W-:-:S04]  /*3280*/  @!P0 IADD3 R5, P1, R0, R243, RZ ;  /* 0x000000f300058210 */ /* 0x002fc80007f3e0ff */
[----:B------:R-:W-:Y:S02]  /*3290*/  @!P0 LEA.HI.X.SX32 R243, R243, R3, 0x1, P1 ;  /* 0x00000003f3f38211 */ /* 0x000fe400008f0eff */
[----:B------:R-:W-:-:S04]  /*32a0*/  @!P0 LEA R4, P1, R5, c[0x0][0x198], 0x2 ;  /* 0x0000660005048a11 */ /* 0x000fc800078210ff */
[----:B------:R-:W-:Y:S02]  /*32b0*/  @!P0 LEA.HI.X R5, R5, c[0x0][0x19c], R243, 0x2, P1 ;  /* 0x0000670005058a11 */ /* 0x000fe400008f14f3 */
[----:B------:R-:W-:-:S03]  /*32c0*/  @!P0 SHF.L.U32 R243, R242, 0x2, RZ ;  /* 0x00000002f2f38819 */ /* 0x000fc600000006ff */
[----:B------:R1:W2:Y:S01]  /*32d0*/  @!P0 LDG.E.64 R164, [R4.64] ;  /* 0x0000002404a48981 */ /* 0x0002a2000c1e1b00 */
[----:B------:R-:W-:Y:S02]  /*32e0*/  IADD3 R242, R242, c[0x0][0x1d4], RZ ;  /* 0x00007500f2f27a10 */ /* 0x000fe40007ffe0ff */
[----:B-1----:R-:W-:-:S04]  /*32f0*/  @!P0 IADD3 R5, P1, R0, R243, RZ ;  /* 0x000000f300058210 */ /* 0x002fc80007f3e0ff */
[----:B------:R-:W-:Y:S02]  /*3300*/  @!P0 LEA.HI.X.SX32 R243, R243, R3, 0x1, P1 ;  /* 0x00000003f3f38211 */ /* 0x000fe400008f0eff */
[----:B------:R-:W-:-:S04]  /*3310*/  @!P0 LEA R4, P1, R5, c[0x0][0x198], 0x2 ;  /* 0x0000660005048a11 */ /* 0x000fc800078210ff */
[----:B------:R-:W-:Y:S01]  /*3320*/  @!P0 LEA.HI.X R5, R5, c[0x0][0x19c], R243, 0x2, P1 ;  /* 0x0000670005058a11 */ /* 0x000fe200008f14f3 */
[----:B------:R-:W-:-:S04]  /*3330*/  @!P0 IMAD.SHL.U32 R243, R242, 0x4, RZ ;  /* 0x00000004f2f38824 */ /* 0x000fc800078e00ff */
[----:B------:R1:W2:Y:S02]  /*3340*/  @!P0 LDG.E.64 R166, [R4.64] ;  /* 0x0000002404a68981 */ /* 0x0002a4000c1e1b00 */
[----:B-1----:R-:W-:-:S04]  /*3350*/  @!P0 IADD3 R5, P1, R0, R243, RZ ;  /* 0x000000f300058210 */ /* 0x002fc80007f3e0ff */
[----:B------:R-:W-:Y:S02]  /*3360*/  @!P0 LEA.HI.X.SX32 R243, R243, R3, 0x1, P1 ;  /* 0x00000003f3f38211 */ /* 0x000fe400008f0eff */
[----:B------:R-:W-:-:S04]  /*3370*/  @!P0 LEA R4, P1, R5, c[0x0][0x198], 0x2 ;  /* 0x0000660005048a11 */ /* 0x000fc800078210ff */
[----:B------:R-:W-:-:S05]  /*3380*/  @!P0 LEA.HI.X R5, R5, c[0x0][0x19c], R243, 0x2, P1 ;  /* 0x0000670005058a11 */ /* 0x000fca00008f14f3 */
[----:B------:R1:W2:Y:S02]  /*3390*/  @!P0 LDG.E.64 R168, [R4.64] ;  /* 0x0000002404a88981 */ /* 0x0002a4000c1e1b00 */
[----:B-1----:R-:W-:-:S05]  /*33a0*/  IADD3 R4, R242, c[0x0][0x1d4], RZ ;  /* 0x00007500f2047a10 */ /* 0x002fca0007ffe0ff */
[----:B------:R-:W-:-:S05]  /*33b0*/  @!P0 IMAD.SHL.U32 R243, R4, 0x4, RZ ;  /* 0x0000000404f38824 */ /* 0x000fca00078e00ff */
[----:B------:R-:W-:-:S04]  /*33c0*/  @!P0 IADD3 R5, P1, R0, R243, RZ ;  /* 0x000000f300058210 */ /* 0x000fc80007f3e0ff */
[----:B------:R-:W-:Y:S02]  /*33d0*/  @!P0 LEA.HI.X.SX32 R243, R243, R3, 0x1, P1 ;  /* 0x00000003f3f38211 */ /* 0x000fe400008f0eff */
[----:B------:R-:W-:-:S04]  /*33e0*/  @!P0 LEA R242, P1, R5, c[0x0][0x198], 0x2 ;  /* 0x0000660005f28a11 */ /* 0x000fc800078210ff */
[----:B------:R-:W-:-:S05]  /*33f0*/  @!P0 LEA.HI.X R243, R5, c[0x0][0x19c], R243, 0x2, P1 ;  /* 0x0000670005f38a11 */ /* 0x000fca00008f14f3 */
[----:B------:R1:W2:Y:S02]  /*3400*/  @!P0 LDG.E.64 R170, [R242.64] ;  /* 0x00000024f2aa8981 */ /* 0x0002a4000c1e1b00 */
[----:B-1----:R-:W-:-:S05]  /*3410*/  IADD3 R242, R245, c[0x0][0x1d4], RZ ;  /* 0x00007500f5f27a10 */ /* 0x002fca0007ffe0ff */
[----:B------:R-:W-:Y:S02]  /*3420*/  @!P0 IMAD.SHL.U32 R242, R242, 0x4, RZ ;  /* 0x00000004f2f28824 */ /* 0x000fe400078e00ff */
[----:B------:R-:W-:-:S03]  /*3430*/  IMAD R5, R250, 0x26, R8 ;  /* 0x00000026fa057824 */ /* 0x000fc600078e0208 */
        /* <DEDUP_REMOVED lines=39> */
[----:B-1----:R-:W-:-:S04]  /*36b0*/  IADD3 R242, R6, c[0x0][0x1d4], RZ ;  /* 0x0000750006f27a10 */ /* 0x002fc80007ffe0ff */
[----:B------:R-:W-:Y:S01]  /*36c0*/  @!P0 SHF.L.U32 R242, R242, 0x2, RZ ;  /* 0x00000002f2f28819 */ /* 0x000fe200000006ff */
        /* <DEDUP_REMOVED lines=80> */
[C-C-:B------:R-:W-:Y:S02]  /*3bd0*/  IMAD R245, R250.reuse, 0x38, R8.reuse ;  /* 0x00000038faf57824 */ /* 0x140fe400078e0208 */
[----:B------:R-:W-:Y:S02]  /*3be0*/  IMAD R8, R250, 0x3e, R8 ;  /* 0x0000003efa087824 */ /* 0x000fe400078e0208 */
[C---:B------:R-:W-:Y:S01]  /*3bf0*/  @!P0 IMAD.SHL.U32 R250, R245.reuse, 0x4, RZ ;  /* 0x00000004f5fa8824 */ /* 0x040fe200078e00ff */
[----:B------:R1:W2:Y:S01]  /*3c00*/  @!P0 LDG.E.64 R206, [R242.64] ;  /* 0x00000024f2ce8981 */ /* 0x0002a2000c1e1b00 */
[----:B------:R-:W-:-:S03]  /*3c10*/  IADD3 R245, R245, c[0x0][0x1d4], RZ ;  /* 0x00007500f5f57a10 */ /* 0x000fc60007ffe0ff */
        /* <DEDUP_REMOVED lines=25> */
[----:B------:R1:W4:Y:S02]  /*3db0*/  @!P0 LDG.E.64 R214, [R242.64] ;  /* 0x00000024f2d68981 */ /* 0x000324000c1e1b00 */
[----:B-1----:R-:W-:-:S04]  /*3dc0*/  @!P0 IADD3 R243, P1, R0, R250, RZ ;  /* 0x000000fa00f38210 */ /* 0x002fc80007f3e0ff */
[----:B------:R-:W-:Y:S02]  /*3dd0*/  @!P0 LEA.HI.X.SX32 R250, R250, R3, 0x1, P1 ;  /* 0x00000003fafa8211 */ /* 0x000fe400008f0eff */
[----:B------:R-:W-:-:S04]  /*3de0*/  @!P0 LEA R242, P1, R243, c[0x0][0x198], 0x2 ;  /* 0x00006600f3f28a11 */ /* 0x000fc800078210ff */
[----:B------:R-:W-:Y:S02]  /*3df0*/  @!P0 LEA.HI.X R243, R243, c[0x0][0x19c], R250, 0x2, P1 ;  /* 0x00006700f3f38a11 */ /* 0x000fe400008f14fa */
[----:B------:R-:W-:-:S03]  /*3e00*/  PLOP3.LUT P1, PT, PT, PT, UP0, 0x80, 0x0 ;  /* 0x000000000000781c */ /* 0x000fc60003f2f008 */
[----:B------:R1:W4:Y:S01]  /*3e10*/  @!P0 LDG.E.64 R216, [R242.64] ;  /* 0x00000024f2d88981 */ /* 0x000322000c1e1b00 */
[----:B------:R-:W-:Y:S01]  /*3e20*/  MOV R250, UR5 ;  /* 0x0000000500fa7c02 */ /* 0x000fe20008000f00 */
[----:B-1----:R-:W-:-:S08]  /*3e30*/  IMAD.U32 R242, RZ, RZ, UR4 ;  /* 0x00000004fff27e24 */ /* 0x002fd0000f8e00ff */
[----:B------:R-:W-:Y:S02]  /*3e40*/  @P1 SHF.R.S32.HI R243, RZ, 0x1f, R2 ;  /* 0x0000001ffff31819 */ /* 0x000fe40000011402 */
[----:B------:R-:W-:-:S04]  /*3e50*/  @P1 IADD3 R242, P2, P3, R2, c[0x0][0x200], R242 ;  /* 0x0000800002f21a10 */ /* 0x000fc80007b5e0f2 */
[----:B------:R-:W-:-:S05]  /*3e60*/  @P1 IADD3.X R243, R243, c[0x0][0x204], R250, P2, P3 ;  /* 0x00008100f3f31a10 */ /* 0x000fca00017e64fa */
[----:B------:R1:W4:Y:S02]  /*3e70*/  @P1 LDG.E.U8 R250, [R242.64] ;  /* 0x00000024f2fa1981 */ /* 0x000324000c1e1100 */
[----:B-1----:R-:W-:Y:S02]  /*3e80*/  IADD3 R242, R244, c[0x0][0x1d4], RZ ;  /* 0x00007500f4f27a10 */ /* 0x002fe40007ffe0ff */
[----:B------:R-:W-:Y:S01]  /*3e90*/  IADD3 R7, R7, c[0x0][0x1d4], RZ ;  /* 0x0000750007077a10 */ /* 0x000fe20007ffe0ff */
[----:B------:R-:W4:Y:S02]  /*3ea0*/  LDL R244, [R1+0x24] ;  /* 0x0000240001f47983 */ /* 0x000f240000100800 */
[----:B------:R-:W-:-:S05]  /*3eb0*/  @!P0 IMAD.SHL.U32 R242, R242, 0x4, RZ ;  /* 0x00000004f2f28824 */ /* 0x000fca00078e00ff */
[----:B0-----:R-:W-:-:S04]  /*3ec0*/  @!P0 IADD3 R241, P2, R0, R242, RZ ;  /* 0x000000f200f18210 */ /* 0x001fc80007f5e0ff */
[----:B------:R-:W-:Y:S02]  /*3ed0*/  @!P0 LEA.HI.X.SX32 R242, R242, R3, 0x1, P2 ;  /* 0x00000003f2f28211 */ /* 0x000fe400010f0eff */
[----:B------:R-:W-:-:S04]  /*3ee0*/  @!P0 LEA R240, P2, R241, c[0x0][0x198], 0x2 ;  /* 0x00006600f1f08a11 */ /* 0x000fc800078410ff */
[----:B------:R-:W-:-:S05]  /*3ef0*/  @!P0 LEA.HI.X R241, R241, c[0x0][0x19c], R242, 0x2, P2 ;  /* 0x00006700f1f18a11 */ /* 0x000fca00010f14f2 */
[----:B------:R0:W4:Y:S02]  /*3f00*/  @!P0 LDG.E.64 R220, [R240.64] ;  /* 0x00000024f0dc8981 */ /* 0x000124000c1e1b00 */
[----:B0-----:R-:W-:-:S05]  /*3f10*/  IADD3 R241, R9, c[0x0][0x1d4], RZ ;  /* 0x0000750009f17a10 */ /* 0x001fca0007ffe0ff */
[----:B------:R-:W-:Y:S01]  /*3f20*/  @!P0 IMAD.SHL.U32 R241, R241, 0x4, RZ ;  /* 0x00000004f1f18824 */ /* 0x000fe200078e00ff */
[----:B------:R-:W-:-:S04]  /*3f30*/  IADD3 R9, R4, c[0x0][0x1d4], RZ ;  /* 0x0000750004097a10 */ /* 0x000fc80007ffe0ff */
[----:B------:R-:W-:Y:S01]  /*3f40*/  @!P0 IADD3 R4, P2, R0, R241, RZ ;  /* 0x000000f100048210 */ /* 0x000fe20007f5e0ff */
        /* <DEDUP_REMOVED lines=8> */
[----:B------:R-:W-:Y:S01]  /*3fd0*/  @!P0 LEA.HI.X R243, R4, c[0x0][0x19c], R9, 0x2, P2 ;  /* 0x0000670004f38a11 */ /* 0x000fe200010f1409 */
[----:B------:R-:W-:Y:S01]  /*3fe0*/  @!P0 IMAD.SHL.U32 R9, R7, 0x4, RZ ;  /* 0x0000000407098824 */ /* 0x000fe200078e00ff */
[----:B0-----:R-:W-:Y:S02]  /*3ff0*/  IADD3 R241, R5, c[0x0][0x1d4], RZ ;  /* 0x0000750005f17a10 */ /* 0x001fe40007ffe0ff */
[----:B------:R-:W-:Y:S01]  /*4000*/  IADD3 R6, R6, c[0x0][0x1d4], RZ ;  /* 0x0000750006067a10 */ /* 0x000fe20007ffe0ff */
[----:B------:R0:W4:Y:S01]  /*4010*/  @!P0 LDG.E.64 R224, [R242.64] ;  /* 0x00000024f2e08981 */ /* 0x000122000c1e1b00 */
[----:B------:R-:W-:Y:S01]  /*4020*/  @!P0 IADD3 R5, P2, R0, R9, RZ ;  /* 0x0000000900058210 */ /* 0x000fe20007f5e0ff */
[----:B------:R-:W-:-:S03]  /*4030*/  @!P0 IMAD.SHL.U32 R241, R241, 0x4, RZ ;  /* 0x00000004f1f18824 */ /* 0x000fc600078e00ff */
[----:B------:R-:W-:Y:S02]  /*4040*/  @!P0 LEA.HI.X.SX32 R9, R9, R3, 0x1, P2 ;  /* 0x0000000309098211 */ /* 0x000fe400010f0eff */
[C---:B------:R-:W-:Y:S01]  /*4050*/  @!P0 LEA R4, P2, R5.reuse, c[0x0][0x198], 0x2 ;  /* 0x0000660005048a11 */ /* 0x040fe200078410ff */
[----:B------:R-:W-:Y:S01]  /*4060*/  @!P0 IMAD.SHL.U32 R6, R6, 0x4, RZ ;  /* 0x0000000406068824 */ /* 0x000fe200078e00ff */
[----:B0-----:R-:W4:Y:S02]  /*4070*/  LDL R243, [R1+0x18] ;  /* 0x0000180001f37983 */ /* 0x001f240000100800 */
[----:B------:R-:W-:Y:S02]  /*4080*/  @!P0 LEA.HI.X R5, R5, c[0x0][0x19c], R9, 0x2, P2 ;  /* 0x0000670005058a11 */ /* 0x000fe400010f1409 */
[----:B------:R-:W-:Y:S01]  /*4090*/  @!P0 IADD3 R9, P2, R0, R241, RZ ;  /* 0x000000f100098210 */ /* 0x000fe20007f5e0ff */
[----:B------:R-:W4:Y:S03]  /*40a0*/  LDL R242, [R1+0x1c] ;  /* 0x00001c0001f27983 */ /* 0x000f260000100800 */
[----:B------:R-:W-:Y:S01]  /*40b0*/  @!P0 LEA.HI.X.SX32 R241, R241, R3, 0x1, P2 ;  /* 0x00000003f1f18211 */ /* 0x000fe200010f0eff */
[----:B------:R0:W4:Y:S01]  /*40c0*/  @!P0 LDG.E.64 R226, [R4.64] ;  /* 0x0000002404e28981 */ /* 0x000122000c1e1b00 */
[----:B------:R-:W-:-:S04]  /*40d0*/  @!P0 LEA R240, P2, R9, c[0x0][0x198], 0x2 ;  /* 0x0000660009f08a11 */ /* 0x000fc800078410ff */
[----:B------:R-:W-:Y:S02]  /*40e0*/  @!P0 LEA.HI.X R241, R9, c[0x0][0x19c], R241, 0x2, P2 ;  /* 0x0000670009f18a11 */ /* 0x000fe400010f14f1 */
[----:B------:R-:W-:Y:S02]  /*40f0*/  IADD3 R9, R7, c[0x0][0x1d4], RZ ;  /* 0x0000750007097a10 */ /* 0x000fe40007ffe0ff */
[----:B0-----:R-:W-:Y:S01]  /*4100*/  @!P0 IADD3 R5, P2, R0, R6, RZ ;  /* 0x0000000600058210 */ /* 0x001fe20007f5e0ff */
[----:B------:R0:W4:Y:S02]  /*4110*/  @!P0 LDG.E.64 R228, [R240.64] ;  /* 0x00000024f0e48981 */ /* 0x000124000c1e1b00 */
[----:B------:R-:W-:Y:S01]  /*4120*/  @!P0 IMAD.SHL.U32 R9, R9, 0x4, RZ ;  /* 0x0000000409098824 */ /* 0x000fe200078e00ff */
[----:B------:R-:W-:Y:S02]  /*4130*/  @!P0 LEA.HI.X.SX32 R6, R6, R3, 0x1, P2 ;  /* 0x0000000306068211 */ /* 0x000fe400010f0eff */
[----:B------:R-:W-:-:S04]  /*4140*/  @!P0 LEA R4, P2, R5, c[0x0][0x198], 0x2 ;  /* 0x0000660005048a11 */ /* 0x000fc800078410ff */
[----:B------:R-:W-:Y:S01]  /*4150*/  @!P0 LEA.HI.X R5, R5, c[0x0][0x19c], R6, 0x2, P2 ;  /* 0x0000670005058a11 */ /* 0x000fe200010f1406 */
[----:B0-----:R-:W4:Y:S01]  /*4160*/  LDL R241, [R1+0x10] ;  /* 0x0000100001f17983 */ /* 0x001f220000100800 */
[----:B------:R-:W-:-:S03]  /*4170*/  @!P0 IADD3 R7, P2, R0, R9, RZ ;  /* 0x0000000900078210 */ /* 0x000fc60007f5e0ff */
[----:B------:R0:W4:Y:S01]  /*4180*/  @!P0 LDG.E.64 R230, [R4.64] ;  /* 0x0000002404e68981 */ /* 0x000122000c1e1b00 */
[----:B------:R-:W-:Y:S02]  /*4190*/  @!P0 LEA.HI.X.SX32 R9, R9, R3, 0x1, P2 ;  /* 0x0000000309098211 */ /* 0x000fe400010f0eff */
[C---:B------:R-:W-:Y:S01]  /*41a0*/  @!P0 LEA R6, P2, R7.reuse, c[0x0][0x198], 0x2 ;  /* 0x0000660007068a11 */ /* 0x040fe200078410ff */
[----:B------:R-:W4:Y:S03]  /*41b0*/  LDL R240, [R1+0x14] ;  /* 0x0000140001f07983 */ /* 0x000f260000100800 */
[----:B------:R-:W-:Y:S02]  /*41c0*/  @!P0 LEA.HI.X R7, R7, c[0x0][0x19c], R9, 0x2, P2 ;  /* 0x0000670007078a11 */ /* 0x000fe400010f1409 */
[----:B------:R-:W-:Y:S02]  /*41d0*/  IADD3 R9, R245, c[0x0][0x1d4], RZ ;  /* 0x00007500f5097a10 */ /* 0x000fe40007ffe0ff */
[----:B------:R-:W4:Y:S04]  /*41e0*/  LDL R245, [R1+0x20] ;  /* 0x0000200001f57983 */ /* 0x000f280000100800 */
[----:B------:R1:W4:Y:S02]  /*41f0*/  @!P0 LDG.E.64 R232, [R6.64] ;  /* 0x0000002406e88981 */ /* 0x000324000c1e1b00 */
[C---:B-1----:R-:W-:Y:S01]  /*4200*/  @!P0 IMAD.SHL.U32 R6, R9.reuse, 0x4, RZ ;  /* 0x0000000409068824 */ /* 0x042fe200078e00ff */
[----:B------:R-:W-:-:S04]  /*4210*/  IADD3 R9, R9, c[0x0][0x1d4], RZ ;  /* 0x0000750009097a10 */ /* 0x000fc80007ffe0ff */
[----:B0-----:R-:W-:Y:S02]  /*4220*/  @!P0 IADD3 R5, P2, R0, R6, RZ ;  /* 0x0000000600058210 */ /* 0x001fe40007f5e0ff */
[----:B------:R-:W-:Y:S02]  /*4230*/  @!P0 SHF.L.U32 R9, R9, 0x2, RZ ;  /* 0x0000000209098819 */ /* 0x000fe400000006ff */
        /* <DEDUP_REMOVED lines=8> */
[----:B------:R-:W4:Y:S04]  /*42c0*/  LDL R9, [R1+0x8] ;  /* 0x0000080001097983 */ /* 0x000f280000100800 */
[----:B------:R1:W4:Y:S02]  /*42d0*/  @!P0 LDG.E.64 R236, [R6.64] ;  /* 0x0000002406ec8981 */ /* 0x000324000c1e1b00 */
[----:B-1----:R-:W-:Y:S02]  /*42e0*/  IADD3 R6, R8, c[0x0][0x1d4], RZ ;  /* 0x0000750008067a10 */ /* 0x002fe40007ffe0ff */
[----:B------:R-:W4:Y:S03]  /*42f0*/  LDL R7, [R1] ;  /* 0x0000000001077983 */ /* 0x000f260000100800 */
[----:B------:R-:W-:Y:S01]  /*4300*/  @!P0 IMAD.SHL.U32 R6, R6, 0x4, RZ ;  /* 0x0000000406068824 */ /* 0x000fe200078e00ff */
[----:B------:R-:W4:Y:S04]  /*4310*/  LDL R8, [R1+0xc] ;  /* 0x00000c0001087983 */ /* 0x000f280000100800 */
[----:B0-----:R-:W-:-:S04]  /*4320*/  @!P0 IADD3 R5, P2, R0, R6, RZ ;  /* 0x0000000600058210 */ /* 0x001fc80007f5e0ff */
[----:B------:R-:W-:Y:S02]  /*4330*/  @!P0 LEA.HI.X.SX32 R6, R6, R3, 0x1, P2 ;  /* 0x0000000306068211 */ /* 0x000fe400010f0eff */
[----:B------:R-:W-:-:S04]  /*4340*/  @!P0 LEA R4, P2, R5, c[0x0][0x198], 0x2 ;  /* 0x0000660005048a11 */ /* 0x000fc800078410ff */
[----:B------:R-:W-:Y:S02]  /*4350*/  @!P0 LEA.HI.X R5, R5, c[0x0][0x19c], R6, 0x2, P2 ;  /* 0x0000670005058a11 */ /* 0x000fe400010f1406 */
[----:B------:R-:W4:Y:S04]  /*4360*/  LDL R6, [R1+0x4] ;  /* 0x0000040001067983 */ /* 0x000f280000100800 */
[----:B------:R2:W4:Y:S02]  /*4370*/  @!P0 LDG.E.64 R238, [R4.64] ;  /* 0x0000002404ee8981 */ /* 0x000524000c1e1b00 */
[----:B--2---:R-:W-:Y:S02]  /*4380*/  FMUL.FTZ R5, R105, R112 ;  /* 0x0000007069057220 */ /* 0x004fe40000410000 */
[----:B------:R-:W2:Y:S01]  /*4390*/  LDL R105, [R1+0x50] ;  /* 0x0000500001697983 */ /* 0x000ea20000100800 */
[----:B---3--:R-:W-:-:S03]  /*43a0*/  FMUL.FTZ R4, R252, R113 ;  /* 0x00000071fc047220 */ /* 0x008fc60000410000 */
[----:B------:R-:W3:Y:S01]  /*43b0*/  LDL R252, [R1+0x28] ;  /* 0x0000280001fc7983 */ /* 0x000ee20000100800 */
[----:B----4-:R-:W-:-:S03]  /*43c0*/  ISETP.NE.AND P1, PT, R250, RZ, P1 ;  /* 0x000000fffa00720c */ /* 0x010fc60000f25270 */
[----:B------:R-:W4:Y:S01]  /*43d0*/  LDL R250, [R1+0x2c] ;  /* 0x00002c0001fa7983 */ /* 0x000f220000100800 */
[----:B------:R-:W-:-:S04]  /*43e0*/  FFMA.FTZ R4, R106, R207, R4 ;  /* 0x000000cf6a047223 */ /* 0x000fc80000010004 */
[----:B------:R-:W-:-:S04]  /*43f0*/  FFMA.FTZ R4, R108, R119, R4 ;  /* 0x000000776c047223 */ /* 0x000fc80000010004 */
[----:B------:R-:W-:-:S04]  /*4400*/  FFMA.FTZ R4, R110, R125, R4 ;  /* 0x0000007d6e047223 */ /* 0x000fc80000010004 */
[----:B------:R-:W-:Y:S02]  /*4410*/  FFMA.FTZ R4, R251, R131, R4 ;  /* 0x00000083fb047223 */ /* 0x000fe40000010004 */
[----:B--2---:R-:W-:Y:S02]  /*4420*/  FFMA.FTZ R5, R105, R206, R5 ;  /* 0x000000ce69057223 */ /* 0x004fe40000010005 */
[----:B------:R-:W2:Y:S02]  /*4430*/  LDL.LU R105, [R1+0x74] ;  /* 0x0000740001697983 */ /* 0x000ea40000300800 */
[----:B------:R-:W-:Y:S02]  /*4440*/  FFMA.FTZ R5, R107, R118, R5 ;  /* 0x000000766b057223 */ /* 0x000fe40000010005 */
[----:B------:R-:W2:Y:S04]  /*4450*/  LDL.LU R106, [R1+0x70] ;  /* 0x00007000016a7983 */ /* 0x000ea80000300800 */
[----:B------:R-:W2:Y:S01]  /*4460*/  LDL.LU R107, [R1+0x6c] ;  /* 0x00006c00016b7983 */ /* 0x000ea20000300800 */
[----:B------:R-:W-:-:S03]  /*4470*/  FFMA.FTZ R5, R109, R124, R5 ;  /* 0x0000007c6d057223 */ /* 0x000fc60000010005 */
[----:B------:R-:W2:Y:S01]  /*4480*/  LDL.LU R108, [R1+0x68] ;  /* 0x00006800016c7983 */ /* 0x000ea20000300800 */
[----:B------:R-:W-:-:S03]  /*4490*/  FFMA.FTZ R5, R111, R130, R5 ;  /* 0x000000826f057223 */ /* 0x000fc60000010005 */
[----:B------:R-:W2:Y:S04]  /*44a0*/  LDL.LU R109, [R1+0x64] ;  /* 0x00006400016d7983 */ /* 0x000ea80000300800 */
[----:B------:R-:W2:Y:S04]  /*44b0*/  LDL.LU R110, [R1+0x60] ;  /* 0x00006000016e7983 */ /* 0x000ea80000300800 */
[----:B------:R-:W2:Y:S04]  /*44c0*/  LDL.LU R111, [R1+0x5c] ;  /* 0x00005c00016f7983 */ /* 0x000ea80000300800 */
[----:B------:R0:W5:Y:S01]  /*44d0*/  LDL.LU R251, [R1+0x58] ;  /* 0x0000580001fb7983 */ /* 0x0001620000300800 */
[----:B---3--:R-:W-:-:S04]  /*44e0*/  FFMA.FTZ R5, R252, R148, R5 ;  /* 0x00000094fc057223 */ /* 0x008fc80000010005 */
[----:B------:R-:W-:-:S04]  /*44f0*/  FFMA.FTZ R5, R245, R172, R5 ;  /* 0x000000acf5057223 */ /* 0x000fc80000010005 */
[----:B------:R-:W-:-:S04]  /*4500*/  FFMA.FTZ R5, R243, R196, R5 ;  /* 0x000000c4f3057223 */ /* 0x000fc80000010005 */
[----:B------:R-:W-:-:S04]  /*4510*/  FFMA.FTZ R5, R241, R114, R5 ;  /* 0x00000072f1057223 */ /* 0x000fc80000010005 */
[----:B------:R-:W-:Y:S02]  /*4520*/  FFMA.FTZ R5, R9, R120, R5 ;  /* 0x0000007809057223 */ /* 0x000fe40000010005 */
[----:B----4-:R-:W-:-:S04]  /*4530*/  FFMA.FTZ R4, R250, R149, R4 ;  /* 0x00000095fa047223 */ /* 0x010fc80000010004 */
[----:B------:R-:W-:-:S04]  /*4540*/  FFMA.FTZ R4, R244, R173, R4 ;  /* 0x000000adf4047223 */ /* 0x000fc80000010004 */
[----:B------:R-:W-:-:S04]  /*4550*/  FFMA.FTZ R4, R242, R197, R4 ;  /* 0x000000c5f2047223 */ /* 0x000fc80000010004 */
[----:B------:R-:W-:-:S04]  /*4560*/  FFMA.FTZ R4, R240, R115, R4 ;  /* 0x00000073f0047223 */ /* 0x000fc80000010004 */
        /* <DEDUP_REMOVED lines=96> */
[----:B------:R-:W-:Y:S01]  /*4b70*/  FFMA.FTZ R4, R99, R211, R4 ;  /* 0x000000d363047223 */ /* 0x000fe20000010004 */
[----:B------:R-:W1:Y:S01]  /*4b80*/  S2R R252, SR_TID.X ;  /* 0x0000000000fc7919 */ /* 0x000e620000002100 */
[----:B------:R-:W-:Y:S02]  /*4b90*/  FFMA.FTZ R5, R100, R212, R5 ;  /* 0x000000d464057223 */ /* 0x000fe40000010005 */
[----:B------:R-:W-:Y:S02]  /*4ba0*/  FFMA.FTZ R4, R101, R213, R4 ;  /* 0x000000d565047223 */ /* 0x000fe40000010004 */
[----:B------:R-:W-:Y:S02]  /*4bb0*/  FFMA.FTZ R5, R102, R214, R5 ;  /* 0x000000d666057223 */ /* 0x000fe40000010005 */
[----:B------:R-:W-:Y:S02]  /*4bc0*/  FFMA.FTZ R4, R103, R215, R4 ;  /* 0x000000d767047223 */ /* 0x000fe40000010004 */
[----:B------:R-:W-:-:S02]  /*4bd0*/  FFMA.FTZ R5, R104, R234, R5 ;  /* 0x000000ea68057223 */ /* 0x000fc40000010005 */
[----:B--2---:R-:W-:Y:S02]  /*4be0*/  FFMA.FTZ R4, R105, R235, R4 ;  /* 0x000000eb69047223 */ /* 0x004fe40000010004 */
[----:B------:R-:W-:Y:S02]  /*4bf0*/  FFMA.FTZ R5, R106, R236, R5 ;  /* 0x000000ec6a057223 */ /* 0x000fe40000010005 */
[----:B------:R-:W-:Y:S02]  /*4c00*/  FFMA.FTZ R4, R107, R237, R4 ;  /* 0x000000ed6b047223 */ /* 0x000fe40000010004 */
[----:B------:R-:W-:Y:S02]  /*4c10*/  FFMA.FTZ R5, R108, R216, R5 ;  /* 0x000000d86c057223 */ /* 0x000fe40000010005 */
[----:B------:R-:W-:Y:S02]  /*4c20*/  FFMA.FTZ R4, R109, R217, R4 ;  /* 0x000000d96d047223 */ /* 0x000fe40000010004 */
[----:B------:R-:W-:-:S02]  /*4c30*/  FFMA.FTZ R5, R110, R238, R5 ;  /* 0x000000ee6e057223 */ /* 0x000fc40000010005 */
[----:B------:R-:W-:Y:S01]  /*4c40*/  FFMA.FTZ R4, R111, R239, R4 ;  /* 0x000000ef6f047223 */ /* 0x000fe20000010004 */
[----:B-1----:R-:W-:-:S03]  /*4c50*/  LOP3.LUT R9, R252, 0x1, RZ, 0xc0, !PT ;  /* 0x00000001fc097812 */ /* 0x002fc600078ec0ff */
[----:B------:R-:W-:Y:S01]  /*4c60*/  FADD.FTZ R6, R5, R4 ;  /* 0x0000000405067221 */ /* 0x000fe20000010000 */
[----:B------:R-:W-:Y:S05]  /*4c70*/  BRA.DIV ~URZ, `(.L_x_3053) ;  /* 0x000030427f007947 */ /* 0x000fea000b800000 */
[----:B0-----:R0:W1:Y:S02]  /*4c80*/  SHFL.BFLY PT, R7, R6, 0x1, 0x1f ;  /* 0x0c201f0006077f89 */ /* 0x00106400000e0000 */
.L_x_3096:
        /* <DEDUP_REMOVED lines=26> */
[----:B0-----:R-:W-:Y:S02]  /*4e30*/  IMAD.U32 R5, RZ, RZ, UR5 ;  /* 0x00000005ff057e24 */ /* 0x001fe4000f8e00ff */
        /* <DEDUP_REMOVED lines=11> */
.L_x_3055:
[----:B------:R-:W-:Y:S05]  /*4ef0*/  BSYNC B1 ;  /* 0x0000000000017941 */ /* 0x000fea0003800000 */
.L_x_3054:
[----:B------:R-:W-:-:S04]  /*4f00*/  IADD3 R2, R2, 0x40, RZ ;  /* 0x0000004002027810 */ /* 0x000fc80007ffe0ff */
[----:B------:R-:W-:-:S13]  /*4f10*/  ISETP.GE.AND P0, PT, R2, UR6, PT ;  /* 0x0000000602007c0c */ /* 0x000fda000bf06270 */
[----:B0----5:R-:W-:Y:S01]  /*4f20*/  @P0 CALL.REL.NOINC `(.L_x_3052) ;  /* 0x0000001000000944 */ /* 0x021fe20003c00000 */
[----:B------:R-:W-:Y:S05]  /*4f30*/  BRA `(.L_x_3056) ;  /* 0xffffd45000007947 */ /* 0x000fea000383ffff */
.L_x_3052:
[----:B------:R-:W-:Y:S05]  /*4f40*/  BSYNC B0 ;  /* 0x0000000000007941 */ /* 0x000fea0003800000 */
.L_x_3051:
[----:B------:R-:W-:Y:S05]  /*4f50*/  BRA.DIV ~URZ, `(.L_x_3057) ;  /* 0x00002dd27f007947 */ /* 0x000fea000b800000 */
[----:B------:R0:W3:Y:S02]  /*4f60*/  SHFL.BFLY PT, R7, R251, 0x10, 0x1f ;  /* 0x0e001f00fb077f89 */ /* 0x0000e400000e0000 */
.L_x_3097:
[----:B0--3--:R-:W-:Y:S01]  /*4f70*/  FMNMX.FTZ R251, R7, R251, !PT ;  /* 0x000000fb07fb7209 */ /* 0x009fe20007810000 */
[----:B------:R-:W-:Y:S05]  /*4f80*/  BRA.DIV ~URZ, `(.L_x_3058) ;  /* 0x00002e127f007947 */ /* 0x000fea000b800000 */
[----:B------:R-:W0:Y:S02]  /*4f90*/  SHFL.BFLY PT, R0, R251, 0x8, 0x1f ;  /* 0x0d001f00fb007f89 */ /* 0x000e2400000e0000 */
[----:B0-----:R-:W-:-:S05]  /*4fa0*/  FMNMX.FTZ R0, R251, R0, !PT ;  /* 0x00000000fb007209 */ /* 0x001fca0007810000 */
[----:B------:R-:W0:Y:S02]  /*4fb0*/  SHFL.BFLY PT, R3, R0, 0x4, 0x1f ;  /* 0x0c801f0000037f89 */ /* 0x000e2400000e0000 */
[----:B0-----:R-:W-:-:S05]  /*4fc0*/  FMNMX.FTZ R3, R0, R3, !PT ;  /* 0x0000000300037209 */ /* 0x001fca0007810000 */
[----:B------:R0:W3:Y:S02]  /*4fd0*/  SHFL.BFLY PT, R7, R3, 0x2, 0x1f ;  /* 0x0c401f0003077f89 */ /* 0x0000e400000e0000 */
.L_x_3098:
[----:B------:R-:W-:Y:S01]  /*4fe0*/  SHF.R.S32.HI R5, RZ, 0x1f, R252 ;  /* 0x0000001fff057819 */ /* 0x000fe200000114fc */
[----:B------:R-:W-:Y:S01]  /*4ff0*/  WARPSYNC 0xffffffff ;  /* 0xffffffff00007948 */ /* 0x000fe20003800000 */
[----:B---3--:R-:W-:Y:S02]  /*5000*/  FMNMX.FTZ R7, R7, R3, !PT ;  /* 0x0000000307077209 */ /* 0x008fe40007810000 */
        /* <DEDUP_REMOVED lines=10> */
[----:B------:R-:W-:Y:S02]  /*50b0*/  HFMA2.MMA R6, -RZ, RZ, 0, 0 ;  /* 0x00000000ff067435 */ /* 0x000fe400000001ff */
        /* <DEDUP_REMOVED lines=12> */
[----:B------:R-:W-:-:S08]  /*5180*/  ISETP.NE.AND.EX P0, PT, RZ, c[0x0][0x204], PT, P0 ;  /* 0x00008100ff007a0c */ /* 0x000fd00003f05300 */
.L_x_3064:
        /* <DEDUP_REMOVED lines=16> */
.L_x_3062:
[----:B------:R-:W0:Y:S02]  /*5290*/  LDS R2, [R8] ;  /* 0x0000000008027984 */ /* 0x000e240000000800 */
[----:B0--3--:R-:W-:-:S04]  /*52a0*/  FADD.FTZ R2, -R11, R2 ;  /* 0x000000020b027221 */ /* 0x009fc80000010100 */
[----:B------:R-:W-:-:S04]  /*52b0*/  FMUL.FTZ R2, R2, 1.4426950216293334961 ;  /* 0x3fb8aa3b02027820 */ /* 0x000fc80000410000 */
[----:B------:R0:W3:Y:S03]  /*52c0*/  MUFU.EX2 R7, R2 ;  /* 0x0000000200077308 */ /* 0x0000e60000000800 */
.L_x_3063:
[----:B------:R-:W-:Y:S05]  /*52d0*/  BSYNC B1 ;  /* 0x0000000000017941 */ /* 0x000fea0003800000 */
.L_x_3061:
[----:B---3--:R3:W-:Y:S01]  /*52e0*/  STS [R8], R7 ;  /* 0x0000000708007388 */ /* 0x0087e20000000800 */
[----:B------:R-:W-:Y:S01]  /*52f0*/  IADD3 R0, R0, 0x80, RZ ;  /* 0x0000008000007810 */ /* 0x000fe20007ffe0ff */
[----:B------:R-:W-:-:S03]  /*5300*/  FADD.FTZ R6, R7, R6 ;  /* 0x0000000607067221 */ /* 0x000fc60000010000 */
[----:B------:R-:W-:-:S13]  /*5310*/  ISETP.GT.AND P2, PT, R0, UR40, PT ;  /* 0x0000002800007c0c */ /* 0x000fda000bf44270 */
[----:B---3--:R-:W-:Y:S05]  /*5320*/  @!P2 BRA `(.L_x_3064) ;  /* 0xfffffe600000a947 */ /* 0x008fea000383ffff */
.L_x_3060:
[----:B------:R-:W-:Y:S05]  /*5330*/  BSYNC B0 ;  /* 0x0000000000007941 */ /* 0x000fea0003800000 */
.L_x_3059:
[----:B------:R-:W4:Y:S01]  /*5340*/  SHFL.BFLY PT, R3, R6, 0x10, 0x1f ;  /* 0x0e001f0006037f89 */ /* 0x000f2200000e0000 */
[C---:B------:R-:W-:Y:S02]  /*5350*/  LOP3.LUT P0, RZ, R252.reuse, 0x1f, RZ, 0xc0, !PT ;  /* 0x0000001ffcff7812 */ /* 0x040fe4000780c0ff */
[----:B------:R-:W-:-:S04]  /*5360*/  LOP3.LUT R8, R252, 0x1f, RZ, 0xc0, !PT ;  /* 0x0000001ffc087812 */ /* 0x000fc800078ec0ff */
[----:B------:R-:W-:Y:S01]  /*5370*/  ISETP.GT.U32.AND P2, PT, R8, 0x3, PT ;  /* 0x000000030800780c */ /* 0x000fe20003f44070 */
[----:B----4-:R-:W-:-:S06]  /*5380*/  FADD.FTZ R3, R3, R6 ;  /* 0x0000000603037221 */ /* 0x010fcc0000010000 */
[----:B------:R-:W-:Y:S01]  /*5390*/  @!P0 SHF.R.U32.HI R6, RZ, 0x3, R252 ;  /* 0x00000003ff068819 */ /* 0x000fe200000116fc */
[----:B------:R-:W4:Y:S03]  /*53a0*/  SHFL.BFLY PT, R0, R3, 0x8, 0x1f ;  /* 0x0d001f0003007f89 */ /* 0x000f2600000e0000 */
[----:B------:R-:W-:Y:S01]  /*53b0*/  @!P0 LOP3.LUT R6, R6, 0x1ffffffc, RZ, 0xc0, !PT ;  /* 0x1ffffffc06068812 */ /* 0x000fe200078ec0ff */
[----:B----4-:R-:W-:Y:S02]  /*53c0*/  FADD.FTZ R0, R3, R0 ;  /* 0x0000000003007221 */ /* 0x010fe40000010000 */
[----:B------:R-:W-:-:S03]  /*53d0*/  @!P2 IMAD.SHL.U32 R3, R252, 0x4, RZ ;  /* 0x00000004fc03a824 */ /* 0x000fc600078e00ff */
[----:B------:R-:W4:Y:S02]  /*53e0*/  SHFL.BFLY PT, R7, R0, 0x4, 0x1f ;  /* 0x0c801f0000077f89 */ /* 0x000f2400000e0000 */
[----:B----4-:R-:W-:Y:S01]  /*53f0*/  FADD.FTZ R7, R0, R7 ;  /* 0x0000000700077221 */ /* 0x010fe20000010000 */
[----:B------:R-:W-:-:S04]  /*5400*/  @!P2 LOP3.LUT R0, R3, 0x7c, RZ, 0xc0, !PT ;  /* 0x0000007c0300a812 */ /* 0x000fc800078ec0ff */
[----:B0-----:R-:W0:Y:S02]  /*5410*/  SHFL.BFLY PT, R2, R7, 0x2, 0x1f ;  /* 0x0c401f0007027f89 */ /* 0x001e2400000e0000 */
        /* <DEDUP_REMOVED lines=27> */
[----:B------:R0:W4:Y:S03]  /*55d0*/  MUFU.RCP R8, R0 ;  /* 0x0000000000087308 */ /* 0x0001260000001000 */
.L_x_3067:
[----:B0-----:R-:W-:Y:S02]  /*55e0*/  IADD3 R0, R4, -UR44, RZ ;  /* 0x8000002c04007c10 */ /* 0x001fe4000fffe0ff */
[----:B------:R-:W-:Y:S02]  /*55f0*/  PLOP3.LUT P1, PT, PT, PT, UP0, 0x80, 0x0 ;  /* 0x000000000000781c */ /* 0x000fe40003f2f008 */
[----:B------:R-:W-:Y:S01]  /*5600*/  LEA R9, R0, 0x420, 0x2 ;  /* 0x0000042000097811 */ /* 0x000fe200078e10ff */
[----:B------:R-:W0:Y:S10]  /*5610*/  LDS R3, [R0.X4+0x420] ;  /* 0x0004200000037984 */ /* 0x000e340000004800 */
[----:B------:R-:W-:-:S04]  /*5620*/  @P1 IADD3 R6, P0, R4, UR4, RZ ;  /* 0x0000000404061c10 */ /* 0x000fc8000ff1e0ff */
[----:B------:R-:W-:Y:S02]  /*5630*/  @P1 LEA.HI.X.SX32 R7, R4, UR5, 0x1, P0 ;  /* 0x0000000504071c11 */ /* 0x000fe400080f0eff */
[----:B------:R-:W-:Y:S02]  /*5640*/  @P1 LEA R2, P0, R6, c[0x0][0x260], 0x2 ;  /* 0x0000980006021a11 */ /* 0x000fe400078010ff */
[----:B------:R-:W-:Y:S01]  /*5650*/  IADD3 R4, R4, 0x80, RZ ;  /* 0x0000008004047810 */ /* 0x000fe20007ffe0ff */
[----:B0---4-:R-:W-:Y:S01]  /*5660*/  FMUL.FTZ R10, R3, R8 ;  /* 0x00000008030a7220 */ /* 0x011fe20000410000 */
[----:B------:R-:W-:Y:S02]  /*5670*/  @P1 LEA.HI.X R3, R6, c[0x0][0x264], R7, 0x2, P0 ;  /* 0x0000990006031a11 */ /* 0x000fe400000f1407 */
[----:B------:R-:W-:Y:S02]  /*5680*/  ISETP.GT.AND P0, PT, R4, UR40, PT ;  /* 0x0000002804007c0c */ /* 0x000fe4000bf04270 */
[----:B------:R0:W-:Y:S04]  /*5690*/  STS [R9], R10 ;  /* 0x0000000a09007388 */ /* 0x0001e80000000800 */
[----:B------:R0:W-:Y:S07]  /*56a0*/  @P1 STG.E [R2.64], R10 ;  /* 0x0000000a02001986 */ /* 0x0001ee000c101924 */
[----:B------:R-:W-:Y:S05]  /*56b0*/  @!P0 BRA `(.L_x_3067) ;  /* 0xffffff2000008947 */ /* 0x000fea000383ffff */
.L_x_3066:
[----:B------:R-:W-:Y:S05]  /*56c0*/  BSYNC B0 ;  /* 0x0000000000007941 */ /* 0x000fea0003800000 */
.L_x_3065:
[----:B------:R-:W-:Y:S01]  /*56d0*/  ULEA.HI UR4, UR40, UR40, URZ, 0x1 ;  /* 0x0000002828047291 */ /* 0x000fe2000f8f083f */
[----:B------:R-:W-:Y:S01]  /*56e0*/  ISETP.NE.U32.AND P0, PT, RZ, c[0x0][0x190], PT ;  /* 0x00006400ff007a0c */ /* 0x000fe20003f05070 */
[----:B------:R-:W-:Y:S01]  /*56f0*/  CS2R R6, SRZ ;  /* 0x0000000000067805 */ /* 0x000fe2000001ff00 */
[----:B------:R-:W-:Y:S01]  /*5700*/  LEA.HI R5, R5, R252, RZ, 0x6 ;  /* 0x000000fc05057211 */ /* 0x000fe200078f30ff */
[----:B------:R-:W-:Y:S01]  /*5710*/  ULOP3.LUT UR4, UR4, 0xfffffffe, URZ, 0xc0, !UPT ;  /* 0xfffffffe04047892 */ /* 0x000fe2000f8ec03f */
[----:B------:R-:W-:-:S02]  /*5720*/  ISETP.NE.AND.EX P0, PT, RZ, c[0x0][0x194], PT, P0 ;  /* 0x00006500ff007a0c */ /* 0x000fc40003f05300 */
[----:B0-----:R-:W-:Y:S01]  /*5730*/  SHF.R.S32.HI R3, RZ, 0x6, R5 ;  /* 0x00000006ff037819 */ /* 0x001fe20000011405 */
[----:B------:R-:W-:Y:S01]  /*5740*/  UIADD3 UR4, -UR4, UR40, URZ ;  /* 0x0000002804047290 */ /* 0x000fe2000fffe13f */
[----:B------:R-:W-:-:S05]  /*5750*/  LOP3.LUT R5, R5, 0x3fffffc0, RZ, 0xc0, !PT ;  /* 0x3fffffc005057812 */ /* 0x000fca00078ec0ff */
[----:B------:R-:W-:Y:S01]  /*5760*/  ISETP.NE.OR P0, PT, R3, UR4, !P0 ;  /* 0x0000000403007c0c */ /* 0x000fe2000c705670 */
[----:B------:R-:W-:Y:S02]  /*5770*/  IMAD.IADD R0, R252, 0x1, -R5 ;  /* 0x00000001fc007824 */ /* 0x000fe400078e0a05 */
[----:B------:R-:W-:-:S03]  /*5780*/  IMAD.U32 R5, RZ, RZ, UR47 ;  /* 0x0000002fff057e24 */ /* 0x000fc6000f8e00ff */
[----:B------:R-:W-:Y:S01]  /*5790*/  SHF.L.U32 R0, R0, 0x2, RZ ;  /* 0x0000000200007819 */ /* 0x000fe200000006ff */
[----:B------:R-:W-:Y:S02]  /*57a0*/  ULDC UR5, c[0x0][0x1d4] ;  /* 0x0000750000057ab9 */ /* 0x000fe40000000800 */
[----:B------:R-:W-:-:S04]  /*57b0*/  UISETP.LT.AND UP0, UPT, UR40, UR5, UPT ;  /* 0x000000052800728c */ /* 0x000fc8000bf01270 */
[----:B------:R-:W-:Y:S02]  /*57c0*/  @!P0 IMAD R8, R5, 0x100, R0 ;  /* 0x0000010005088824 */ /* 0x000fe400078e0200 */
        /* <DEDUP_REMOVED lines=8> */
[----:B---3--:R-:W-:Y:S01]  /*5850*/  IMAD.U32 R11, RZ, RZ, UR45 ;  /* 0x0000002dff0b7e24 */ /* 0x008fe2000f8e00ff */
        /* <DEDUP_REMOVED lines=8> */
[----:B------:R-:W-:Y:S01]  /*58e0*/  IMAD.U32 R8, RZ, RZ, UR44 ;  /* 0x0000002cff087e24 */ /* 0x000fe2000f8e00ff */
[----:B------:R-:W-:Y:S01]  /*58f0*/  ULOP3.LUT UR4, URZ, UR6, URZ, 0x33, !UPT ;  /* 0x000000063f047292 */ /* 0x000fe2000f8e333f */
[----:B------:R-:W-:Y:S01]  /*5900*/  BSSY B1, `(.L_x_3070) ;  /* 0x0000021000017945 */ /* 0x000fe20003800000 */
[----:B------:R-:W-:Y:S01]  /*5910*/  IMAD.MOV.U32 R55, RZ, RZ, R2 ;  /* 0x000000ffff377224 */ /* 0x000fe200078e0002 */
        /* <DEDUP_REMOVED lines=8> */
[----:B------:R-:W-:Y:S01]  /*59a0*/  IMAD.SHL.U32 R8, R2, 0x100, RZ ;  /* 0x0000010002087824 */ /* 0x000fe200078e00ff */
[----:B------:R-:W-:Y:S01]  /*59b0*/  LEA R15, R3, 0x420, 0x2 ;  /* 0x00000420030f7811 */ /* 0x000fe200078e10ff */
[----:B------:R-:W-:Y:S02]  /*59c0*/  IMAD.MOV.U32 R14, RZ, RZ, R12 ;  /* 0x000000ffff0e7224 */ /* 0x000fe400078e000c */
[----:B------:R-:W-:Y:S01]  /*59d0*/  IMAD.MOV.U32 R55, RZ, RZ, R2 ;  /* 0x000000ffff377224 */ /* 0x000fe200078e0002 */
[----:B------:R-:W-:-:S04]  /*59e0*/  IADD3 R13, P0, R52, R8, RZ ;  /* 0x00000008340d7210 */ /* 0x000fc80007f1e0ff */
[----:B------:R-:W-:Y:S02]  /*59f0*/  LEA.HI.X.SX32 R8, R8, R53, 0x1, P0 ;  /* 0x0000003508087211 */ /* 0x000fe400000f0eff */
[----:B------:R-:W-:-:S04]  /*5a00*/  LEA R21, P0, R13, c[0x0][0x1a0], 0x2 ;  /* 0x000068000d157a11 */ /* 0x000fc800078010ff */
[----:B------:R-:W-:Y:S01]  /*5a10*/  LEA.HI.X R13, R13, c[0x0][0x1a4], R8, 0x2, P0 ;  /* 0x000069000d0d7a11 */ /* 0x000fe200000f1408 */
[----:B------:R-:W-:Y:S02]  /*5a20*/  HFMA2.MMA R8, -RZ, RZ, 0, 0 ;  /* 0x00000000ff087435 */ /* 0x000fe400000001ff */
.L_x_3072:
[----:B------:R-:W-:Y:S01]  /*5a30*/  IMAD.MOV.U32 R12, RZ, RZ, R21 ;  /* 0x000000ffff0c7224 */ /* 0x000fe200078e0015 */
        /* <DEDUP_REMOVED lines=13> */
.L_x_3071:
[----:B------:R-:W-:Y:S05]  /*5b10*/  BSYNC B1 ;  /* 0x0000000000017941 */ /* 0x000fea0003800000 */
.L_x_3070:
[----:B------:R-:W-:Y:S05]  /*5b20*/  @!P2 BRA `(.L_x_3069) ;  /* 0x00000d000000a947 */ /* 0x000fea0003800000 */
[C---:B-1----:R-:W-:Y:S01]  /*5b30*/  IADD3 R17, -R55.reuse, UR6, RZ ;  /* 0x0000000637117c10 */ /* 0x042fe2000fffe1ff */
[C---:B------:R-:W-:Y:S01]  /*5b40*/  IMAD.SHL.U32 R12, R55.reuse, 0x100, RZ ;  /* 0x00000100370c7824 */ /* 0x040fe200078e00ff */
[----:B------:R-:W-:Y:S01]  /*5b50*/  LEA R13, R55, 0x10, 0x2 ;  /* 0x00000010370d7811 */ /* 0x000fe200078e10ff */
[----:B------:R-:W-:Y:S01]  /*5b60*/  IMAD.U32 R16, RZ, RZ, UR44 ;  /* 0x0000002cff107e24 */ /* 0x000fe2000f8e00ff */
[----:B------:R-:W-:Y:S01]  /*5b70*/  ISETP.GT.AND P2, PT, R17, 0x18, PT ;  /* 0x000000181100780c */ /* 0x000fe20003f44270 */
[----:B------:R-:W-:Y:S01]  /*5b80*/  BSSY B1, `(.L_x_3073) ;  /* 0x0000074000017945 */ /* 0x000fe20003800000 */
[----:B------:R-:W-:Y:S01]  /*5b90*/  IADD3 R14, P0, R52, R12, RZ ;  /* 0x0000000c340e7210 */ /* 0x000fe20007f1e0ff */
[----:B------:R-:W-:-:S03]  /*5ba0*/  IMAD R13, R16, -0x4, R13 ;  /* 0xfffffffc100d7824 */ /* 0x000fc600078e020d */
[----:B------:R-:W-:Y:S02]  /*5bb0*/  LEA.HI.X.SX32 R15, R12, R53, 0x1, P0 ;  /* 0x000000350c0f7211 */ /* 0x000fe400000f0eff */
[C---:B------:R-:W-:Y:S02]  /*5bc0*/  LEA R64, P0, R14.reuse, c[0x0][0x1a0], 0x2 ;  /* 0x000068000e407a11 */ /* 0x040fe400078010ff */
[----:B------:R-:W-:Y:S02]  /*5bd0*/  IADD3 R54, R13, 0x420, RZ ;  /* 0x000004200d367810 */ /* 0x000fe40007ffe0ff */
[----:B------:R-:W-:Y:S02]  /*5be0*/  LEA.HI.X R65, R14, c[0x0][0x1a4], R15, 0x2, P0 ;  /* 0x000069000e417a11 */ /* 0x000fe400000f140f */
[----:B------:R-:W-:Y:S01]  /*5bf0*/  PLOP3.LUT P0, PT, PT, PT, PT, 0x80, 0x0 ;  /* 0x000000000000781c */ /* 0x000fe20003f0f070 */
[----:B------:R-:W-:Y:S07]  /*5c00*/  @!P2 BRA `(.L_x_3074) ;  /* 0x000006b00000a947 */ /* 0x000fee0003800000 */
[----:B------:R-:W-:Y:S01]  /*5c10*/  IMAD.U32 R92, RZ, RZ, UR6 ;  /* 0x00000006ff5c7e24 */ /* 0x000fe2000f8e00ff */
[----:B------:R-:W-:-:S04]  /*5c20*/  PLOP3.LUT P0, PT, PT, PT, PT, 0x8, 0x0 ;  /* 0x000000000000781c */ /* 0x000fc80003f0e170 */
[----:B------:R-:W-:Y:S02]  /*5c30*/  IADD3 R92, R92, -0x18, RZ ;  /* 0xffffffe85c5c7810 */ /* 0x000fe40007ffe0ff */
.L_x_3075:
        /* <DEDUP_REMOVED lines=72> */
[----:B------:R-:W-:-:S02]  /*60c0*/  FFMA.FTZ R10, R43, R64, R10 ;  /* 0x000000402b0a7223 */ /* 0x000fc4000001000a */
[-C--:B------:R-:W-:Y:S02]  /*60d0*/  FFMA.FTZ R9, R36, R65.reuse, R9 ;  /* 0x0000004124097223 */ /* 0x080fe40000010009 */
[-C--:B------:R-:W-:Y:S02]  /*60e0*/  FFMA.FTZ R8, R37, R65.reuse, R8 ;  /* 0x0000004125087223 */ /* 0x080fe40000010008 */
[-C--:B------:R-:W-:Y:S02]  /*60f0*/  FFMA.FTZ R11, R38, R65.reuse, R11 ;  /* 0x00000041260b7223 */ /* 0x080fe4000001000b */
[----:B------:R-:W-:Y:S02]  /*6100*/  FFMA.FTZ R10, R39, R65, R10 ;  /* 0x00000041270a7223 */ /* 0x000fe4000001000a */
[-C--:B---3--:R-:W-:Y:S02]  /*6110*/  FFMA.FTZ R9, R32, R66.reuse, R9 ;  /* 0x0000004220097223 */ /* 0x088fe40000010009 */
[----:B------:R-:W-:-:S02]  /*6120*/  FFMA.FTZ R8, R33, R66, R8 ;  /* 0x0000004221087223 */ /* 0x000fc40000010008 */
[-C--:B------:R-:W-:Y:S02]  /*6130*/  FFMA.FTZ R11, R34, R66.reuse, R11 ;  /* 0x00000042220b7223 */ /* 0x080fe4000001000b */
[----:B------:R-:W-:Y:S02]  /*6140*/  FFMA.FTZ R10, R35, R66, R10 ;  /* 0x00000042230a7223 */ /* 0x000fe4000001000a */
[-C--:B----4-:R-:W-:Y:S02]  /*6150*/  FFMA.FTZ R9, R28, R67.reuse, R9 ;  /* 0x000000431c097223 */ /* 0x090fe40000010009 */
[-C--:B------:R-:W-:Y:S02]  /*6160*/  FFMA.FTZ R8, R29, R67.reuse, R8 ;  /* 0x000000431d087223 */ /* 0x080fe40000010008 */
[-C--:B------:R-:W-:Y:S02]  /*6170*/  FFMA.FTZ R11, R30, R67.reuse, R11 ;  /* 0x000000431e0b7223 */ /* 0x080fe4000001000b */
[----:B------:R-:W-:-:S02]  /*6180*/  FFMA.FTZ R10, R31, R67, R10 ;  /* 0x000000431f0a7223 */ /* 0x000fc4000001000a */
[-C--:B------:R-:W-:Y:S02]  /*6190*/  FFMA.FTZ R9, R24, R72.reuse, R9 ;  /* 0x0000004818097223 */ /* 0x080fe40000010009 */
[-C--:B------:R-:W-:Y:S02]  /*61a0*/  FFMA.FTZ R8, R25, R72.reuse, R8 ;  /* 0x0000004819087223 */ /* 0x080fe40000010008 */
[-C--:B------:R-:W-:Y:S02]  /*61b0*/  FFMA.FTZ R11, R26, R72.reuse, R11 ;  /* 0x000000481a0b7223 */ /* 0x080fe4000001000b */
[----:B------:R-:W-:Y:S02]  /*61c0*/  FFMA.FTZ R10, R27, R72, R10 ;  /* 0x000000481b0a7223 */ /* 0x000fe4000001000a */
[-C--:B-1----:R-:W-:Y:S02]  /*61d0*/  FFMA.FTZ R9, R20, R68.reuse, R9 ;  /* 0x0000004414097223 */ /* 0x082fe40000010009 */
[----:B------:R-:W-:-:S02]  /*61e0*/  FFMA.FTZ R8, R21, R68, R8 ;  /* 0x0000004415087223 */ /* 0x000fc40000010008 */
[-C--:B------:R-:W-:Y:S02]  /*61f0*/  FFMA.FTZ R11, R22, R68.reuse, R11 ;  /* 0x00000044160b7223 */ /* 0x080fe4000001000b */
[----:B------:R-:W-:Y:S02]  /*6200*/  FFMA.FTZ R10, R23, R68, R10 ;  /* 0x00000044170a7223 */ /* 0x000fe4000001000a */
[-C--:B--2---:R-:W-:Y:S02]  /*6210*/  FFMA.FTZ R9, R16, R60.reuse, R9 ;  /* 0x0000003c10097223 */ /* 0x084fe40000010009 */
[-C--:B------:R-:W-:Y:S02]  /*6220*/  FFMA.FTZ R16, R17, R60.reuse, R8 ;  /* 0x0000003c11107223 */ /* 0x080fe40000010008 */
[-C--:B------:R-:W-:Y:S02]  /*6230*/  FFMA.FTZ R11, R18, R60.reuse, R11 ;  /* 0x0000003c120b7223 */ /* 0x080fe4000001000b */
[----:B------:R-:W-:-:S02]  /*6240*/  FFMA.FTZ R60, R19, R60, R10 ;  /* 0x0000003c133c7223 */ /* 0x000fc4000001000a */
[-C--:B------:R-:W-:Y:S02]  /*6250*/  FFMA.FTZ R8, R12, R56.reuse, R9 ;  /* 0x000000380c087223 */ /* 0x080fe40000010009 */
[-C--:B------:R-:W-:Y:S02]  /*6260*/  FFMA.FTZ R10, R14, R56.reuse, R11 ;  /* 0x000000380e0a7223 */ /* 0x080fe4000001000b */
[-C--:B------:R-:W-:Y:S02]  /*6270*/  FFMA.FTZ R9, R13, R56.reuse, R16 ;  /* 0x000000380d097223 */ /* 0x080fe40000010010 */
[----:B------:R-:W-:Y:S02]  /*6280*/  FFMA.FTZ R11, R15, R56, R60 ;  /* 0x000000380f0b7223 */ /* 0x000fe4000001003c */
[----:B------:R-:W-:Y:S02]  /*6290*/  IMAD.MOV.U32 R64, RZ, RZ, R90 ;  /* 0x000000ffff407224 */ /* 0x000fe400078e005a */
[----:B------:R-:W-:Y:S01]  /*62a0*/  IMAD.MOV.U32 R65, RZ, RZ, R91 ;  /* 0x000000ffff417224 */ /* 0x000fe200078e005b */
[----:B------:R-:W-:Y:S05]  /*62b0*/  @!P2 BRA `(.L_x_3075) ;  /* 0xfffff9800000a947 */ /* 0x000fea000383ffff */
.L_x_3074:
[----:B------:R-:W-:Y:S05]  /*62c0*/  BSYNC B1 ;  /* 0x0000000000017941 */ /* 0x000fea0003800000 */
.L_x_3073:
        /* <DEDUP_REMOVED lines=14> */
[----:B------:R-:W3:Y:S01]  /*63b0*/  LDS R16, [R54+-0x10] ;  /* 0xfffff00036107984 */ /* 0x000ee20000000800 */
[----:B------:R-:W-:Y:S02]  /*63c0*/  IADD3.X R57, RZ, R65, RZ, P0, !PT ;  /* 0x00000041ff397210 */ /* 0x000fe400007fe4ff */
[----:B------:R-:W-:Y:S01]  /*63d0*/  PLOP3.LUT P0, PT, PT, PT, PT, 0x8, 0x0 ;  /* 0x000000000000781c */ /* 0x000fe20003f0e170 */
[----:B------:R-:W4:Y:S01]  /*63e0*/  LDS R17, [R54+-0x8] ;  /* 0xfffff80036117984 */ /* 0x000f220000000800 */
[----:B0-----:R-:W-:-:S03]  /*63f0*/  IMAD.MOV.U32 R64, RZ, RZ, R56 ;  /* 0x000000ffff407224 */ /* 0x001fc600078e0038 */
[----:B------:R-:W2:Y:S01]  /*6400*/  LDS R18, [R54] ;  /* 0x0000000036127984 */ /* 0x000ea20000000800 */
[----:B------:R-:W-:-:S03]  /*6410*/  IMAD.MOV.U32 R65, RZ, RZ, R57 ;  /* 0x000000ffff417224 */ /* 0x000fc600078e0039 */
        /* <DEDUP_REMOVED lines=38> */
.L_x_3077:
[----:B------:R-:W-:Y:S05]  /*6680*/  BSYNC B1 ;  /* 0x0000000000017941 */ /* 0x000fea0003800000 */
.L_x_3076:
        /* <DEDUP_REMOVED lines=26> */
.L_x_3069:
[----:B------:R-:W-:Y:S05]  /*6830*/  BSYNC B0 ;  /* 0x0000000000007941 */ /* 0x000fea0003800000 */
.L_x_3068:
        /* <DEDUP_REMOVED lines=10> */
[----:B------:R-:W-:Y:S01]  /*68e0*/  IMAD.MOV.U32 R14, RZ, RZ, R12 ;  /* 0x000000ffff0e7224 */ /* 0x000fe200078e000c */
[----:B------:R-:W-:Y:S02]  /*68f0*/  LEA R15, R3, 0x420, 0x2 ;  /* 0x00000420030f7811 */ /* 0x000fe400078e10ff */
.L_x_3084:
        /* <DEDUP_REMOVED lines=18> */
[----:B------:R-:W0:Y:S02]  /*6a20*/  LDS R20, [R15] ;  /* 0x000000000f147984 */ /* 0x000e240000000800 */
[----:B------:R-:W-:-:S04]  /*6a30*/  IMAD.HI.U32 R12, R12, R13, RZ ;  /* 0x0000000d0c0c7227 */ /* 0x000fc800078e00ff */
[----:B------:R-:W-:-:S04]  /*6a40*/  IMAD.MOV R12, RZ, RZ, -R12 ;  /* 0x000000ffff0c7224 */ /* 0x000fc800078e0a0c */
[----:B------:R-:W-:-:S05]  /*6a50*/  IMAD R12, R17, R12, R13 ;  /* 0x0000000c110c7224 */ /* 0x000fca00078e020d */
[----:B------:R-:W-:-:S13]  /*6a60*/  ISETP.GT.U32.AND P2, PT, R17, R12, PT ;  /* 0x0000000c1100720c */ /* 0x000fda0003f44070 */
[----:B------:R-:W-:-:S04]  /*6a70*/  @!P2 IADD3 R12, R12, -R17, RZ ;  /* 0x800000110c0ca210 */ /* 0x000fc80007ffe0ff */
        /* <DEDUP_REMOVED lines=14> */
.L_x_3083:
[----:B------:R-:W-:Y:S05]  /*6b60*/  BSYNC B2 ;  /* 0x0000000000027941 */ /* 0x000fea0003800000 */
.L_x_3082:
[----:B------:R-:W-:Y:S02]  /*6b70*/  IADD3 R2, R2, 0x2, RZ ;  /* 0x0000000202027810 */ /* 0x000fe40007ffe0ff */
[----:B------:R-:W-:Y:S01]  /*6b80*/  IADD3 R15, R15, 0x8, RZ ;  /* 0x000000080f0f7810 */ /* 0x000fe20007ffe0ff */
[----:B------:R-:W-:Y:S05]  /*6b90*/  @P0 BRA `(.L_x_3084) ;  /* 0xfffffd6000000947 */ /* 0x000fea000383ffff */
.L_x_3081:
[----:B------:R-:W-:Y:S05]  /*6ba0*/  BSYNC B1 ;  /* 0x0000000000017941 */ /* 0x000fea0003800000 */
.L_x_3080:
[----:B------:R-:W-:-:S13]  /*6bb0*/  ISETP.GE.U32.AND P0, PT, R21, 0x6, PT ;  /* 0x000000061500780c */ /* 0x000fda0003f06070 */
[----:B------:R-:W-:Y:S05]  /*6bc0*/  @!P0 BRA `(.L_x_3079) ;  /* 0x000009f000008947 */ /* 0x000fea0003800000 */
[----:B------:R-:W-:Y:S01]  /*6bd0*/  LEA R12, R2, 0x10, 0x2 ;  /* 0x00000010020c7811 */ /* 0x000fe200078e10ff */
[----:B------:R-:W-:-:S04]  /*6be0*/  IMAD.U32 R13, RZ, RZ, UR44 ;  /* 0x0000002cff0d7e24 */ /* 0x000fc8000f8e00ff */
[----:B------:R-:W-:-:S05]  /*6bf0*/  IMAD R12, R13, -0x4, R12 ;  /* 0xfffffffc0d0c7824 */ /* 0x000fca00078e020c */
[----:B------:R-:W-:Y:S02]  /*6c00*/  IADD3 R14, R12, 0x420, RZ ;  /* 0x000004200c0e7810 */ /* 0x000fe40007ffe0ff */
.L_x_3093:
        /* <DEDUP_REMOVED lines=28> */
[----:B------:R-:W-:Y:S02]  /*6dd0*/  @!P4 IMAD.IADD R12, R12, 0x1, -R15 ;  /* 0x000000010c0cc824 */ /* 0x000fe400078e0a0f */
[----:B------:R-:W0:Y:S02]  /*6de0*/  LDS R15, [R14+-0x10] ;  /* 0xfffff0000e0f7984 */ /* 0x000e240000000800 */
        /* <DEDUP_REMOVED lines=12> */
.L_x_3086:
[----:B------:R-:W-:Y:S05]  /*6eb0*/  BSYNC B1 ;  /* 0x0000000000017941 */ /* 0x000fea0003800000 */
.L_x_3085:
        /* <DEDUP_REMOVED lines=35> */
.L_x_3088:
[----:B------:R-:W-:Y:S05]  /*70f0*/  BSYNC B1 ;  /* 0x0000000000017941 */ /* 0x000fea0003800000 */
.L_x_3087:
        /* <DEDUP_REMOVED lines=22> */
[----:B------:R-:W0:Y:S02]  /*7260*/  LDS R15, [R14] ;  /* 0x000000000e0f7984 */ /* 0x000e240000000800 */
        /* <DEDUP_REMOVED lines=12> */
.L_x_3090:
[----:B------:R-:W-:Y:S05]  /*7330*/  BSYNC B1 ;  /* 0x0000000000017941 */ /* 0x000fea0003800000 */
.L_x_3089:
        /* <DEDUP_REMOVED lines=22> */
[----:B------:R-:W0:Y:S02]  /*74a0*/  LDS R15, [R14+0x8] ;  /* 0x000008000e0f7984 */ /* 0x000e240000000800 */
        /* <DEDUP_REMOVED lines=12> */
.L_x_3092:
[----:B------:R-:W-:Y:S05]  /*7570*/  BSYNC B1 ;  /* 0x0000000000017941 */ /* 0x000fea0003800000 */
.L_x_3091:
[----:B------:R-:W-:Y:S02]  /*7580*/  IADD3 R2, R2, 0x8, RZ ;  /* 0x0000000802027810 */ /* 0x000fe40007ffe0ff */
[----:B------:R-:W-:-:S02]  /*7590*/  IADD3 R14, R14, 0x20, RZ ;  /* 0x000000200e0e7810 */ /* 0x000fc40007ffe0ff */
[----:B------:R-:W-:-:S13]  /*75a0*/  ISETP.GE.AND P0, PT, R2, UR40, PT ;  /* 0x0000002802007c0c */ /* 0x000fda000bf06270 */
[----:B------:R-:W-:Y:S05]  /*75b0*/  @!P0 BRA `(.L_x_3093) ;  /* 0xfffff65000008947 */ /* 0x000fea000383ffff */
.L_x_3079:
[----:B------:R-:W-:Y:S05]  /*75c0*/  BSYNC B0 ;  /* 0x0000000000007941 */ /* 0x000fea0003800000 */
.L_x_3078:
[C---:B------:R-:W-:Y:S01]  /*75d0*/  LOP3.LUT R2, R252.reuse, 0xffffffc0, RZ, 0xc0, !PT ;  /* 0xffffffc0fc027812 */ /* 0x040fe200078ec0ff */
[----:B------:R-:W-:Y:S01]  /*75e0*/  BSSY B0, `(.L_x_3094) ;  /* 0x000003e000007945 */ /* 0x000fe20003800000 */
[----:B------:R-:W-:Y:S01]  /*75f0*/  ISETP.GT.AND P0, PT, R252, 0x3f, PT ;  /* 0x0000003ffc00780c */ /* 0x000fe20003f04270 */
[----:B------:R-:W-:Y:S01]  /*7600*/  IMAD R28, R3, 0x100, R0 ;  /* 0x00000100031c7824 */ /* 0x000fe200078e0200 */
        /* <DEDUP_REMOVED lines=17> */
[----:B------:R-:W-:Y:S02]  /*7720*/  @P3 IMAD.WIDE R2, R2, R16, c[0x0][0x188] ;  /* 0x0000620002023625 */ /* 0x000fe400078e0210 */
[----:B------:R1:W4:Y:S03]  /*7730*/  @!P3 LDG.E R19, [R18.64+0x8] ;  /* 0x000008241213b981 */ /* 0x000326000c1e1900 */
[----:B------:R-:W-:Y:S01]  /*7740*/  IMAD.U32 R15, RZ, RZ, UR4 ;  /* 0x00000004ff0f7e24 */ /* 0x000fe2000f8e00ff */
[----:B------:R2:W4:Y:S03]  /*7750*/  @P3 LDG.E.128 R20, [R2.64] ;  /* 0x0000002402143981 */ /* 0x000526000c1e1d00 */
[----:B------:R-:W-:-:S04]  /*7760*/  @P4 IMAD R15, R15, 0x100, R0 ;  /* 0x000001000f0f4824 */ /* 0x000fc800078e0200 */
[----:B0-----:R-:W-:-:S05]  /*7770*/  @P4 IMAD.WIDE R12, R15, R16, c[0x0][0x238] ;  /* 0x00008e000f0c4625 */ /* 0x001fca00078e0210 */
[----:B--2---:R0:W2:Y:S01]  /*7780*/  @P4 LDG.E.128 R24, [R12.64] ;  /* 0x000000240c184981 */ /* 0x0040a2000c1e1d00 */
[----:B------:R-:W-:Y:S01]  /*7790*/  IMAD.U32 R29, RZ, RZ, UR42 ;  /* 0x0000002aff1d7e24 */ /* 0x000fe2000f8e00ff */
[----:B------:R-:W-:-:S03]  /*77a0*/  USHF.L.U32 UR4, UR41, 0x8, URZ ;  /* 0x0000000829047899 */ /* 0x000fc6000800063f */
        /* <DEDUP_REMOVED lines=33> */
.L_x_3095:
[----:B------:R-:W-:Y:S05]  /*79c0*/  BSYNC B0 ;  /* 0x0000000000007941 */ /* 0x000fea0003800000 */
.L_x_3094:
[----:B------:R-:W-:Y:S01]  /*79d0*/  BAR.SYNC.DEFER_BLOCKING 0x0 ;  /* 0x0000000000007b1d */ /* 0x000fe20000010000 */
[----:B------:R-:W-:-:S04]  /*79e0*/  IADD3 R252, R252, 0x3f, RZ ;  /* 0x0000003ffcfc7810 */ /* 0x000fc80007ffe0ff */
[----:B------:R-:W-:Y:S01]  /*79f0*/  ISETP.GT.U32.AND P1, PT, R252, 0x7e, PT ;  /* 0x0000007efc00780c */ /* 0x000fe20003f24070 */
[----:B------:R3:W-:Y:S04]  /*7a00*/  @!P2 STS.128 [R28.X4+0x20], R8 ;  /* 0x000020081c00a388 */ /* 0x0007e80000004c00 */
[----:B------:R-:W-:Y:S06]  /*7a10*/  BAR.SYNC.DEFER_BLOCKING 0x0 ;  /* 0x0000000000007b1d */ /* 0x000fec0000010000 */
[----:B0----5:R3:W0:Y:S04]  /*7a20*/  @!P0 LDS.128 R4, [R28.X4+0x420] ;  /* 0x000420001c048984 */ /* 0x0216280000004c00 */
[----:B------:R-:W-:Y:S06]  /*7a30*/  BAR.SYNC.DEFER_BLOCKING 0x0 ;  /* 0x0000000000007b1d */ /* 0x000fec0000010000 */
[----:B------:R-:W-:Y:S05]  /*7a40*/  @P1 EXIT ;  /* 0x000000000000194d */ /* 0x000fea0003800000 */
[----:B---3--:R-:W-:Y:S02]  /*7a50*/  IMAD.MOV.U32 R2, RZ, RZ, c[0x0][0x258] ;  /* 0x00009600ff027624 */ /* 0x008fe400078e00ff */
[----:B0-----:R-:W-:-:S02]  /*7a60*/  @!P0 FADD.FTZ R8, R8, R4 ;  /* 0x0000000408088221 */ /* 0x001fc40000010000 */
        /* <DEDUP_REMOVED lines=37> */
.L_x_3053:
[----:B0-----:R-:W-:Y:S01]  /*7cc0*/  IMAD.MOV.U32 R5, RZ, RZ, R6 ;  /* 0x000000ffff057224 */ /* 0x001fe200078e0006 */
[----:B------:R-:W-:Y:S01]  /*7cd0*/  MOV R4, 0x7d20 ;  /* 0x00007d2000047802 */ /* 0x000fe20000000f00 */
[----:B------:R-:W-:Y:S02]  /*7ce0*/  IMAD.MOV.U32 R7, RZ, RZ, 0x1 ;  /* 0x00000001ff077424 */ /* 0x000fe400078e00ff */
[----:B------:R-:W-:Y:S02]  /*7cf0*/  IMAD.MOV.U32 R240, RZ, RZ, 0x1f ;  /* 0x0000001ffff07424 */ /* 0x000fe400078e00ff */
[----:B------:R-:W-:Y:S02]  /*7d00*/  IMAD.MOV.U32 R8, RZ, RZ, -0x1 ;  /* 0xffffffffff087424 */ /* 0x000fe400078e00ff */
[----:B-----5:R-:W-:Y:S05]  /*7d10*/  CALL.REL.NOINC `($__internal_18_$__cuda_sm70_shflsync_bfly_p) ;  /* 0x000001d000007944 */ /* 0x020fea0003c00000 */
[----:B-1----:R-:W-:Y:S05]  /*7d20*/  BRA `(.L_x_3096) ;  /* 0xffffcf6000007947 */ /* 0x002fea000383ffff */
.L_x_3057:
[----:B------:R-:W-:Y:S01]  /*7d30*/  HFMA2.MMA R240, -RZ, RZ, 0, 1.847743988037109375e-06 ;  /* 0x0000001ffff07435 */ /* 0x000fe200000001ff */
[----:B------:R-:W-:Y:S01]  /*7d40*/  IMAD.MOV.U32 R5, RZ, RZ, R251 ;  /* 0x000000ffff057224 */ /* 0x000fe200078e00fb */
[----:B------:R-:W-:Y:S01]  /*7d50*/  MOV R4, 0x7d90 ;  /* 0x00007d9000047802 */ /* 0x000fe20000000f00 */
[----:B------:R-:W-:-:S02]  /*7d60*/  IMAD.MOV.U32 R7, RZ, RZ, 0x10 ;  /* 0x00000010ff077424 */ /* 0x000fc400078e00ff */
[----:B------:R-:W-:Y:S02]  /*7d70*/  IMAD.MOV.U32 R8, RZ, RZ, -0x1 ;  /* 0xffffffffff087424 */ /* 0x000fe400078e00ff */
[----:B-12---:R-:W-:Y:S05]  /*7d80*/  CALL.REL.NOINC `($__internal_18_$__cuda_sm70_shflsync_bfly_p) ;  /* 0x0000016000007944 */ /* 0x006fea0003c00000 */
[----:B-1----:R-:W-:Y:S05]  /*7d90*/  BRA `(.L_x_3097) ;  /* 0xffffd1d000007947 */ /* 0x002fea000383ffff */
.L_x_3058:
[----:B------:R-:W-:Y:S01]  /*7da0*/  IMAD.MOV.U32 R5, RZ, RZ, R251 ;  /* 0x000000ffff057224 */ /* 0x000fe200078e00fb */
[----:B------:R-:W-:Y:S01]  /*7db0*/  MOV R4, 0x7e00 ;  /* 0x00007e0000047802 */ /* 0x000fe20000000f00 */
[----:B------:R-:W-:Y:S02]  /*7dc0*/  IMAD.MOV.U32 R7, RZ, RZ, 0x8 ;  /* 0x00000008ff077424 */ /* 0x000fe400078e00ff */
[----:B------:R-:W-:Y:S02]  /*7dd0*/  IMAD.MOV.U32 R240, RZ, RZ, 0x1f ;  /* 0x0000001ffff07424 */ /* 0x000fe400078e00ff */
[----:B------:R-:W-:Y:S02]  /*7de0*/  IMAD.MOV.U32 R8, RZ, RZ, -0x1 ;  /* 0xffffffffff087424 */ /* 0x000fe400078e00ff */
[----:B-12---:R-:W-:Y:S05]  /*7df0*/  CALL.REL.NOINC `($__internal_18_$__cuda_sm70_shflsync_bfly_p) ;  /* 0x000000f000007944 */ /* 0x006fea0003c00000 */
[----:B-1----:R-:W-:Y:S01]  /*7e00*/  FMNMX.FTZ R0, R251, R7, !PT ;  /* 0x00000007fb007209 */ /* 0x002fe20007810000 */
[----:B------:R-:W-:Y:S01]  /*7e10*/  IMAD.MOV.U32 R7, RZ, RZ, 0x4 ;  /* 0x00000004ff077424 */ /* 0x000fe200078e00ff */
[----:B------:R-:W-:Y:S01]  /*7e20*/  MOV R8, 0xffffffff ;  /* 0xffffffff00087802 */ /* 0x000fe20000000f00 */
[----:B------:R-:W-:Y:S01]  /*7e30*/  IMAD.MOV.U32 R240, RZ, RZ, 0x1f ;  /* 0x0000001ffff07424 */ /* 0x000fe200078e00ff */
[----:B------:R-:W-:Y:S01]  /*7e40*/  MOV R4, 0x7e70 ;  /* 0x00007e7000047802 */ /* 0x000fe20000000f00 */
[----:B------:R-:W-:-:S02]  /*7e50*/  IMAD.MOV.U32 R5, RZ, RZ, R0 ;  /* 0x000000ffff057224 */ /* 0x000fc400078e0000 */
[----:B------:R-:W-:Y:S05]  /*7e60*/  CALL.REL.NOINC `($__internal_18_$__cuda_sm70_shflsync_bfly_p) ;  /* 0x0000008000007944 */ /* 0x000fea0003c00000 */
[----:B-1----:R-:W-:Y:S01]  /*7e70*/  FMNMX.FTZ R3, R0, R7, !PT ;  /* 0x0000000700037209 */ /* 0x002fe20007810000 */
[----:B------:R-:W-:Y:S01]  /*7e80*/  IMAD.MOV.U32 R7, RZ, RZ, 0x2 ;  /* 0x00000002ff077424 */ /* 0x000fe200078e00ff */
[----:B------:R-:W-:Y:S01]  /*7e90*/  MOV R4, 0x7ee0 ;  /* 0x00007ee000047802 */ /* 0x000fe20000000f00 */
[----:B------:R-:W-:-:S02]  /*7ea0*/  IMAD.MOV.U32 R240, RZ, RZ, 0x1f ;  /* 0x0000001ffff07424 */ /* 0x000fc400078e00ff */
[----:B------:R-:W-:Y:S02]  /*7eb0*/  IMAD.MOV.U32 R8, RZ, RZ, -0x1 ;  /* 0xffffffffff087424 */ /* 0x000fe400078e00ff */
[----:B------:R-:W-:Y:S02]  /*7ec0*/  IMAD.MOV.U32 R5, RZ, RZ, R3 ;  /* 0x000000ffff057224 */ /* 0x000fe400078e0003 */
[----:B------:R-:W-:Y:S05]  /*7ed0*/  CALL.REL.NOINC `($__internal_18_$__cuda_sm70_shflsync_bfly_p) ;  /* 0x0000001000007944 */ /* 0x000fea0003c00000 */
[----:B-1----:R-:W-:Y:S05]  /*7ee0*/  BRA `(.L_x_3098) ;  /* 0xffffd0f000007947 */ /* 0x002fea000383ffff */
        .weak           $__internal_18_$__cuda_sm70_shflsync_bfly_p
        .type           $__internal_18_$__cuda_sm70_shflsync_bfly_p,@function
        .size           $__internal_18_$__cuda_sm70_shflsync_bfly_p,(.L_x_3189 - $__internal_18_$__cuda_sm70_shflsync_bfly_p)
$__internal_18_$__cuda_sm70_shflsync_bfly_p:
[----:B------:R-:W-:Y:S04]  /*7ef0*/  WARPSYNC R8 ;  /* 0x0000000800007348 */ /* 0x000fe80003800000 */
[----:B------:R0:W1:Y:S02]  /*7f00*/  SHFL.BFLY PT, R7, R5, R7, R240 ;  /* 0x0c00000705077389 */ /* 0x00006400000e00f0 */
[----:B0-----:R-:W-:-:S04]  /*7f10*/  IMAD.MOV.U32 R5, RZ, RZ, 0x0 ;  /* 0x00000000ff057424 */ /* 0x001fc800078e00ff */
[----:B------:R-:W-:Y:S05]  /*7f20*/  RET.REL.NODEC R4 `(_ZN4mmha33masked_multihead_attention_kernelIfLi256ELi256ELi2ELi64ELi128ELb0ELb0EEEv26Multihead_attention_paramsIT_XT5_EE) ;  /* 0xffff80d004007950 */ /* 0x000fea0003c3ffff */
.L_x_3099:
        /* <DEDUP_REMOVED lines=13> */
.L_x_3189:


//--------------------- .text._ZN4mmha33masked_multihead_attention_kernelIfLi256ELi256ELi4ELi64ELi64ELb0ELb0EEEv26Multihead_attention_paramsIT_XT5_EE --------------------------
	.section	.text._ZN4mmha33masked_multihead_attention_kernelIfLi256ELi256ELi4ELi64ELi64ELb0ELb0EEEv26Multihead_attention_paramsIT_XT5_EE,"ax",@progbits
	.sectioninfo	@"SHI_REGISTERS=166"
	.align	128
        .global         _ZN4mmha33masked_multihead_attention_kernelIfLi256ELi256ELi4ELi64ELi64ELb0ELb0EEEv26Multihead_attention_paramsIT_XT5_EE
        .type           _ZN4mmha33masked_multihead_attention_kernelIfLi256ELi256ELi4ELi64ELi64ELb0ELb0EEEv26Multihead_attention_paramsIT_XT5_EE,@function
        .size           _ZN4mmha33masked_multihead_attention_kernelIfLi256ELi256ELi4ELi64ELi64ELb0ELb0EEEv26Multihead_attention_paramsIT_XT5_EE,(.L_x_3190 - _ZN4mmha33masked_multihead_attention_kernelIfLi256ELi256ELi4ELi64ELi64ELb0ELb0EEEv26Multihead_attention_paramsIT_XT5_EE)
        .other          _ZN4mmha33masked_multihead_attention_kernelIfLi256ELi256ELi4ELi64ELi64ELb0ELb0EEEv26Multihead_attention_paramsIT_XT5_EE,@"STO_CUDA_ENTRY STV_DEFAULT"
_ZN4mmha33masked_multihead_attention_kernelIfLi256ELi256ELi4ELi64ELi64ELb0ELb0EEEv26Multihead_attention_paramsIT_XT5_EE:
.text._ZN4mmha33masked_multihead_attention_kernelIfLi256ELi256ELi4ELi64ELi64ELb0ELb0EEEv26Multihead_attention_paramsIT_XT5_EE:
        /* <DEDUP_REMOVED lines=11> */
.L_x_3100:
        /* <DEDUP_REMOVED lines=71> */
[----:B------:R-:W-:Y:S02]  /*0520*/  ISETP.NE.AND P0, PT, RZ, c[0x0][0x1d4], PT ;  /* 0x00007500ff007a0c */ /* 0x000fe40003f05270 */
[----:B------:R-:W-:Y:S01]  /*0530*/  IADD3 R16, R25, -c[0x0][0x1d4], R16 ;  /* 0x8000750019107a10 */ /* 0x000fe20007ffe010 */
[----:B------:R-:W-:-:S03]  /*0540*/  @!P1 IMAD.MOV R18, RZ, RZ, -R18 ;  /* 0x000000ffff129224 */ /* 0x000fc600078e0a12 */
[----:B------:R-:W-:-:S07]  /*0550*/  IMNMX R16, RZ, R16, !PT ;  /* 0x00000010ff107217 */ /* 0x000fce0007800200 */
[----:B------:R-:W-:Y:S01]  /*0560*/  @!P0 LOP3.LUT R18, RZ, c[0x0][0x1d4], RZ, 0x33, !PT ;  /* 0x00007500ff128a12 */ /* 0x000fe200078e33ff */
[----:B------:R-:W-:Y:S05]  /*0570*/  @P5 BRA `(.L_x_3102) ;  /* 0x0000018000005947 */ /* 0x000fea0003800000 */
[----:B------:R-:W-:-:S05]  /*0580*/  IMAD.MOV.U32 R2, RZ, RZ, c[0x0][0x258] ;  /* 0x00009600ff027624 */ /* 0x000fca00078e00ff */
        /* <DEDUP_REMOVED lines=23> */
.L_x_3102:
[----:B------:R-:W-:Y:S01]  /*0700*/  CS2R R6, SRZ ;  /* 0x0000000000067805 */ /* 0x000fe2000001ff00 */
[----:B------:R-:W-:Y:S02]  /*0710*/  CS2R R4, SRZ ;  /* 0x0000000000047805 */ /* 0x000fe4000001ff00 */
.L_x_3103:
[----:B------:R-:W-:Y:S05]  /*0720*/  BSYNC B0 ;  /* 0x0000000000007941 */ /* 0x000fea0003800000 */
.L_x_3101:
        /* <DEDUP_REMOVED lines=13> */
.L_x_3105:
[C---:B------:R-:W-:Y:S01]  /*0800*/  IADD3 R2, P0, R0.reuse, c[0x0][0x178], RZ ;  /* 0x00005e0000027a10 */ /* 0x040fe20007f1e0ff */
[----:B------:R-:W2:Y:S03]  /*0810*/  LDG.E R12, [R30.64+0x4] ;  /* 0x000004241e0c7981 */ /* 0x000ea6000c1e1900 */
        /* <DEDUP_REMOVED lines=14> */
.L_x_3106:
[----:B------:R-:W-:Y:S05]  /*0900*/  BSYNC B0 ;  /* 0x0000000000007941 */ /* 0x000fea0003800000 */
.L_x_3104:
[----:B------:R-:W-:Y:S01]  /*0910*/  ISETP.EQ.U32.AND P3, PT, RZ, c[0x0][0x170], PT ;  /* 0x00005c00ff007a0c */ /* 0x000fe20003f62070 */
[----:B------:R-:W-:Y:S01]  /*0920*/  CS2R R32, SRZ ;  /* 0x0000000000207805 */ /* 0x000fe2000001ff00 */
[----:B------:R-:W-:Y:S01]  /*0930*/  ISETP.EQ.U32.AND P2, PT, RZ, c[0x0][0x180], PT ;  /* 0x00006000ff007a0c */ /* 0x000fe20003f42070 */
[----:B------:R-:W-:Y:S01]  /*0940*/  CS2R R34, SRZ ;  /* 0x0000000000227805 */ /* 0x000fe2000001ff00 */
[----:B------:R-:W-:Y:S02]  /*0950*/  ISETP.GE.AND P0, PT, R23, 0x40, PT ;  /* 0x000000401700780c */ /* 0x000fe40003f06270 */
[----:B------:R-:W-:-:S02]  /*0960*/  ISETP.EQ.U32.AND P1, PT, RZ, c[0x0][0x240], PT ;  /* 0x00009000ff007a0c */ /* 0x000fc40003f22070 */
[----:B------:R-:W-:Y:S02]  /*0970*/  ISETP.EQ.OR.EX P3, PT, RZ, c[0x0][0x174], P5, P3 ;  /* 0x00005d00ff007a0c */ /* 0x000fe40002f62730 */
[----:B------:R-:W-:Y:S02]  /*0980*/  ISETP.EQ.OR.EX P2, PT, RZ, c[0x0][0x184], P5, P2 ;  /* 0x00006100ff007a0c */ /* 0x000fe40002f42720 */
[----:B------:R-:W-:Y:S01]  /*0990*/  ISETP.EQ.OR.EX P1, PT, RZ, c[0x0][0x244], P0, P1 ;  /* 0x00009100ff007a0c */ /* 0x000fe20000722710 */
[----:B------:R-:W-:Y:S01]  /*09a0*/  CS2R R44, SRZ ;  /* 0x00000000002c7805 */ /* 0x000fe2000001ff00 */
[----:B------:R-:W-:-:S07]  /*09b0*/  CS2R R46, SRZ ;  /* 0x00000000002e7805 */ /* 0x000fce000001ff00 */
[----:B0-----:R-:W-:Y:S02]  /*09c0*/  @!P3 IMAD.MOV.U32 R3, RZ, RZ, 0x4 ;  /* 0x00000004ff03b424 */ /* 0x001fe400078e00ff */
[----:B------:R-:W-:Y:S02]  /*09d0*/  @!P2 IMAD.MOV.U32 R9, RZ, RZ, 0x4 ;  /* 0x00000004ff09a424 */ /* 0x000fe400078e00ff */
[----:B-----5:R-:W-:Y:S02]  /*09e0*/  @!P1 IMAD R11, R27, c[0x0][0x1d8], R24 ;  /* 0x000076001b0b9a24 */ /* 0x020fe400078e0218 */
[----:B------:R-:W-:-:S04]  /*09f0*/  @!P3 IMAD.WIDE R2, R10, R3, c[0x0][0x170] ;  /* 0x00005c000a02b625 */ /* 0x000fc800078e0203 */
[----:B------:R-:W-:Y:S01]  /*0a00*/  @!P2 IMAD.WIDE R8, R10, R9, c[0x0][0x180] ;  /* 0x000060000a08a625 */ /* 0x000fe200078e0209 */
[----:B------:R0:W2:Y:S01]  /*0a10*/  @!P3 LDG.E.128 R32, [R2.64] ;  /* 0x000000240220b981 */ /* 0x0000a2000c1e1d00 */
[----:B------:R-:W-:Y:S02]  /*0a20*/  ISETP.NE.U32.AND P3, PT, RZ, c[0x0][0x1f8], PT ;  /* 0x00007e00ff007a0c */ /* 0x000fe40003f65070 */
[----:B------:R-:W-:Y:S01]  /*0a30*/  @!P1 IMAD.MOV.U32 R10, RZ, RZ, 0x4 ;  /* 0x00000004ff0a9424 */ /* 0x000fe200078e00ff */
[----:B------:R-:W3:Y:S01]  /*0a40*/  @!P2 LDG.E.128 R44, [R8.64] ;  /* 0x00000024082ca981 */ /* 0x000ee2000c1e1d00 */
[----:B------:R-:W-:Y:S01]  /*0a50*/  @!P1 IMAD R11, R11, 0x100, R28 ;  /* 0x000001000b0b9824 */ /* 0x000fe200078e021c */
[----:B------:R-:W-:-:S03]  /*0a60*/  ISETP.NE.AND.EX P3, PT, RZ, c[0x0][0x1fc], PT, P3 ;  /* 0x00007f00ff007a0c */ /* 0x000fc60003f65330 */
[----:B------:R-:W-:-:S05]  /*0a70*/  @!P1 IMAD.WIDE R10, R11, R10, c[0x0][0x230] ;  /* 0x00008c000b0a9625 */ /* 0x000fca00078e020a */
[----:B------:R-:W4:Y:S01]  /*0a80*/  @!P1 LDG.E.128 R48, [R10.64] ;  /* 0x000000240a309981 */ /* 0x000f22000c1e1d00 */
[----:B0-----:R-:W-:-:S04]  /*0a90*/  IMAD.MOV.U32 R2, RZ, RZ, RZ ;  /* 0x000000ffff027224 */ /* 0x001fc800078e00ff */
[----:B------:R-:W-:-:S04]  /*0aa0*/  @P3 IMAD.MOV.U32 R12, RZ, RZ, 0x4 ;  /* 0x00000004ff0c3424 */ /* 0x000fc800078e00ff */
[----:B------:R-:W-:Y:S01]  /*0ab0*/  @P3 IMAD.WIDE R12, R29, R12, c[0x0][0x1f8] ;  /* 0x00007e001d0c3625 */ /* 0x000fe200078e020c */
[----:B------:R-:W-:Y:S02]  /*0ac0*/  ULDC.U8 UR4, c[0x0][0x1e4] ;  /* 0x0000790000047ab9 */ /* 0x000fe40000000000 */
[----:B------:R-:W-:Y:S02]  /*0ad0*/  ISETP.NE.AND P2, PT, RZ, UR4, PT ;  /* 0x00000004ff007c0c */ /* 0x000fe4000bf45270 */
[----:B------:R0:W5:Y:S01]  /*0ae0*/  @P3 LDG.E R2, [R12.64] ;  /* 0x000000240c023981 */ /* 0x000162000c1e1900 */
[----:B------:R-:W-:Y:S01]  /*0af0*/  ISETP.LT.AND P3, PT, RZ, c[0x0][0x1e0], PT ;  /* 0x00007800ff007a0c */ /* 0x000fe20003f61270 */
[----:B--2---:R-:W-:Y:S02]  /*0b00*/  FADD.FTZ R32, R32, R4 ;  /* 0x0000000420207221 */ /* 0x004fe40000010000 */
[----:B---3--:R-:W-:Y:S02]  /*0b10*/  FADD.FTZ R36, R44, R36 ;  /* 0x000000242c247221 */ /* 0x008fe40000010000 */
[----:B------:R-:W-:-:S02]  /*0b20*/  FADD.FTZ R37, R45, R37 ;  /* 0x000000252d257221 */ /* 0x000fc40000010000 */
[----:B------:R-:W-:Y:S02]  /*0b30*/  FADD.FTZ R38, R46, R38 ;  /* 0x000000262e267221 */ /* 0x000fe40000010000 */
[----:B------:R-:W-:Y:S02]  /*0b40*/  FADD.FTZ R39, R47, R39 ;  /* 0x000000272f277221 */ /* 0x000fe40000010000 */
[----:B------:R-:W-:Y:S02]  /*0b50*/  FADD.FTZ R33, R33, R5 ;  /* 0x0000000521217221 */ /* 0x000fe40000010000 */
[----:B------:R-:W-:Y:S02]  /*0b60*/  FADD.FTZ R34, R34, R6 ;  /* 0x0000000622227221 */ /* 0x000fe40000010000 */
[----:B------:R-:W-:Y:S02]  /*0b70*/  FADD.FTZ R35, R35, R7 ;  /* 0x0000000723237221 */ /* 0x000fe40000010000 */
[----:B----4-:R-:W-:-:S02]  /*0b80*/  @!P1 FMUL.FTZ R36, R36, R48 ;  /* 0x0000003024249220 */ /* 0x010fc40000410000 */
[----:B------:R-:W-:Y:S02]  /*0b90*/  @!P1 FMUL.FTZ R37, R37, R49 ;  /* 0x0000003125259220 */ /* 0x000fe40000410000 */
[----:B------:R-:W-:Y:S02]  /*0ba0*/  @!P1 FMUL.FTZ R38, R38, R50 ;  /* 0x0000003226269220 */ /* 0x000fe40000410000 */
[----:B------:R-:W-:Y:S01]  /*0bb0*/  @!P1 FMUL.FTZ R39, R39, R51 ;  /* 0x0000003327279220 */ /* 0x000fe20000410000 */
        /* <DEDUP_REMOVED lines=57> */
.L_x_3109:
        /* <DEDUP_REMOVED lines=75> */
.L_x_3113:
[----:B------:R-:W-:Y:S05]  /*1400*/  BSYNC B1 ;  /* 0x0000000000017941 */ /* 0x000fea0003800000 */
.L_x_3112:
        /* <DEDUP_REMOVED lines=8> */
.L_x_3111:
[----:B------:R-:W-:Y:S05]  /*1490*/  BSYNC B0 ;  /* 0x0000000000007941 */ /* 0x000fea0003800000 */
.L_x_3110:
[----:B------:R-:W-:Y:S06]  /*14a0*/  BAR.SYNC.DEFER_BLOCKING 0x0 ;  /* 0x0000000000007b1d */ /* 0x000fec0000010000 */
[----:B0-----:R0:W1:Y:S04]  /*14b0*/  @P6 LDS.128 R32, [R14] ;  /* 0x000000000e206984 */ /* 0x0010680000000c00 */
[----:B------:R0:W2:Y:S04]  /*14c0*/  @P6 LDS.128 R36, [R15] ;  /* 0x000000000f246984 */ /* 0x0000a80000000c00 */
[----:B------:R-:W-:Y:S06]  /*14d0*/  BAR.SYNC.DEFER_BLOCKING 0x0 ;  /* 0x0000000000007b1d */ /* 0x000fec0000010000 */
[----:B------:R-:W-:Y:S05]  /*14e0*/  BRA `(.L_x_3108) ;  /* 0x000002b000007947 */ /* 0x000fea0003800000 */
.L_x_3107:
        /* <DEDUP_REMOVED lines=42> */
.L_x_3114:
[----:B------:R-:W-:Y:S05]  /*1790*/  BSYNC B0 ;  /* 0x0000000000007941 */ /* 0x000fea0003800000 */
.L_x_3108:
        /* <DEDUP_REMOVED lines=15> */
.L_x_3116:
[----:B------:R-:W-:Y:S05]  /*1890*/  BSYNC B0 ;  /* 0x0000000000007941 */ /* 0x000fea0003800000 */
.L_x_3115:
        /* <DEDUP_REMOVED lines=18> */
[----:B------:R-:W-:Y:S01]  /*19c0*/  ISETP.NE.AND P0, PT, R23, RZ, PT ;  /* 0x000000ff1700720c */ /* 0x000fe20003f05270 */
[----:B------:R-:W-:-:S12]  /*19d0*/  IMAD.SHL.U32 R7, R6, 0x4, RZ ;  /* 0x0000000406077824 */ /* 0x000fd800078e00ff */
        /* <DEDUP_REMOVED lines=10> */
[----:B-----5:R-:W-:Y:S02]  /*1a80*/  IMAD.IADD R3, R25, 0x1, -R2 ;  /* 0x0000000119037824 */ /* 0x020fe400078e0a02 */
[----:B------:R-:W-:Y:S02]  /*1a90*/  IMAD.MOV.U32 R5, RZ, RZ, 0x4 ;  /* 0x00000004ff057424 */ /* 0x000fe400078e00ff */
[----:B------:R-:W-:-:S04]  /*1aa0*/  IMAD R0, R24, c[0x0][0x220], R3 ;  /* 0x0000880018007a24 */ /* 0x000fc800078e0203 */
[----:B------:R-:W-:-:S04]  /*1ab0*/  IMAD R0, R0, c[0x0][0x220], R3 ;  /* 0x0000880000007a24 */ /* 0x000fc800078e0203 */
[----:B------:R-:W-:-:S06]  /*1ac0*/  IMAD.WIDE R4, R0, R5, c[0x0][0x218] ;  /* 0x0000860000047625 */ /* 0x000fcc00078e0205 */
[----:B------:R-:W3:Y:S02]  /*1ad0*/  LDG.E R5, [R4.64] ;  /* 0x0000002404057981 */ /* 0x000ee4000c1e1900 */
[----:B---3--:R-:W-:-:S05]  /*1ae0*/  FADD.FTZ R8, R8, R5 ;  /* 0x0000000508087221 */ /* 0x008fca0000010000 */
.L_x_3119:
[----:B------:R0:W-:Y:S02]  /*1af0*/  STS [R7+0x410], R8 ;  /* 0x0004100807007388 */ /* 0x0001e40000000800 */
.L_x_3118:
[----:B------:R-:W-:Y:S05]  /*1b00*/  BSYNC B0 ;  /* 0x0000000000007941 */ /* 0x000fea0003800000 */
.L_x_3117:
[----:B0-----:R-:W-:Y:S01]  /*1b10*/  IADD3 R3, R6, 0x7, RZ ;  /* 0x0000000706037810 */ /* 0x001fe20007ffe0ff */
[----:B------:R-:W-:Y:S01]  /*1b20*/  IMAD R10, R41, c[0x0][0x1d0], R24 ;  /* 0x00007400290a7a24 */ /* 0x000fe200078e0218 */
[----:B------:R-:W-:Y:S01]  /*1b30*/  SHF.R.S32.HI R0, RZ, 0x1f, R23 ;  /* 0x0000001fff007819 */ /* 0x000fe20000011417 */
[----:B------:R-:W-:Y:S01]  /*1b40*/  BAR.SYNC.DEFER_BLOCKING 0x0 ;  /* 0x0000000000007b1d */ /* 0x000fe20000010000 */
[----:B------:R-:W-:Y:S01]  /*1b50*/  SHF.R.S32.HI R4, RZ, 0x1f, R3 ;  /* 0x0000001fff047819 */ /* 0x000fe20000011403 */
[----:B------:R-:W-:-:S03]  /*1b60*/  IMAD.SHL.U32 R10, R10, 0x100, RZ ;  /* 0x000001000a0a7824 */ /* 0x000fc600078e00ff */
[----:B------:R-:W-:Y:S01]  /*1b70*/  LEA.HI R4, R4, R3, RZ, 0x3 ;  /* 0x0000000304047211 */ /* 0x000fe200078f18ff */
[----:B------:R-:W-:Y:S01]  /*1b80*/  BSSY B0, `(.L_x_3120) ;  /* 0x0000291000007945 */ /* 0x000fe20003800000 */
[----:B------:R-:W-:Y:S02]  /*1b90*/  LEA.HI R3, R0, R23, RZ, 0x2 ;  /* 0x0000001700037211 */ /* 0x000fe400078f10ff */
[----:B------:R-:W-:Y:S02]  /*1ba0*/  LOP3.LUT R9, R4, 0xfffffff8, RZ, 0xc0, !PT ;  /* 0xfffffff804097812 */ /* 0x000fe400078ec0ff */
[----:B------:R-:W-:-:S03]  /*1bb0*/  LEA.HI.SX32 R94, R3, R16, 0x1e ;  /* 0x00000010035e7211 */ /* 0x000fc600078ff2ff */
[----:B------:R-:W-:-:S05]  /*1bc0*/  IMAD.IADD R9, R16, 0x1, R9 ;  /* 0x0000000110097824 */ /* 0x000fca00078e0209 */
[----:B------:R-:W-:-:S13]  /*1bd0*/  ISETP.GE.AND P0, PT, R94, R9, PT ;  /* 0x000000095e00720c */ /* 0x000fda0003f06270 */
        /* <DEDUP_REMOVED lines=71> */
.L_x_3126:
[----:B------:R-:W-:Y:S02]  /*2050*/  IABS R85, c[0x0][0x1d4] ;  /* 0x0000750000557a13 */ /* 0x000fe40000000000 */
[----:B------:R-:W-:-:S02]  /*2060*/  IABS R154, R94 ;  /* 0x0000005e009a7213 */ /* 0x000fc40000000000 */
[----:B------:R-:W2:Y:S01]  /*2070*/  I2F.RP R84, R85 ;  /* 0x0000005500547306 */ /* 0x000ea20000209400 */
[C---:B------:R-:W-:Y:S02]  /*2080*/  ISETP.GE.AND P2, PT, R94.reuse, RZ, PT ;  /* 0x000000ff5e00720c */ /* 0x040fe40003f46270 */
[----:B------:R-:W-:-:S05]  /*2090*/  ISETP.GE.AND P1, PT, R94, R25, PT ;  /* 0x000000195e00720c */ /* 0x000fca0003f26270 */
[----:B--2---:R-:W2:Y:S02]  /*20a0*/  MUFU.RCP R84, R84 ;  /* 0x0000005400547308 */ /* 0x004ea40000001000 */
[----:B--2---:R-:W-:-:S06]  /*20b0*/  IADD3 R86, R84, 0xffffffe, RZ ;  /* 0x0ffffffe54567810 */ /* 0x004fcc0007ffe0ff */
[----:B------:R-:W2:Y:S02]  /*20c0*/  F2I.FTZ.U32.TRUNC.NTZ R83, R86 ;  /* 0x0000005600537305 */ /* 0x000ea4000021f000 */
[----:B--2---:R-:W-:-:S04]  /*20d0*/  IMAD.MOV R82, RZ, RZ, -R83 ;  /* 0x000000ffff527224 */ /* 0x004fc800078e0a53 */
[----:B------:R-:W-:Y:S02]  /*20e0*/  IMAD R87, R82, R85, RZ ;  /* 0x0000005552577224 */ /* 0x000fe400078e02ff */
[----:B------:R-:W-:-:S04]  /*20f0*/  IMAD.MOV.U32 R82, RZ, RZ, RZ ;  /* 0x000000ffff527224 */ /* 0x000fc800078e00ff */
        /* <DEDUP_REMOVED lines=11> */
[----:B------:R-:W-:-:S05]  /*21b0*/  IADD3 R156, R154, c[0x0][0x1d4], RZ ;  /* 0x000075009a9c7a10 */ /* 0x000fca0007ffe0ff */
[----:B------:R-:W-:Y:S02]  /*21c0*/  @!P1 IMAD.SHL.U32 R82, R156, 0x4, RZ ;  /* 0x000000049c529824 */ /* 0x000fe400078e00ff */
[----:B------:R-:W-:-:S03]  /*21d0*/  IMAD.MOV.U32 R159, RZ, RZ, c[0x0][0x1d4] ;  /* 0x00007500ff9f7624 */ /* 0x000fc600078e00ff */
[----:B------:R-:W-:Y:S01]  /*21e0*/  @!P1 IADD3 R83, P0, R93, R82, RZ ;  /* 0x000000525d539210 */ /* 0x000fe20007f1e0ff */
[----:B------:R-:W-:-:S03]  /*21f0*/  IMAD R158, R159, 0x8, R154 ;  /* 0x000000089f9e7824 */ /* 0x000fc600078e029a */
[----:B------:R-:W-:Y:S02]  /*2200*/  @!P1 LEA.HI.X.SX32 R82, R82, R96, 0x1, P0 ;  /* 0x0000006052529211 */ /* 0x000fe400000f0eff */
[----:B------:R-:W-:-:S04]  /*2210*/  @!P1 LEA R84, P0, R83, c[0x0][0x198], 0x2 ;  /* 0x0000660053549a11 */ /* 0x000fc800078010ff */
[----:B------:R-:W-:Y:S01]  /*2220*/  @!P1 LEA.HI.X R85, R83, c[0x0][0x19c], R82, 0x2, P0 ;  /* 0x0000670053559a11 */ /* 0x000fe200000f1452 */
[----:B------:R-:W-:Y:S01]  /*2230*/  @!P1 IMAD.SHL.U32 R82, R158, 0x4, RZ ;  /* 0x000000049e529824 */ /* 0x000fe200078e00ff */
[----:B------:R-:W-:-:S03]  /*2240*/  IADD3 R156, R156, c[0x0][0x1d4], RZ ;  /* 0x000075009c9c7a10 */ /* 0x000fc60007ffe0ff */
[----:B------:R2:W3:Y:S01]  /*2250*/  @!P1 LDG.E R98, [R84.64] ;  /* 0x0000002454629981 */ /* 0x0004e2000c1e1900 */
[----:B------:R-:W-:-:S04]  /*2260*/  @!P1 IADD3 R83, P0, R93, R82, RZ ;  /* 0x000000525d539210 */ /* 0x000fc80007f1e0ff */
[----:B------:R-:W-:Y:S02]  /*2270*/  @!P1 LEA.HI.X.SX32 R86, R82, R96, 0x1, P0 ;  /* 0x0000006052569211 */ /* 0x000fe400000f0eff */
[----:B------:R-:W-:-:S04]  /*2280*/  @!P1 LEA R82, P0, R83, c[0x0][0x198], 0x2 ;  /* 0x0000660053529a11 */ /* 0x000fc800078010ff */
[----:B------:R-:W-:Y:S01]  /*2290*/  @!P1 LEA.HI.X R83, R83, c[0x0][0x19c], R86, 0x2, P0 ;  /* 0x0000670053539a11 */ /* 0x000fe200000f1456 */
[----:B------:R-:W-:Y:S01]  /*22a0*/  @!P1 IMAD.SHL.U32 R86, R156, 0x4, RZ ;  /* 0x000000049c569824 */ /* 0x000fe200078e00ff */
[----:B------:R-:W-:Y:S01]  /*22b0*/  IADD3 R158, R158, c[0x0][0x1d4], RZ ;  /* 0x000075009e9e7a10 */ /* 0x000fe20007ffe0ff */
[----:B------:R-:W-:Y:S02]  /*22c0*/  IMAD R162, R159, 0xe, R154 ;  /* 0x0000000e9fa27824 */ /* 0x000fe400078e029a */
[----:B------:R4:W3:Y:S01]  /*22d0*/  @!P1 LDG.E R97, [R82.64] ;  /* 0x0000002452619981 */ /* 0x0008e2000c1e1900 */
[----:B------:R-:W-:-:S04]  /*22e0*/  @!P1 IADD3 R87, P0, R93, R86, RZ ;  /* 0x000000565d579210 */ /* 0x000fc80007f1e0ff */
[----:B--2---:R-:W-:Y:S02]  /*22f0*/  @!P1 LEA.HI.X.SX32 R84, R86, R96, 0x1, P0 ;  /* 0x0000006056549211 */ /* 0x004fe400000f0eff */
[----:B------:R-:W-:-:S04]  /*2300*/  @!P1 LEA R86, P0, R87, c[0x0][0x198], 0x2 ;  /* 0x0000660057569a11 */ /* 0x000fc800078010ff */
[----:B------:R-:W-:Y:S01]  /*2310*/  @!P1 LEA.HI.X R87, R87, c[0x0][0x19c], R84, 0x2, P0 ;  /* 0x0000670057579a11 */ /* 0x000fe200000f1454 */
[----:B------:R-:W-:Y:S01]  /*2320*/  @!P1 IMAD.SHL.U32 R84, R158, 0x4, RZ ;  /* 0x000000049e549824 */ /* 0x000fe200078e00ff */
[----:B------:R-:W-:Y:S01]  /*2330*/  IADD3 R156, R156, c[0x0][0x1d4], RZ ;  /* 0x000075009c9c7a10 */ /* 0x000fe20007ffe0ff */
[----:B----4-:R-:W-:Y:S02]  /*2340*/  @!P1 IMAD.SHL.U32 R82, R162, 0x4, RZ ;  /* 0x00000004a2529824 */ /* 0x010fe400078e00ff */
[----:B------:R2:W4:Y:S01]  /*2350*/  @!P1 LDG.E R99, [R86.64] ;  /* 0x0000002456639981 */ /* 0x000522000c1e1900 */
[----:B------:R-:W-:-:S04]  /*2360*/  @!P1 IADD3 R85, P0, R93, R84, RZ ;  /* 0x000000545d559210 */ /* 0x000fc80007f1e0ff */
[----:B------:R-:W-:Y:S02]  /*2370*/  @!P1 LEA.HI.X.SX32 R160, R84, R96, 0x1, P0 ;  /* 0x0000006054a09211 */ /* 0x000fe400000f0eff */
[----:B------:R-:W-:-:S04]  /*2380*/  @!P1 LEA R84, P0, R85, c[0x0][0x198], 0x2 ;  /* 0x0000660055549a11 */ /* 0x000fc800078010ff */
[----:B------:R-:W-:Y:S01]  /*2390*/  @!P1 LEA.HI.X R85, R85, c[0x0][0x19c], R160, 0x2, P0 ;  /* 0x0000670055559a11 */ /* 0x000fe200000f14a0 */
[----:B------:R-:W-:Y:S01]  /*23a0*/  @!P1 IMAD.SHL.U32 R160, R156, 0x4, RZ ;  /* 0x000000049ca09824 */ /* 0x000fe200078e00ff */
[----:B------:R-:W-:Y:S02]  /*23b0*/  IADD3 R158, R158, c[0x0][0x1d4], RZ ;  /* 0x000075009e9e7a10 */ /* 0x000fe40007ffe0ff */
[----:B------:R-:W-:Y:S01]  /*23c0*/  IADD3 R162, R162, c[0x0][0x1d4], RZ ;  /* 0x00007500a2a27a10 */ /* 0x000fe20007ffe0ff */
[----:B------:R1:W3:Y:S01]  /*23d0*/  @!P1 LDG.E R100, [R84.64] ;  /* 0x0000002454649981 */ /* 0x0002e2000c1e1900 */
[----:B------:R-:W-:-:S04]  /*23e0*/  @!P1 IADD3 R161, P0, R93, R160, RZ ;  /* 0x000000a05da19210 */ /* 0x000fc80007f1e0ff */
[----:B------:R-:W-:Y:S02]  /*23f0*/  @!P1 LEA.HI.X.SX32 R160, R160, R96, 0x1, P0 ;  /* 0x00000060a0a09211 */ /* 0x000fe400000f0eff */
[----:B--2---:R-:W-:-:S04]  /*2400*/  @!P1 LEA R86, P0, R161, c[0x0][0x198], 0x2 ;  /* 0x00006600a1569a11 */ /* 0x004fc800078010ff */
[----:B------:R-:W-:Y:S02]  /*2410*/  @!P1 LEA.HI.X R87, R161, c[0x0][0x19c], R160, 0x2, P0 ;  /* 0x00006700a1579a11 */ /* 0x000fe400000f14a0 */
[----:B------:R-:W-:-:S03]  /*2420*/  @!P1 IADD3 R83, P0, R93, R82, RZ ;  /* 0x000000525d539210 */ /* 0x000fc60007f1e0ff */
[----:B------:R2:W3:Y:S01]  /*2430*/  @!P1 LDG.E R102, [R86.64] ;  /* 0x0000002456669981 */ /* 0x0004e2000c1e1900 */
[----:B------:R-:W-:Y:S02]  /*2440*/  @!P1 LEA.HI.X.SX32 R160, R82, R96, 0x1, P0 ;  /* 0x0000006052a09211 */ /* 0x000fe400000f0eff */
[----:B------:R-:W-:-:S04]  /*2450*/  @!P1 LEA R82, P0, R83, c[0x0][0x198], 0x2 ;  /* 0x0000660053529a11 */ /* 0x000fc800078010ff */
[----:B------:R-:W-:Y:S01]  /*2460*/  @!P1 LEA.HI.X R83, R83, c[0x0][0x19c], R160, 0x2, P0 ;  /* 0x0000670053539a11 */ /* 0x000fe200000f14a0 */
[----:B------:R-:W-:Y:S02]  /*2470*/  @!P1 IMAD.SHL.U32 R160, R158, 0x4, RZ ;  /* 0x000000049ea09824 */ /* 0x000fe400078e00ff */
[----:B--2---:R-:W-:Y:S01]  /*2480*/  @!P1 IMAD.SHL.U32 R86, R162, 0x4, RZ ;  /* 0x00000004a2569824 */ /* 0x004fe200078e00ff */
[----:B------:R-:W-:Y:S01]  /*2490*/  IADD3 R156, R156, c[0x0][0x1d4], RZ ;  /* 0x000075009c9c7a10 */ /* 0x000fe20007ffe0ff */
[----:B------:R2:W3:Y:S01]  /*24a0*/  @!P1 LDG.E R101, [R82.64] ;  /* 0x0000002452659981 */ /* 0x0004e2000c1e1900 */
[----:B------:R-:W-:-:S04]  /*24b0*/  @!P1 IADD3 R161, P0, R93, R160, RZ ;  /* 0x000000a05da19210 */ /* 0x000fc80007f1e0ff */
[----:B------:R-:W-:Y:S02]  /*24c0*/  @!P1 LEA.HI.X.SX32 R160, R160, R96, 0x1, P0 ;  /* 0x00000060a0a09211 */ /* 0x000fe400000f0eff */
[----:B-1----:R-:W-:-:S04]  /*24d0*/  @!P1 LEA R84, P0, R161, c[0x0][0x198], 0x2 ;  /* 0x00006600a1549a11 */ /* 0x002fc800078010ff */
[----:B------:R-:W-:Y:S02]  /*24e0*/  @!P1 LEA.HI.X R85, R161, c[0x0][0x19c], R160, 0x2, P0 ;  /* 0x00006700a1559a11 */ /* 0x000fe400000f14a0 */
[----:B------:R-:W-:Y:S02]  /*24f0*/  @!P1 IADD3 R87, P0, R93, R86, RZ ;  /* 0x000000565d579210 */ /* 0x000fe40007f1e0ff */
[----:B------:R-:W-:Y:S01]  /*2500*/  IADD3 R162, R162, c[0x0][0x1d4], RZ ;  /* 0x00007500a2a27a10 */ /* 0x000fe20007ffe0ff */
[----:B------:R1:W3:Y:S01]  /*2510*/  @!P1 LDG.E R103, [R84.64] ;  /* 0x0000002454679981 */ /* 0x0002e2000c1e1900 */
[----:B------:R-:W-:Y:S02]  /*2520*/  @!P1 LEA.HI.X.SX32 R160, R86, R96, 0x1, P0 ;  /* 0x0000006056a09211 */ /* 0x000fe400000f0eff */
[----:B------:R-:W-:-:S04]  /*2530*/  @!P1 LEA R86, P0, R87, c[0x0][0x198], 0x2 ;  /* 0x0000660057569a11 */ /* 0x000fc800078010ff */
[----:B------:R-:W-:Y:S01]  /*2540*/  @!P1 LEA.HI.X R87, R87, c[0x0][0x19c], R160, 0x2, P0 ;  /* 0x0000670057579a11 */ /* 0x000fe200000f14a0 */
[----:B------:R-:W-:Y:S02]  /*2550*/  @!P1 IMAD.SHL.U32 R160, R156, 0x4, RZ ;  /* 0x000000049ca09824 */ /* 0x000fe400078e00ff */
[----:B--2---:R-:W-:Y:S02]  /*2560*/  @!P1 IMAD.SHL.U32 R82, R162, 0x4, RZ ;  /* 0x00000004a2529824 */ /* 0x004fe400078e00ff */
        /* <DEDUP_REMOVED lines=11> */
[----:B------:R-:W-:Y:S01]  /*2620*/  @!P1 IMAD.SHL.U32 R158, R160, 0x4, RZ ;  /* 0x00000004a09e9824 */ /* 0x000fe200078e00ff */
[----:B--2---:R-:W-:-:S03]  /*2630*/  IADD3 R86, R162, c[0x0][0x1d4], RZ ;  /* 0x00007500a2567a10 */ /* 0x004fc60007ffe0ff */
[----:B------:R2:W3:Y:S01]  /*2640*/  @!P1 LDG.E R107, [R82.64] ;  /* 0x00000024526b9981 */ /* 0x0004e2000c1e1900 */
[----:B------:R-:W-:Y:S01]  /*2650*/  @!P1 IADD3 R161, P0, R93, R158, RZ ;  /* 0x0000009e5da19210 */ /* 0x000fe20007f1e0ff */
[----:B------:R-:W-:-:S03]  /*2660*/  @!P1 IMAD.SHL.U32 R87, R86, 0x4, RZ ;  /* 0x0000000456579824 */ /* 0x000fc600078e00ff */
[----:B------:R-:W-:Y:S02]  /*2670*/  @!P1 LEA.HI.X.SX32 R158, R158, R96, 0x1, P0 ;  /* 0x000000609e9e9211 */ /* 0x000fe400000f0eff */
[----:B-1----:R-:W-:-:S04]  /*2680*/  @!P1 LEA R84, P0, R161, c[0x0][0x198], 0x2 ;  /* 0x00006600a1549a11 */ /* 0x002fc800078010ff */
[----:B------:R-:W-:Y:S02]  /*2690*/  @!P1 LEA.HI.X R85, R161, c[0x0][0x19c], R158, 0x2, P0 ;  /* 0x00006700a1559a11 */ /* 0x000fe400000f149e */
[----:B------:R-:W-:Y:S02]  /*26a0*/  @!P1 IADD3 R161, P0, R93, R87, RZ ;  /* 0x000000575da19210 */ /* 0x000fe40007f1e0ff */
[----:B------:R-:W-:Y:S01]  /*26b0*/  IADD3 R158, R156, c[0x0][0x1d4], RZ ;  /* 0x000075009c9e7a10 */ /* 0x000fe20007ffe0ff */
[----:B------:R1:W3:Y:S01]  /*26c0*/  @!P1 LDG.E R106, [R84.64] ;  /* 0x00000024546a9981 */ /* 0x0002e2000c1e1900 */
[----:B------:R-:W-:Y:S02]  /*26d0*/  @!P1 LEA.HI.X.SX32 R156, R87, R96, 0x1, P0 ;  /* 0x00000060579c9211 */ /* 0x000fe400000f0eff */
[----:B------:R-:W-:Y:S01]  /*26e0*/  @!P1 LEA R162, P0, R161, c[0x0][0x198], 0x2 ;  /* 0x00006600a1a29a11 */ /* 0x000fe200078010ff */
[----:B------:R-:W-:-:S03]  /*26f0*/  @!P1 IMAD.SHL.U32 R87, R158, 0x4, RZ ;  /* 0x000000049e579824 */ /* 0x000fc600078e00ff */
[----:B------:R-:W-:Y:S02]  /*2700*/  @!P1 LEA.HI.X R163, R161, c[0x0][0x19c], R156, 0x2, P0 ;  /* 0x00006700a1a39a11 */ /* 0x000fe400000f149c */
[----:B------:R-:W-:Y:S02]  /*2710*/  @!P1 IADD3 R156, P0, R93, R87, RZ ;  /* 0x000000575d9c9210 */ /* 0x000fe40007f1e0ff */
[----:B------:R-:W-:Y:S01]  /*2720*/  IADD3 R158, R158, c[0x0][0x1d4], RZ ;  /* 0x000075009e9e7a10 */ /* 0x000fe20007ffe0ff */
[----:B------:R0:W3:Y:S01]  /*2730*/  @!P1 LDG.E R108, [R162.64] ;  /* 0x00000024a26c9981 */ /* 0x0000e2000c1e1900 */
[----:B------:R-:W-:Y:S02]  /*2740*/  @!P1 LEA.HI.X.SX32 R87, R87, R96, 0x1, P0 ;  /* 0x0000006057579211 */ /* 0x000fe400000f0eff */
[----:B--2---:R-:W-:-:S04]  /*2750*/  @!P1 LEA R82, P0, R156, c[0x0][0x198], 0x2 ;  /* 0x000066009c529a11 */ /* 0x004fc800078010ff */
[----:B------:R-:W-:Y:S02]  /*2760*/  @!P1 LEA.HI.X R83, R156, c[0x0][0x19c], R87, 0x2, P0 ;  /* 0x000067009c539a11 */ /* 0x000fe400000f1457 */
[----:B------:R-:W-:-:S03]  /*2770*/  IADD3 R156, R160, c[0x0][0x1d4], RZ ;  /* 0x00007500a09c7a10 */ /* 0x000fc60007ffe0ff */
[----:B------:R2:W3:Y:S02]  /*2780*/  @!P1 LDG.E R110, [R82.64] ;  /* 0x00000024526e9981 */ /* 0x0004e4000c1e1900 */
[----:B-1----:R-:W-:Y:S01]  /*2790*/  @!P1 IMAD.SHL.U32 R84, R156, 0x4, RZ ;  /* 0x000000049c549824 */ /* 0x002fe200078e00ff */
[----:B------:R-:W-:-:S04]  /*27a0*/  IADD3 R160, R86, c[0x0][0x1d4], RZ ;  /* 0x0000750056a07a10 */ /* 0x000fc80007ffe0ff */
[----:B------:R-:W-:-:S04]  /*27b0*/  @!P1 IADD3 R85, P0, R93, R84, RZ ;  /* 0x000000545d559210 */ /* 0x000fc80007f1e0ff */
[----:B------:R-:W-:Y:S02]  /*27c0*/  @!P1 LEA.HI.X.SX32 R84, R84, R96, 0x1, P0 ;  /* 0x0000006054549211 */ /* 0x000fe400000f0eff */
[----:B------:R-:W-:-:S04]  /*27d0*/  @!P1 LEA R86, P0, R85, c[0x0][0x198], 0x2 ;  /* 0x0000660055569a11 */ /* 0x000fc800078010ff */
[----:B------:R-:W-:Y:S01]  /*27e0*/  @!P1 LEA.HI.X R87, R85, c[0x0][0x19c], R84, 0x2, P0 ;  /* 0x0000670055579a11 */ /* 0x000fe200000f1454 */
[----:B------:R-:W-:Y:S02]  /*27f0*/  @!P1 IMAD.SHL.U32 R84, R160, 0x4, RZ ;  /* 0x00000004a0549824 */ /* 0x000fe400078e00ff */
[----:B0-----:R-:W-:Y:S02]  /*2800*/  IMAD R163, R159, 0x14, R154 ;  /* 0x000000149fa37824 */ /* 0x001fe400078e029a */
[----:B------:R0:W3:Y:S01]  /*2810*/  @!P1 LDG.E R109, [R86.64] ;  /* 0x00000024566d9981 */ /* 0x0000e2000c1e1900 */
[----:B------:R-:W-:-:S04]  /*2820*/  @!P1 IADD3 R85, P0, R93, R84, RZ ;  /* 0x000000545d559210 */ /* 0x000fc80007f1e0ff */
[----:B------:R-:W-:Y:S02]  /*2830*/  @!P1 LEA.HI.X.SX32 R84, R84, R96, 0x1, P0 ;  /* 0x0000006054549211 */ /* 0x000fe400000f0eff */
[----:B--2---:R-:W-:-:S04]  /*2840*/  @!P1 LEA R82, P0, R85, c[0x0][0x198], 0x2 ;  /* 0x0000660055529a11 */ /* 0x004fc800078010ff */
[----:B------:R-:W-:Y:S01]  /*2850*/  @!P1 LEA.HI.X R83, R85, c[0x0][0x19c], R84, 0x2, P0 ;  /* 0x0000670055539a11 */ /* 0x000fe200000f1454 */
[----:B------:R-:W-:Y:S02]  /*2860*/  @!P1 IMAD.SHL.U32 R84, R158, 0x4, RZ ;  /* 0x000000049e549824 */ /* 0x000fe400078e00ff */
[----:B------:R-:W-:Y:S02]  /*2870*/  @!P1 IMAD.SHL.U32 R161, R163, 0x4, RZ ;  /* 0x00000004a3a19824 */ /* 0x000fe400078e00ff */
[----:B------:R1:W2:Y:S01]  /*2880*/  @!P1 LDG.E R111, [R82.64] ;  /* 0x00000024526f9981 */ /* 0x0002a2000c1e1900 */
[----:B------:R-:W-:-:S04]  /*2890*/  @!P1 IADD3 R85, P0, R93, R84, RZ ;  /* 0x000000545d559210 */ /* 0x000fc80007f1e0ff */
[-C--:B------:R-:W-:Y:S02]  /*28a0*/  @!P1 LEA.HI.X.SX32 R162, R84, R96.reuse, 0x1, P0 ;  /* 0x0000006054a29211 */ /* 0x080fe400000f0eff */
[----:B------:R-:W-:Y:S02]  /*28b0*/  @!P1 LEA R84, P0, R85, c[0x0][0x198], 0x2 ;  /* 0x0000660055549a11 */ /* 0x000fe400078010ff */
[----:B------:R-:W-:Y:S02]  /*28c0*/  IADD3 R163, R163, c[0x0][0x1d4], RZ ;  /* 0x00007500a3a37a10 */ /* 0x000fe40007ffe0ff */
[----:B------:R-:W-:Y:S02]  /*28d0*/  @!P1 LEA.HI.X R85, R85, c[0x0][0x19c], R162, 0x2, P0 ;  /* 0x0000670055559a11 */ /* 0x000fe400000f14a2 */
[----:B------:R-:W-:Y:S01]  /*28e0*/  @!P1 IADD3 R162, P0, R93, R161, RZ ;  /* 0x000000a15da29210 */ /* 0x000fe20007f1e0ff */
[----:B0-----:R-:W-:Y:S01]  /*28f0*/  @!P1 IMAD.SHL.U32 R86, R163, 0x4, RZ ;  /* 0x00000004a3569824 */ /* 0x001fe200078e00ff */
[----:B------:R-:W-:Y:S01]  /*2900*/  IADD3 R156, R156, c[0x0][0x1d4], RZ ;  /* 0x000075009c9c7a10 */ /* 0x000fe20007ffe0ff */
[----:B------:R0:W2:Y:S01]  /*2910*/  @!P1 LDG.E R119, [R84.64] ;  /* 0x0000002454779981 */ /* 0x0000a2000c1e1900 */
[----:B------:R-:W-:-:S02]  /*2920*/  @!P1 LEA.HI.X.SX32 R161, R161, R96, 0x1, P0 ;  /* 0x00000060a1a19211 */ /* 0x000fc400000f0eff */
[C---:B-1----:R-:W-:Y:S02]  /*2930*/  @!P1 LEA R82, P0, R162.reuse, c[0x0][0x198], 0x2 ;  /* 0x00006600a2529a11 */ /* 0x042fe400078010ff */
[----:B------:R-:W-:Y:S02]  /*2940*/  IADD3 R163, R163, c[0x0][0x1d4], RZ ;  /* 0x00007500a3a37a10 */ /* 0x000fe40007ffe0ff */
[----:B------:R-:W-:Y:S02]  /*2950*/  @!P1 LEA.HI.X R83, R162, c[0x0][0x19c], R161, 0x2, P0 ;  /* 0x00006700a2539a11 */ /* 0x000fe400000f14a1 */
[----:B------:R-:W-:Y:S01]  /*2960*/  @!P1 IADD3 R87, P0, R93, R86, RZ ;  /* 0x000000565d579210 */ /* 0x000fe20007f1e0ff */
[----:B------:R-:W-:Y:S02]  /*2970*/  @!P1 IMAD.SHL.U32 R161, R163, 0x4, RZ ;  /* 0x00000004a3a19824 */ /* 0x000fe400078e00ff */
[----:B------:R1:W2:Y:S01]  /*2980*/  @!P1 LDG.E R113, [R82.64] ;  /* 0x0000002452719981 */ /* 0x0002a2000c1e1900 */
[----:B------:R-:W-:-:S02]  /*2990*/  @!P1 LEA.HI.X.SX32 R162, R86, R96, 0x1, P0 ;  /* 0x0000006056a29211 */ /* 0x000fc400000f0eff */
[----:B------:R-:W-:-:S04]  /*29a0*/  @!P1 LEA R86, P0, R87, c[0x0][0x198], 0x2 ;  /* 0x0000660057569a11 */ /* 0x000fc800078010ff */
[----:B------:R-:W-:Y:S02]  /*29b0*/  @!P1 LEA.HI.X R87, R87, c[0x0][0x19c], R162, 0x2, P0 ;  /* 0x0000670057579a11 */ /* 0x000fe400000f14a2 */
[----:B------:R-:W-:Y:S02]  /*29c0*/  @!P1 IADD3 R162, P0, R93, R161, RZ ;  /* 0x000000a15da29210 */ /* 0x000fe40007f1e0ff */
[----:B------:R-:W-:Y:S01]  /*29d0*/  IADD3 R163, R163, c[0x0][0x1d4], RZ ;  /* 0x00007500a3a37a10 */ /* 0x000fe20007ffe0ff */
[----:B------:R0:W2:Y:S01]  /*29e0*/  @!P1 LDG.E R112, [R86.64] ;  /* 0x0000002456709981 */ /* 0x0000a2000c1e1900 */
[----:B------:R-:W-:Y:S02]  /*29f0*/  @!P1 LEA.HI.X.SX32 R161, R161, R96, 0x1, P0 ;  /* 0x00000060a1a19211 */ /* 0x000fe400000f0eff */
[----:B-1----:R-:W-:-:S04]  /*2a00*/  @!P1 LEA R82, P0, R162, c[0x0][0x198], 0x2 ;  /* 0x00006600a2529a11 */ /* 0x002fc800078010ff */
[----:B------:R-:W-:Y:S01]  /*2a10*/  @!P1 LEA.HI.X R83, R162, c[0x0][0x19c], R161, 0x2, P0 ;  /* 0x00006700a2539a11 */ /* 0x000fe200000f14a1 */
[----:B------:R-:W-:Y:S02]  /*2a20*/  @!P1 IMAD.SHL.U32 R161, R163, 0x4, RZ ;  /* 0x00000004a3a19824 */ /* 0x000fe400078e00ff */
[----:B------:R-:W-:Y:S02]  /*2a30*/  @!P1 IMAD.SHL.U32 R156, R156, 0x4, RZ ;  /* 0x000000049c9c9824 */ /* 0x000fe400078e00ff */
[----:B------:R1:W2:Y:S01]  /*2a40*/  @!P1 LDG.E R115, [R82.64] ;  /* 0x0000002452739981 */ /* 0x0002a2000c1e1900 */
[----:B------:R-:W-:-:S04]  /*2a50*/  @!P1 IADD3 R162, P0, R93, R161, RZ ;  /* 0x000000a15da29210 */ /* 0x000fc80007f1e0ff */
[----:B------:R-:W-:Y:S02]  /*2a60*/  @!P1 LEA.HI.X.SX32 R161, R161, R96, 0x1, P0 ;  /* 0x00000060a1a19211 */ /* 0x000fe400000f0eff */
[----:B0-----:R-:W-:-:S04]  /*2a70*/  @!P1 LEA R86, P0, R162, c[0x0][0x198], 0x2 ;  /* 0x00006600a2569a11 */ /* 0x001fc800078010ff */
[----:B------:R-:W-:Y:S02]  /*2a80*/  @!P1 LEA.HI.X R87, R162, c[0x0][0x19c], R161, 0x2, P0 ;  /* 0x00006700a2579a11 */ /* 0x000fe400000f14a1 */
[----:B------:R-:W-:-:S03]  /*2a90*/  IADD3 R161, R163, c[0x0][0x1d4], RZ ;  /* 0x00007500a3a17a10 */ /* 0x000fc60007ffe0ff */
[----:B------:R0:W2:Y:S02]  /*2aa0*/  @!P1 LDG.E R114, [R86.64] ;  /* 0x0000002456729981 */ /* 0x0000a4000c1e1900 */
[----:B------:R-:W-:-:S05]  /*2ab0*/  @!P1 IMAD.SHL.U32 R162, R161, 0x4, RZ ;  /* 0x00000004a1a29824 */ /* 0x000fca00078e00ff */
[----:B------:R-:W-:-:S04]  /*2ac0*/  @!P1 IADD3 R163, P0, R93, R162, RZ ;  /* 0x000000a25da39210 */ /* 0x000fc80007f1e0ff */
[----:B------:R-:W-:Y:S02]  /*2ad0*/  @!P1 LEA.HI.X.SX32 R162, R162, R96, 0x1, P0 ;  /* 0x00000060a2a29211 */ /* 0x000fe400000f0eff */
[----:B-1----:R-:W-:-:S04]  /*2ae0*/  @!P1 LEA R82, P0, R163, c[0x0][0x198], 0x2 ;  /* 0x00006600a3529a11 */ /* 0x002fc800078010ff */
[----:B------:R-:W-:Y:S02]  /*2af0*/  @!P1 LEA.HI.X R83, R163, c[0x0][0x19c], R162, 0x2, P0 ;  /* 0x00006700a3539a11 */ /* 0x000fe400000f14a2 */
[----:B0-----:R-:W-:Y:S01]  /*2b00*/  @!P1 IADD3 R87, P0, R93, R156, RZ ;  /* 0x0000009c5d579210 */ /* 0x001fe20007f1e0ff */
[----:B------:R-:W-:Y:S02]  /*2b10*/  IMAD R163, R159, 0x1a, R154 ;  /* 0x0000001a9fa37824 */ /* 0x000fe400078e029a */
[----:B------:R0:W2:Y:S01]  /*2b20*/  @!P1 LDG.E R117, [R82.64] ;  /* 0x0000002452759981 */ /* 0x0000a2000c1e1900 */
[----:B------:R-:W-:Y:S02]  /*2b30*/  @!P1 LEA.HI.X.SX32 R156, R156, R96, 0x1, P0 ;  /* 0x000000609c9c9211 */ /* 0x000fe400000f0eff */
[----:B------:R-:W-:-:S04]  /*2b40*/  @!P1 LEA R86, P0, R87, c[0x0][0x198], 0x2 ;  /* 0x0000660057569a11 */ /* 0x000fc800078010ff */
[----:B------:R-:W-:Y:S01]  /*2b50*/  @!P1 LEA.HI.X R87, R87, c[0x0][0x19c], R156, 0x2, P0 ;  /* 0x0000670057579a11 */ /* 0x000fe200000f149c */
[C---:B------:R-:W-:Y:S01]  /*2b60*/  @!P1 IMAD.SHL.U32 R156, R163.reuse, 0x4, RZ ;  /* 0x00000004a39c9824 */ /* 0x040fe200078e00ff */
[----:B------:R-:W-:Y:S02]  /*2b70*/  IADD3 R163, R163, c[0x0][0x1d4], RZ ;  /* 0x00007500a3a37a10 */ /* 0x000fe40007ffe0ff */
[----:B------:R-:W-:Y:S01]  /*2b80*/  IADD3 R160, R160, c[0x0][0x1d4], RZ ;  /* 0x00007500a0a07a10 */ /* 0x000fe20007ffe0ff */
[----:B------:R1:W2:Y:S01]  /*2b90*/  @!P1 LDG.E R120, [R86.64] ;  /* 0x0000002456789981 */ /* 0x0002a2000c1e1900 */
[----:B------:R-:W-:Y:S01]  /*2ba0*/  @!P1 IADD3 R162, P0, R93, R156, RZ ;  /* 0x0000009c5da29210 */ /* 0x000fe20007f1e0ff */
[----:B------:R-:W-:-:S03]  /*2bb0*/  @!P1 IMAD.SHL.U32 R84, R163, 0x4, RZ ;  /* 0x00000004a3549824 */ /* 0x000fc600078e00ff */
[----:B0-----:R-:W-:Y:S02]  /*2bc0*/  @!P1 LEA.HI.X.SX32 R83, R156, R96, 0x1, P0 ;  /* 0x000000609c539211 */ /* 0x001fe400000f0eff */
[----:B------:R-:W-:-:S04]  /*2bd0*/  @!P1 LEA R82, P0, R162, c[0x0][0x198], 0x2 ;  /* 0x00006600a2529a11 */ /* 0x000fc800078010ff */
[----:B------:R-:W-:Y:S02]  /*2be0*/  @!P1 LEA.HI.X R83, R162, c[0x0][0x19c], R83, 0x2, P0 ;  /* 0x00006700a2539a11 */ /* 0x000fe400000f1453 */
[----:B------:R-:W-:Y:S02]  /*2bf0*/  @!P1 IADD3 R85, P0, R93, R84, RZ ;  /* 0x000000545d559210 */ /* 0x000fe40007f1e0ff */
[----:B------:R-:W-:Y:S01]  /*2c00*/  IADD3 R163, R163, c[0x0][0x1d4], RZ ;  /* 0x00007500a3a37a10 */ /* 0x000fe20007ffe0ff */
[----:B------:R0:W2:Y:S01]  /*2c10*/  @!P1 LDG.E R121, [R82.64] ;  /* 0x0000002452799981 */ /* 0x0000a2000c1e1900 */
[----:B------:R-:W-:Y:S02]  /*2c20*/  @!P1 LEA.HI.X.SX32 R156, R84, R96, 0x1, P0 ;  /* 0x00000060549c9211 */ /* 0x000fe400000f0eff */
[----:B------:R-:W-:-:S04]  /*2c30*/  @!P1 LEA R84, P0, R85, c[0x0][0x198], 0x2 ;  /* 0x0000660055549a11 */ /* 0x000fc800078010ff */
[----:B------:R-:W-:Y:S01]  /*2c40*/  @!P1 LEA.HI.X R85, R85, c[0x0][0x19c], R156, 0x2, P0 ;  /* 0x0000670055559a11 */ /* 0x000fe200000f149c */
[C---:B------:R-:W-:Y:S01]  /*2c50*/  @!P1 IMAD.SHL.U32 R156, R163.reuse, 0x4, RZ ;  /* 0x00000004a39c9824 */ /* 0x040fe200078e00ff */
[----:B------:R-:W-:-:S03]  /*2c60*/  IADD3 R163, R163, c[0x0][0x1d4], RZ ;  /* 0x00007500a3a37a10 */ /* 0x000fc60007ffe0ff */
[----:B------:R1:W2:Y:S01]  /*2c70*/  @!P1 LDG.E R116, [R84.64] ;  /* 0x0000002454749981 */ /* 0x0002a2000c1e1900 */
[----:B------:R-:W-:-:S04]  /*2c80*/  @!P1 IADD3 R162, P0, R93, R156, RZ ;  /* 0x0000009c5da29210 */ /* 0x000fc80007f1e0ff */
[----:B0-----:R-:W-:Y:S01]  /*2c90*/  @!P1 LEA.HI.X.SX32 R83, R156, R96, 0x1, P0 ;  /* 0x000000609c539211 */ /* 0x001fe200000f0eff */
[----:B------:R-:W-:Y:S01]  /*2ca0*/  @!P1 IMAD.SHL.U32 R156, R163, 0x4, RZ ;  /* 0x00000004a39c9824 */ /* 0x000fe200078e00ff */
[----:B------:R-:W-:-:S04]  /*2cb0*/  @!P1 LEA R82, P0, R162, c[0x0][0x198], 0x2 ;  /* 0x00006600a2529a11 */ /* 0x000fc800078010ff */
[----:B------:R-:W-:Y:S02]  /*2cc0*/  @!P1 LEA.HI.X R83, R162, c[0x0][0x19c], R83, 0x2, P0 ;  /* 0x00006700a2539a11 */ /* 0x000fe400000f1453 */
[----:B------:R-:W-:Y:S01]  /*2cd0*/  @!P1 IADD3 R162, P0, R93, R156, RZ ;  /* 0x0000009c5da29210 */ /* 0x000fe20007f1e0ff */
[----:B------:R-:W-:Y:S02]  /*2ce0*/  @!P1 IMAD.SHL.U32 R160, R160, 0x4, RZ ;  /* 0x00000004a0a09824 */ /* 0x000fe400078e00ff */
[----:B------:R0:W2:Y:S01]  /*2cf0*/  @!P1 LDG.E R123, [R82.64] ;  /* 0x00000024527b9981 */ /* 0x0000a2000c1e1900 */
[----:B-1----:R-:W-:Y:S02]  /*2d00*/  @!P1 LEA.HI.X.SX32 R85, R156, R96, 0x1, P0 ;  /* 0x000000609c559211 */ /* 0x002fe400000f0eff */
[----:B------:R-:W-:Y:S02]  /*2d10*/  @!P1 LEA R84, P0, R162, c[0x0][0x198], 0x2 ;  /* 0x00006600a2549a11 */ /* 0x000fe400078010ff */
[----:B------:R-:W-:-:S02]  /*2d20*/  IADD3 R156, R163, c[0x0][0x1d4], RZ ;  /* 0x00007500a39c7a10 */ /* 0x000fc40007ffe0ff */
[----:B------:R-:W-:-:S03]  /*2d30*/  @!P1 LEA.HI.X R85, R162, c[0x0][0x19c], R85, 0x2, P0 ;  /* 0x00006700a2559a11 */ /* 0x000fc600000f1455 */
[----:B------:R-:W-:Y:S02]  /*2d40*/  @!P1 IMAD.SHL.U32 R162, R156, 0x4, RZ ;  /* 0x000000049ca29824 */ /* 0x000fe400078e00ff */
[----:B------:R1:W2:Y:S03]  /*2d50*/  @!P1 LDG.E R118, [R84.64] ;  /* 0x0000002454769981 */ /* 0x0002a6000c1e1900 */
[----:B------:R-:W-:-:S04]  /*2d60*/  @!P1 IADD3 R163, P0, R93, R162, RZ ;  /* 0x000000a25da39210 */ /* 0x000fc80007f1e0ff */
[----:B------:R-:W-:Y:S02]  /*2d70*/  @!P1 LEA.HI.X.SX32 R162, R162, R96, 0x1, P0 ;  /* 0x00000060a2a29211 */ /* 0x000fe400000f0eff */
[----:B0-----:R-:W-:-:S04]  /*2d80*/  @!P1 LEA R82, P0, R163, c[0x0][0x198], 0x2 ;  /* 0x00006600a3529a11 */ /* 0x001fc800078010ff */
[----:B------:R-:W-:Y:S02]  /*2d90*/  @!P1 LEA.HI.X R83, R163, c[0x0][0x19c], R162, 0x2, P0 ;  /* 0x00006700a3539a11 */ /* 0x000fe400000f14a2 */
[----:B-1----:R-:W-:Y:S01]  /*2da0*/  @!P1 IADD3 R85, P0, R93, R160, RZ ;  /* 0x000000a05d559210 */ /* 0x002fe20007f1e0ff */
        /* <DEDUP_REMOVED lines=40> */
[----:B------:R-:W-:Y:S01]  /*3030*/  @!P1 LEA.HI.X R83, R163, c[0x0][0x19c], R162, 0x2, P0 ;  /* 0x00006700a3539a11 */ /* 0x000fe200000f14a2 */
[----:B------:R-:W-:Y:S01]  /*3040*/  IMAD R163, R159, 0x26, R154 ;  /* 0x000000269fa37824 */ /* 0x000fe200078e029a */
[----:B-1----:R-:W-:-:S03]  /*3050*/  @!P1 IADD3 R87, P0, R93, R161, RZ ;  /* 0x000000a15d579210 */ /* 0x002fc60007f1e0ff */
[----:B------:R0:W2:Y:S01]  /*3060*/  @!P1 LDG.E R131, [R82.64] ;  /* 0x0000002452839981 */ /* 0x0000a2000c1e1900 */
[-C--:B------:R-:W-:Y:S01]  /*3070*/  @!P1 LEA.HI.X.SX32 R162, R161, R96.reuse, 0x1, P0 ;  /* 0x00000060a1a29211 */ /* 0x080fe200000f0eff */
[----:B------:R-:W-:Y:S01]  /*3080*/  @!P1 IMAD.SHL.U32 R161, R163, 0x4, RZ ;  /* 0x00000004a3a19824 */ /* 0x000fe200078e00ff */
[----:B------:R-:W-:Y:S02]  /*3090*/  @!P1 LEA R86, P0, R87, c[0x0][0x198], 0x2 ;  /* 0x0000660057569a11 */ /* 0x000fe400078010ff */
[----:B------:R-:W-:Y:S02]  /*30a0*/  IADD3 R163, R163, c[0x0][0x1d4], RZ ;  /* 0x00007500a3a37a10 */ /* 0x000fe40007ffe0ff */
[----:B------:R-:W-:Y:S02]  /*30b0*/  @!P1 LEA.HI.X R87, R87, c[0x0][0x19c], R162, 0x2, P0 ;  /* 0x0000670057579a11 */ /* 0x000fe400000f14a2 */
[----:B------:R-:W-:Y:S01]  /*30c0*/  @!P1 IADD3 R162, P0, R93, R161, RZ ;  /* 0x000000a15da29210 */ /* 0x000fe20007f1e0ff */
[----:B------:R-:W-:Y:S01]  /*30d0*/  @!P1 IMAD.SHL.U32 R84, R163, 0x4, RZ ;  /* 0x00000004a3549824 */ /* 0x000fe200078e00ff */
[----:B------:R-:W-:Y:S01]  /*30e0*/  IADD3 R156, R156, c[0x0][0x1d4], RZ ;  /* 0x000075009c9c7a10 */ /* 0x000fe20007ffe0ff */
[----:B------:R1:W2:Y:S01]  /*30f0*/  @!P1 LDG.E R132, [R86.64] ;  /* 0x0000002456849981 */ /* 0x0002a2000c1e1900 */
[----:B------:R-:W-:-:S02]  /*3100*/  @!P1 LEA.HI.X.SX32 R161, R161, R96, 0x1, P0 ;  /* 0x00000060a1a19211 */ /* 0x000fc400000f0eff */
[C---:B0-----:R-:W-:Y:S02]  /*3110*/  @!P1 LEA R82, P0, R162.reuse, c[0x0][0x198], 0x2 ;  /* 0x00006600a2529a11 */ /* 0x041fe400078010ff */
        /* <DEDUP_REMOVED lines=12> */
[----:B0-----:R-:W-:-:S04]  /*31e0*/  @!P1 LEA R82, P0, R162, c[0x0][0x198], 0x2 ;  /* 0x00006600a2529a11 */ /* 0x001fc800078010ff */
[----:B------:R-:W-:Y:S01]  /*31f0*/  @!P1 LEA.HI.X R83, R162, c[0x0][0x19c], R161, 0x2, P0 ;  /* 0x00006700a2539a11 */ /* 0x000fe200000f14a1 */
[----:B------:R-:W-:Y:S02]  /*3200*/  @!P1 IMAD.SHL.U32 R161, R163, 0x4, RZ ;  /* 0x00000004a3a19824 */ /* 0x000fe400078e00ff */
[----:B------:R-:W-:Y:S02]  /*3210*/  @!P1 IMAD.SHL.U32 R156, R156, 0x4, RZ ;  /* 0x000000049c9c9824 */ /* 0x000fe400078e00ff */
[----:B------:R0:W2:Y:S01]  /*3220*/  @!P1 LDG.E R135, [R82.64] ;  /* 0x0000002452879981 */ /* 0x0000a2000c1e1900 */
[----:B------:R-:W-:-:S04]  /*3230*/  @!P1 IADD3 R162, P0, R93, R161, RZ ;  /* 0x000000a15da29210 */ /* 0x000fc80007f1e0ff */
[----:B------:R-:W-:Y:S02]  /*3240*/  @!P1 LEA.HI.X.SX32 R161, R161, R96, 0x1, P0 ;  /* 0x00000060a1a19211 */ /* 0x000fe400000f0eff */
[----:B-1----:R-:W-:-:S04]  /*3250*/  @!P1 LEA R84, P0, R162, c[0x0][0x198], 0x2 ;  /* 0x00006600a2549a11 */ /* 0x002fc800078010ff */
[----:B------:R-:W-:Y:S02]  /*3260*/  @!P1 LEA.HI.X R85, R162, c[0x0][0x19c], R161, 0x2, P0 ;  /* 0x00006700a2559a11 */ /* 0x000fe400000f14a1 */
[----:B------:R-:W-:-:S03]  /*3270*/  IADD3 R161, R163, c[0x0][0x1d4], RZ ;  /* 0x00007500a3a17a10 */ /* 0x000fc60007ffe0ff */
[----:B------:R1:W2:Y:S02]  /*3280*/  @!P1 LDG.E R130, [R84.64] ;  /* 0x0000002454829981 */ /* 0x0002a4000c1e1900 */
[----:B------:R-:W-:-:S05]  /*3290*/  @!P1 IMAD.SHL.U32 R162, R161, 0x4, RZ ;  /* 0x00000004a1a29824 */ /* 0x000fca00078e00ff */
        /* <DEDUP_REMOVED lines=39> */
[----:B------:R-:W-:Y:S02]  /*3510*/  @!P1 LEA.HI.X R87, R162, c[0x0][0x19c], R87, 0x2, P0 ;  /* 0x00006700a2579a11 */ /* 0x000fe400000f1457 */
[----:B------:R-:W-:-:S03]  /*3520*/  @!P1 SHF.L.U32 R162, R156, 0x2, RZ ;  /* 0x000000029ca29819 */ /* 0x000fc600000006ff */
[----:B------:R1:W2:Y:S01]  /*3530*/  @!P1 LDG.E R136, [R86.64] ;  /* 0x0000002456889981 */ /* 0x0002a2000c1e1900 */
        /* <DEDUP_REMOVED lines=15> */
[----:B0-----:R-:W-:-:S03]  /*3630*/  @!P1 IMAD.SHL.U32 R82, R163, 0x4, RZ ;  /* 0x00000004a3529824 */ /* 0x001fc600078e00ff */
[----:B------:R-:W-:Y:S02]  /*3640*/  @!P1 LEA.HI.X.SX32 R83, R160, R96, 0x1, P0 ;  /* 0x00000060a0539211 */ /* 0x000fe400000f0eff */
        /* <DEDUP_REMOVED lines=51> */
[----:B------:R-:W-:-:S03]  /*3980*/  @!P1 IADD3 R162, P0, R93, R161, RZ ;  /* 0x000000a15da29210 */ /* 0x000fc60007f1e0ff */
[----:B------:R1:W2:Y:S01]  /*3990*/  @!P1 LDG.E R142, [R86.64] ;  /* 0x00000024568e9981 */ /* 0x0002a2000c1e1900 */
[----:B------:R-:W-:Y:S02]  /*39a0*/  @!P1 LEA.HI.X.SX32 R161, R161, R96, 0x1, P0 ;  /* 0x00000060a1a19211 */ /* 0x000fe400000f0eff */
[----:B0-----:R-:W-:-:S04]  /*39b0*/  @!P1 LEA R84, P0, R162, c[0x0][0x198], 0x2 ;  /* 0x00006600a2549a11 */ /* 0x001fc800078010ff */
[----:B------:R-:W-:Y:S02]  /*39c0*/  @!P1 LEA.HI.X R85, R162, c[0x0][0x19c], R161, 0x2, P0 ;  /* 0x00006700a2559a11 */ /* 0x000fe400000f14a1 */
[----:B------:R-:W-:Y:S01]  /*39d0*/  IADD3 R161, R163, c[0x0][0x1d4], RZ ;  /* 0x00007500a3a17a10 */ /* 0x000fe20007ffe0ff */
[----:B------:R-:W-:Y:S02]  /*39e0*/  @!P1 IMAD.SHL.U32 R158, R158, 0x4, RZ ;  /* 0x000000049e9e9824 */ /* 0x000fe400078e00ff */
[----:B------:R0:W2:Y:S02]  /*39f0*/  @!P1 LDG.E R147, [R84.64] ;  /* 0x0000002454939981 */ /* 0x0000a4000c1e1900 */
[----:B------:R-:W-:-:S05]  /*3a00*/  @!P1 IMAD.SHL.U32 R162, R161, 0x4, RZ ;  /* 0x00000004a1a29824 */ /* 0x000fca00078e00ff */
[----:B-1----:R-:W-:-:S04]  /*3a10*/  @!P1 IADD3 R87, P0, R93, R162, RZ ;  /* 0x000000a25d579210 */ /* 0x002fc80007f1e0ff */
[----:B------:R-:W-:Y:S02]  /*3a20*/  @!P1 LEA.HI.X.SX32 R162, R162, R96, 0x1, P0 ;  /* 0x00000060a2a29211 */ /* 0x000fe400000f0eff */
        /* <DEDUP_REMOVED lines=8> */
[----:B------:R-:W-:-:S04]  /*3ab0*/  @!P1 LEA R82, P0, R162, c[0x0][0x198], 0x2 ;  /* 0x00006600a2529a11 */ /* 0x000fc800078010ff */
[----:B------:R-:W-:Y:S02]  /*3ac0*/  @!P1 LEA.HI.X R83, R162, c[0x0][0x19c], R85, 0x2, P0 ;  /* 0x00006700a2539a11 */ /* 0x000fe400000f1455 */
[----:B------:R-:W-:Y:S01]  /*3ad0*/  @!P1 IADD3 R85, P0, R93, R84, RZ ;  /* 0x000000545d559210 */ /* 0x000fe20007f1e0ff */
[----:B------:R-:W-:Y:S02]  /*3ae0*/  @!P1 IMAD.SHL.U32 R156, R156, 0x4, RZ ;  /* 0x000000049c9c9824 */ /* 0x000fe400078e00ff */
[----:B------:R1:W2:Y:S01]  /*3af0*/  @!P1 LDG.E R149, [R82.64] ;  /* 0x0000002452959981 */ /* 0x0002a2000c1e1900 */
[----:B------:R-:W-:Y:S02]  /*3b00*/  @!P1 LEA.HI.X.SX32 R158, R84, R96, 0x1, P0 ;  /* 0x00000060549e9211 */ /* 0x000fe400000f0eff */
[----:B------:R-:W-:-:S04]  /*3b10*/  @!P1 LEA R84, P0, R85, c[0x0][0x198], 0x2 ;  /* 0x0000660055549a11 */ /* 0x000fc800078010ff */
[----:B------:R-:W-:Y:S02]  /*3b20*/  @!P1 LEA.HI.X R85, R85, c[0x0][0x19c], R158, 0x2, P0 ;  /* 0x0000670055559a11 */ /* 0x000fe400000f149e */
[----:B------:R-:W-:Y:S01]  /*3b30*/  @!P1 IADD3 R158, P0, R93, R156, RZ ;  /* 0x0000009c5d9e9210 */ /* 0x000fe20007f1e0ff */
[----:B0-----:R-:W-:Y:S01]  /*3b40*/  @!P1 IMAD.SHL.U32 R86, R154, 0x4, RZ ;  /* 0x000000049a569824 */ /* 0x001fe200078e00ff */
[----:B------:R-:W-:Y:S01]  /*3b50*/  IADD3 R160, R160, c[0x0][0x1d4], RZ ;  /* 0x00007500a0a07a10 */ /* 0x000fe20007ffe0ff */
[----:B------:R0:W2:Y:S01]  /*3b60*/  @!P1 LDG.E R155, [R84.64] ;  /* 0x00000024549b9981 */ /* 0x0000a2000c1e1900 */
[----:B------:R-:W-:Y:S02]  /*3b70*/  @!P1 LEA.HI.X.SX32 R87, R156, R96, 0x1, P0 ;  /* 0x000000609c579211 */ /* 0x000fe400000f0eff */
[----:B-1----:R-:W-:-:S04]  /*3b80*/  @!P1 LEA R82, P0, R158, c[0x0][0x198], 0x2 ;  /* 0x000066009e529a11 */ /* 0x002fc800078010ff */
[----:B------:R-:W-:Y:S02]  /*3b90*/  @!P1 LEA.HI.X R83, R158, c[0x0][0x19c], R87, 0x2, P0 ;  /* 0x000067009e539a11 */ /* 0x000fe400000f1457 */
[----:B------:R-:W-:Y:S01]  /*3ba0*/  @!P1 IADD3 R87, P0, R93, R86, RZ ;  /* 0x000000565d579210 */ /* 0x000fe20007f1e0ff */
[----:B------:R-:W-:Y:S02]  /*3bb0*/  IMAD R154, R159, 0x3e, R154 ;  /* 0x0000003e9f9a7824 */ /* 0x000fe400078e029a */
[----:B------:R1:W2:Y:S01]  /*3bc0*/  @!P1 LDG.E R148, [R82.64] ;  /* 0x0000002452949981 */ /* 0x0002a2000c1e1900 */
[----:B------:R-:W-:Y:S02]  /*3bd0*/  @!P1 LEA.HI.X.SX32 R156, R86, R96, 0x1, P0 ;  /* 0x00000060569c9211 */ /* 0x000fe400000f0eff */
[----:B------:R-:W-:-:S04]  /*3be0*/  @!P1 LEA R86, P0, R87, c[0x0][0x198], 0x2 ;  /* 0x0000660057569a11 */ /* 0x000fc800078010ff */
[----:B------:R-:W-:-:S05]  /*3bf0*/  @!P1 LEA.HI.X R87, R87, c[0x0][0x19c], R156, 0x2, P0 ;  /* 0x0000670057579a11 */ /* 0x000fca00000f149c */
[----:B------:R0:W2:Y:S01]  /*3c00*/  @!P1 LDG.E R151, [R86.64] ;  /* 0x0000002456979981 */ /* 0x0000a2000c1e1900 */
[----:B------:R-:W-:-:S05]  /*3c10*/  @!P1 IMAD.SHL.U32 R156, R154, 0x4, RZ ;  /* 0x000000049a9c9824 */ /* 0x000fca00078e00ff */
[----:B------:R-:W-:-:S04]  /*3c20*/  @!P1 IADD3 R159, P0, R93, R156, RZ ;  /* 0x0000009c5d9f9210 */ /* 0x000fc80007f1e0ff */
[----:B------:R-:W-:Y:S01]  /*3c30*/  @!P1 LEA.HI.X.SX32 R156, R156, R96, 0x1, P0 ;  /* 0x000000609c9c9211 */ /* 0x000fe200000f0eff */
[----:B0-----:R-:W-:Y:S01]  /*3c40*/  @!P1 IMAD.SHL.U32 R86, R160, 0x4, RZ ;  /* 0x00000004a0569824 */ /* 0x001fe200078e00ff */
[----:B------:R-:W-:-:S04]  /*3c50*/  @!P1 LEA R158, P0, R159, c[0x0][0x198], 0x2 ;  /* 0x000066009f9e9a11 */ /* 0x000fc800078010ff */
[----:B------:R-:W-:Y:S02]  /*3c60*/  @!P1 LEA.HI.X R159, R159, c[0x0][0x19c], R156, 0x2, P0 ;  /* 0x000067009f9f9a11 */ /* 0x000fe400000f149c */
[----:B------:R-:W-:Y:S02]  /*3c70*/  @!P1 IADD3 R87, P0, R93, R86, RZ ;  /* 0x000000565d579210 */ /* 0x000fe40007f1e0ff */
[----:B------:R-:W-:Y:S01]  /*3c80*/  IADD3 R156, R161, c[0x0][0x1d4], RZ ;  /* 0x00007500a19c7a10 */ /* 0x000fe20007ffe0ff */
[----:B------:R-:W4:Y:S01]  /*3c90*/  @!P1 LDG.E R153, [R158.64] ;  /* 0x000000249e999981 */ /* 0x000f22000c1e1900 */
[----:B------:R-:W-:Y:S02]  /*3ca0*/  @!P1 LEA.HI.X.SX32 R160, R86, R96, 0x1, P0 ;  /* 0x0000006056a09211 */ /* 0x000fe400000f0eff */
[----:B------:R-:W-:-:S04]  /*3cb0*/  @!P1 LEA R86, P0, R87, c[0x0][0x198], 0x2 ;  /* 0x0000660057569a11 */ /* 0x000fc800078010ff */
[----:B------:R-:W-:Y:S02]  /*3cc0*/  @!P1 LEA.HI.X R87, R87, c[0x0][0x19c], R160, 0x2, P0 ;  /* 0x0000670057579a11 */ /* 0x000fe400000f14a0 */
[----:B------:R-:W-:Y:S01]  /*3cd0*/  ISETP.NE.U32.AND P0, PT, RZ, c[0x0][0x200], PT ;  /* 0x00008000ff007a0c */ /* 0x000fe20003f05070 */
[----:B------:R-:W-:Y:S02]  /*3ce0*/  @!P1 IMAD.SHL.U32 R156, R156, 0x4, RZ ;  /* 0x000000049c9c9824 */ /* 0x000fe400078e00ff */
[----:B------:R0:W4:Y:S01]  /*3cf0*/  @!P1 LDG.E R157, [R86.64] ;  /* 0x00000024569d9981 */ /* 0x000122000c1e1900 */
[----:B------:R-:W-:Y:S02]  /*3d00*/  ISETP.NE.AND.EX P0, PT, RZ, c[0x0][0x204], PT, P0 ;  /* 0x00008100ff007a0c */ /* 0x000fe40003f05300 */
[----:B------:R-:W-:Y:S02]  /*3d10*/  @!P1 IADD3 R84, P2, R93, R156, RZ ;  /* 0x0000009c5d549210 */ /* 0x000fe40007f5e0ff */
[----:B------:R-:W-:-:S02]  /*3d20*/  IADD3 R154, R154, c[0x0][0x1d4], RZ ;  /* 0x000075009a9a7a10 */ /* 0x000fc40007ffe0ff */
[----:B-1----:R-:W-:Y:S02]  /*3d30*/  @!P1 LEA.HI.X.SX32 R83, R156, R96, 0x1, P2 ;  /* 0x000000609c539211 */ /* 0x002fe400010f0eff */
[----:B------:R-:W-:-:S05]  /*3d40*/  @!P1 LEA R82, P2, R84, c[0x0][0x198], 0x2 ;  /* 0x0000660054529a11 */ /* 0x000fca00078410ff */
[----:B------:R-:W-:Y:S01]  /*3d50*/  @P0 IMAD R85, R29, c[0x0][0x1d4], RZ ;  /* 0x000075001d550a24 */ /* 0x000fe200078e02ff */
[----:B------:R-:W-:Y:S01]  /*3d60*/  @!P1 LEA.HI.X R83, R84, c[0x0][0x19c], R83, 0x2, P2 ;  /* 0x0000670054539a11 */ /* 0x000fe200010f1453 */
[----:B------:R-:W-:-:S03]  /*3d70*/  @!P1 IMAD.SHL.U32 R154, R154, 0x4, RZ ;  /* 0x000000049a9a9824 */ /* 0x000fc600078e00ff */
[--C-:B------:R-:W-:Y:S01]  /*3d80*/  @P0 SHF.R.S32.HI R156, RZ, 0x1f, R85.reuse ;  /* 0x0000001fff9c0819 */ /* 0x100fe20000011455 */
[----:B------:R1:W4:Y:S01]  /*3d90*/  @!P1 LDG.E R150, [R82.64] ;  /* 0x0000002452969981 */ /* 0x000322000c1e1900 */
[----:B------:R-:W-:Y:S02]  /*3da0*/  @P0 IADD3 R84, P2, P3, R94, c[0x0][0x200], R85 ;  /* 0x000080005e540a10 */ /* 0x000fe40007b5e055 */
[----:B------:R-:W-:-:S04]  /*3db0*/  @P0 SHF.R.S32.HI R85, RZ, 0x1f, R94 ;  /* 0x0000001fff550819 */ /* 0x000fc8000001145e */
[----:B------:R-:W-:Y:S02]  /*3dc0*/  @P0 IADD3.X R85, R85, c[0x0][0x204], R156, P2, P3 ;  /* 0x0000810055550a10 */ /* 0x000fe400017e649c */
[----:B------:R-:W-:-:S03]  /*3dd0*/  @!P1 IADD3 R156, P2, R93, R154, RZ ;  /* 0x0000009a5d9c9210 */ /* 0x000fc60007f5e0ff */
[----:B------:R-:W4:Y:S01]  /*3de0*/  @P0 LDG.E.U8 R84, [R84.64] ;  /* 0x0000002454540981 */ /* 0x000f22000c1e1100 */
[----:B0-----:R-:W-:Y:S02]  /*3df0*/  @!P1 LEA.HI.X.SX32 R87, R154, R96, 0x1, P2 ;  /* 0x000000609a579211 */ /* 0x001fe400010f0eff */
[----:B-1----:R-:W-:-:S04]  /*3e00*/  @!P1 LEA R82, P2, R156, c[0x0][0x198], 0x2 ;  /* 0x000066009c529a11 */ /* 0x002fc800078410ff */
[----:B------:R-:W-:-:S05]  /*3e10*/  @!P1 LEA.HI.X R83, R156, c[0x0][0x19c], R87, 0x2, P2 ;  /* 0x000067009c539a11 */ /* 0x000fca00010f1457 */
[----:B------:R-:W4:Y:S01]  /*3e20*/  @!P1 LDG.E R152, [R82.64] ;  /* 0x0000002452989981 */ /* 0x000f22000c1e1900 */
[----:B---3--:R-:W-:-:S04]  /*3e30*/  FMUL.FTZ R86, R13, R98 ;  /* 0x000000620d567220 */ /* 0x008fc80000410000 */
[----:B--2---:R-:W-:-:S04]  /*3e40*/  FFMA.FTZ R86, R12, R151, R86 ;  /* 0x000000970c567223 */ /* 0x004fc80000010056 */
[----:B----4-:R-:W-:-:S04]  /*3e50*/  FFMA.FTZ R86, R14, R99, R86 ;  /* 0x000000630e567223 */ /* 0x010fc80000010056 */
        /* <DEDUP_REMOVED lines=60> */
[----:B------:R-:W-:Y:S02]  /*4220*/  ISETP.NE.AND P0, PT, R84, RZ, P0 ;  /* 0x000000ff5400720c */ /* 0x000fe40000705270 */
[----:B------:R-:W-:Y:S01]  /*4230*/  LOP3.LUT P1, RZ, R23, 0x3, RZ, 0xc0, !PT ;  /* 0x0000000317ff7812 */ /* 0x000fe2000782c0ff */
[----:B------:R-:W-:Y:S01]  /*4240*/  FFMA.FTZ R159, R11, R152, R86 ;  /* 0x000000980b9f7223 */ /* 0x000fe20000010056 */
[----:B------:R-:W-:Y:S09]  /*4250*/  BRA.DIV ~URZ, `(.L_x_3122) ;  /* 0x00002cb27f007947 */ /* 0x000ff2000b800000 */
[----:B------:R0:W1:Y:S02]  /*4260*/  SHFL.BFLY PT, R82, R159, 0x2, 0x1f ;  /* 0x0c401f009f527f89 */ /* 0x00006400000e0000 */
.L_x_3166:
[----:B01----:R-:W-:Y:S01]  /*4270*/  FADD.FTZ R159, R159, R82 ;  /* 0x000000529f9f7221 */ /* 0x003fe20000010000 */
[----:B------:R-:W-:Y:S05]  /*4280*/  BRA.DIV ~URZ, `(.L_x_3123) ;  /* 0x00002d027f007947 */ /* 0x000fea000b800000 */
[----:B------:R0:W1:Y:S02]  /*4290*/  SHFL.BFLY PT, R82, R159, 0x1, 0x1f ;  /* 0x0c201f009f527f89 */ /* 0x00006400000e0000 */
.L_x_3167:
        /* <DEDUP_REMOVED lines=11> */
[----:B------:R-:W-:-:S04]  /*4350*/  @P2 IMAD.WIDE R84, R83, R84, c[0x0][0x218] ;  /* 0x0000860053542625 */ /* 0x000fc800078e0254 */
[----:B------:R-:W-:Y:S02]  /*4360*/  @P1 IMAD.MOV.U32 R83, RZ, RZ, 0x4 ;  /* 0x00000004ff531424 */ /* 0x000fe400078e00ff */
[----:B------:R-:W2:Y:S02]  /*4370*/  @P2 LDG.E R84, [R84.64] ;  /* 0x0000002454542981 */ /* 0x000ea4000c1e1900 */
[----:B------:R-:W-:-:S06]  /*4380*/  @P1 IMAD.WIDE R82, R24, R83, c[0x0][0x228] ;  /* 0x00008a0018521625 */ /* 0x000fcc00078e0253 */
[----:B------:R-:W3:Y:S01]  /*4390*/  @P1 LDG.E R82, [R82.64] ;  /* 0x0000002452521981 */ /* 0x000ee2000c1e1900 */
[----:B------:R-:W-:-:S04]  /*43a0*/  @P1 ISETP.GE.AND P3, PT, R94, R95, PT ;  /* 0x0000005f5e00120c */ /* 0x000fc80003f66270 */
[----:B-----5:R-:W-:-:S04]  /*43b0*/  @P1 SEL R87, R2, RZ, !P3 ;  /* 0x000000ff02571207 */ /* 0x020fc80005800000 */
[----:B------:R-:W-:Y:S01]  /*43c0*/  @P1 IADD3 R154, R87, R94, -R25 ;  /* 0x0000005e579a1210 */ /* 0x000fe20007ffe819 */
[----:B------:R-:W-:-:S05]  /*43d0*/  FMUL.FTZ R87, R86, c[0x0][0x1f0] ;  /* 0x00007c0056577a20 */ /* 0x000fca0000410000 */
[----:B------:R-:W3:Y:S01]  /*43e0*/  @P1 I2F R154, R154 ;  /* 0x0000009a009a1306 */ /* 0x000ee20000201400 */
[----:B--2---:R-:W-:Y:S02]  /*43f0*/  @P2 FADD.FTZ R87, R87, R84 ;  /* 0x0000005457572221 */ /* 0x004fe40000010000 */
[----:B------:R-:W-:Y:S02]  /*4400*/  IMAD.IADD R84, R94, 0x1, -R16 ;  /* 0x000000015e547824 */ /* 0x000fe400078e0a10 */
[----:B---3--:R-:W-:-:S05]  /*4410*/  @P1 FFMA.FTZ R87, R154, R82, R87 ;  /* 0x000000529a571223 */ /* 0x008fca0000010057 */
[----:B------:R1:W-:Y:S01]  /*4420*/  STS [R84.X4+0x410], R87 ;  /* 0x0004105754007388 */ /* 0x0003e20000004800 */
[----:B------:R-:W-:-:S03]  /*4430*/  @!P0 FMNMX.FTZ R8, R8, R87, !PT ;  /* 0x0000005708088209 */ /* 0x000fc60007810000 */
.L_x_3125:
[----:B------:R-:W-:Y:S05]  /*4440*/  BSYNC B1 ;  /* 0x0000000000017941 */ /* 0x000fea0003800000 */
.L_x_3124:
[----:B------:R-:W-:-:S04]  /*4450*/  IADD3 R94, R94, 0x10, RZ ;  /* 0x000000105e5e7810 */ /* 0x000fc80007ffe0ff */
[----:B------:R-:W-:-:S13]  /*4460*/  ISETP.GE.AND P0, PT, R94, R9, PT ;  /* 0x000000095e00720c */ /* 0x000fda0003f06270 */
[----:B01---5:R-:W-:Y:S01]  /*4470*/  @P0 CALL.REL.NOINC `(.L_x_3121) ;  /* 0x0000001000000944 */ /* 0x023fe20003c00000 */
[----:B------:R-:W-:Y:S05]  /*4480*/  BRA `(.L_x_3126) ;  /* 0xffffdbc000007947 */ /* 0x000fea000383ffff */
.L_x_3121:
[----:B------:R-:W-:Y:S05]  /*4490*/  BSYNC B0 ;  /* 0x0000000000007941 */ /* 0x000fea0003800000 */
.L_x_3120:
[----:B-----5:R-:W-:Y:S01]  /*44a0*/  SHF.R.S32.HI R2, RZ, 0x1f, R23 ;  /* 0x0000001fff027819 */ /* 0x020fe20000011417 */
[----:B------:R-:W-:Y:S05]  /*44b0*/  BRA.DIV ~URZ, `(.L_x_3127) ;  /* 0x00002b527f007947 */ /* 0x000fea000b800000 */
[----:B------:R0:W3:Y:S02]  /*44c0*/  SHFL.BFLY PT, R3, R8, 0x10, 0x1f ;  /* 0x0e001f0008037f89 */ /* 0x0000e400000e0000 */
.L_x_3168:
[----:B---3--:R-:W-:Y:S01]  /*44d0*/  FMNMX.FTZ R5, R3, R8, !PT ;  /* 0x0000000803057209 */ /* 0x008fe20007810000 */
[----:B------:R-:W-:Y:S05]  /*44e0*/  BRA.DIV ~URZ, `(.L_x_3128) ;  /* 0x00002ba27f007947 */ /* 0x000fea000b800000 */
[----:B------:R-:W3:Y:S02]  /*44f0*/  SHFL.BFLY PT, R0, R5, 0x8, 0x1f ;  /* 0x0d001f0005007f89 */ /* 0x000ee400000e0000 */
[----:B---3--:R-:W-:-:S05]  /*4500*/  FMNMX.FTZ R0, R5, R0, !PT ;  /* 0x0000000005007209 */ /* 0x008fca0007810000 */
[----:B------:R3:W4:Y:S02]  /*4510*/  SHFL.BFLY PT, R3, R0, 0x4, 0x1f ;  /* 0x0c801f0000037f89 */ /* 0x00072400000e0000 */
.L_x_3169:
[----:B------:R-:W-:Y:S01]  /*4520*/  LEA.HI R2, R2, R23, RZ, 0x5 ;  /* 0x0000001702027211 */ /* 0x000fe200078f28ff */
[----:B------:R-:W-:Y:S01]  /*4530*/  WARPSYNC 0xffffffff ;  /* 0xffffffff00007948 */ /* 0x000fe20003800000 */
[----:B----4-:R-:W-:Y:S02]  /*4540*/  FMNMX.FTZ R3, R3, R0, !PT ;  /* 0x0000000003037209 */ /* 0x010fe40007810000 */
[----:B------:R-:W-:-:S05]  /*4550*/  LOP3.LUT R4, R2, 0xffffffe0, RZ, 0xc0, !PT ;  /* 0xffffffe002047812 */ /* 0x000fca00078ec0ff */
[----:B------:R-:W-:-:S05]  /*4560*/  IMAD.IADD R4, R23, 0x1, -R4 ;  /* 0x0000000117047824 */ /* 0x000fca00078e0a04 */
[----:B------:R-:W-:-:S13]  /*4570*/  ISETP.NE.AND P0, PT, R4, RZ, PT ;  /* 0x000000ff0400720c */ /* 0x000fda0003f05270 */
[----:B------:R-:W-:-:S05]  /*4580*/  @!P0 SHF.R.S32.HI R2, RZ, 0x5, R2 ;  /* 0x00000005ff028819 */ /* 0x000fca0000011402 */
[----:B------:R4:W-:Y:S02]  /*4590*/  @!P0 STS [R2.X4], R3 ;  /* 0x0000000302008388 */ /* 0x0009e40000004800 */
[----:B------:R-:W-:Y:S01]  /*45a0*/  BAR.SYNC.DEFER_BLOCKING 0x0 ;  /* 0x0000000000007b1d */ /* 0x000fe20000010000 */
[----:B------:R-:W-:Y:S01]  /*45b0*/  ISETP.GT.AND P0, PT, R4, 0x1, PT ;  /* 0x000000010400780c */ /* 0x000fe20003f04270 */
[----:B---3--:R-:W-:Y:S02]  /*45c0*/  IMAD.MOV.U32 R0, RZ, RZ, -0x800001 ;  /* 0xff7fffffff007424 */ /* 0x008fe400078e00ff */
[----:B------:R-:W-:Y:S02]  /*45d0*/  IMAD.IADD R9, R16, 0x1, R23 ;  /* 0x0000000110097824 */ /* 0x000fe400078e0217 */
[----:B------:R-:W-:Y:S01]  /*45e0*/  BSSY B0, `(.L_x_3129) ;  /* 0x0000023000007945 */ /* 0x000fe20003800000 */
[----:B------:R-:W-:Y:S02]  /*45f0*/  IMAD.MOV.U32 R5, RZ, RZ, RZ ;  /* 0x000000ffff057224 */ /* 0x000fe400078e00ff */
[----:B------:R-:W-:-:S05]  /*4600*/  ISETP.GT.AND P1, PT, R9, R25, PT ;  /* 0x000000190900720c */ /* 0x000fca0003f24270 */
[----:B------:R-:W3:Y:S04]  /*4610*/  @!P0 LDS R0, [R4.X4] ;  /* 0x0000000004008984 */ /* 0x000ee80000004800 */
[----:B---34-:R-:W3:Y:S02]  /*4620*/  SHFL.BFLY PT, R3, R0, 0x1, 0x1f ;  /* 0x0c201f0000037f89 */ /* 0x018ee400000e0000 */
[----:B---3--:R-:W-:-:S05]  /*4630*/  FMNMX.FTZ R3, R3, R0, !PT ;  /* 0x0000000003037209 */ /* 0x008fca0007810000 */
[----:B------:R3:W4:Y:S01]  /*4640*/  SHFL.IDX PT, R11, R3, RZ, 0x1f ;  /* 0x00001fff030b7589 */ /* 0x00072200000e0000 */
[----:B------:R-:W-:Y:S05]  /*4650*/  @P1 BRA `(.L_x_3130) ;  /* 0x000001b000001947 */ /* 0x000fea0003800000 */
[----:B------:R-:W-:Y:S01]  /*4660*/  ISETP.NE.U32.AND P0, PT, RZ, c[0x0][0x200], PT ;  /* 0x00008000ff007a0c */ /* 0x000fe20003f05070 */
[----:B------:R-:W-:Y:S02]  /*4670*/  IMAD.MOV.U32 R5, RZ, RZ, RZ ;  /* 0x000000ffff057224 */ /* 0x000fe400078e00ff */
[----:B------:R-:W-:Y:S01]  /*4680*/  IMAD.MOV.U32 R0, RZ, RZ, R9 ;  /* 0x000000ffff007224 */ /* 0x000fe200078e0009 */
[----:B------:R-:W-:-:S07]  /*4690*/  ISETP.NE.AND.EX P0, PT, RZ, c[0x0][0x204], PT, P0 ;  /* 0x00008100ff007a0c */ /* 0x000fce0003f05300 */
.L_x_3134:
[----:B----4-:R-:W-:Y:S01]  /*46a0*/  IMAD.IADD R2, R0, 0x1, -R16 ;  /* 0x0000000100027824 */ /* 0x010fe200078e0a10 */
[----:B------:R-:W-:Y:S04]  /*46b0*/  BSSY B1, `(.L_x_3131) ;  /* 0x0000010000017945 */ /* 0x000fe80003800000 */
[----:B------:R-:W-:Y:S01]  /*46c0*/  LEA R13, R2, 0x410, 0x2 ;  /* 0x00000410020d7811 */ /* 0x000fe200078e10ff */
[----:B---3--:R-:W-:Y:S05]  /*46d0*/  @!P0 BRA `(.L_x_3132) ;  /* 0x0000009000008947 */ /* 0x008fea0003800000 */
[----:B------:R-:W-:Y:S01]  /*46e0*/  IMAD R15, R29, c[0x0][0x1d4], RZ ;  /* 0x000075001d0f7a24 */ /* 0x000fe200078e02ff */
[----:B---3--:R-:W-:-:S04]  /*46f0*/  SHF.R.S32.HI R3, RZ, 0x1f, R0 ;  /* 0x0000001fff037819 */ /* 0x008fc80000011400 */
[--C-:B------:R-:W-:Y:S02]  /*4700*/  SHF.R.S32.HI R4, RZ, 0x1f, R15.reuse ;  /* 0x0000001fff047819 */ /* 0x100fe4000001140f */
[----:B------:R-:W-:-:S04]  /*4710*/  IADD3 R2, P2, P3, R0, c[0x0][0x200], R15 ;  /* 0x0000800000027a10 */ /* 0x000fc80007b5e00f */
[----:B------:R-:W-:-:S05]  /*4720*/  IADD3.X R3, R3, c[0x0][0x204], R4, P2, P3 ;  /* 0x0000810003037a10 */ /* 0x000fca00017e6404 */
[----:B------:R-:W3:Y:S02]  /*4730*/  LDG.E.U8 R2, [R2.64] ;  /* 0x0000002402027981 */ /* 0x000ee4000c1e1100 */
[----:B---3--:R-:W-:-:S13]  /*4740*/  ISETP.NE.AND P2, PT, R2, RZ, PT ;  /* 0x000000ff0200720c */ /* 0x008fda0003f45270 */
[----:B------:R-:W-:Y:S01]  /*4750*/  @P2 IMAD.MOV.U32 R4, RZ, RZ, RZ ;  /* 0x000000ffff042224 */ /* 0x000fe200078e00ff */
[----:B------:R-:W-:Y:S05]  /*4760*/  @P2 BRA `(.L_x_3133) ;  /* 0x0000004000002947 */ /* 0x000fea0003800000 */
.L_x_3132:
[----:B------:R-:W5:Y:S02]  /*4770*/  LDS R2, [R13] ;  /* 0x000000000d027984 */ /* 0x000f640000000800 */
[----:B----45:R-:W-:-:S04]  /*4780*/  FADD.FTZ R2, -R11, R2 ;  /* 0x000000020b027221 */ /* 0x030fc80000010100 */
[----:B------:R-:W-:-:S04]  /*4790*/  FMUL.FTZ R2, R2, 1.4426950216293334961 ;  /* 0x3fb8aa3b02027820 */ /* 0x000fc80000410000 */
[----:B------:R4:W0:Y:S03]  /*47a0*/  MUFU.EX2 R4, R2 ;  /* 0x0000000200047308 */ /* 0x0008260000000800 */
.L_x_3133:
[----:B------:R-:W-:Y:S05]  /*47b0*/  BSYNC B1 ;  /* 0x0000000000017941 */ /* 0x000fea0003800000 */
.L_x_3131:
[----:B0-----:R0:W-:Y:S01]  /*47c0*/  STS [R13], R4 ;  /* 0x000000040d007388 */ /* 0x0011e20000000800 */
[----:B------:R-:W-:Y:S01]  /*47d0*/  IADD3 R0, R0, 0x40, RZ ;  /* 0x0000004000007810 */ /* 0x000fe20007ffe0ff */
[----:B------:R-:W-:-:S03]  /*47e0*/  FADD.FTZ R5, R4, R5 ;  /* 0x0000000504057221 */ /* 0x000fc60000010000 */
[----:B------:R-:W-:-:S13]  /*47f0*/  ISETP.GT.AND P2, PT, R0, R25, PT ;  /* 0x000000190000720c */ /* 0x000fda0003f44270 */
[----:B0-----:R-:W-:Y:S05]  /*4800*/  @!P2 BRA `(.L_x_3134) ;  /* 0xfffffe900000a947 */ /* 0x001fea000383ffff */
.L_x_3130:
[----:B------:R-:W-:Y:S05]  /*4810*/  BSYNC B0 ;  /* 0x0000000000007941 */ /* 0x000fea0003800000 */
.L_x_3129:
[----:B------:R-:W5:Y:S01]  /*4820*/  SHFL.BFLY PT, R0, R5, 0x10, 0x1f ;  /* 0x0e001f0005007f89 */ /* 0x000f6200000e0000 */
[C---:B------:R-:W-:Y:S02]  /*4830*/  LOP3.LUT P0, RZ, R23.reuse, 0x1f, RZ, 0xc0, !PT ;  /* 0x0000001f17ff7812 */ /* 0x040fe4000780c0ff */
[----:B------:R-:W-:-:S04]  /*4840*/  LOP3.LUT R6, R23, 0x1f, RZ, 0xc0, !PT ;  /* 0x0000001f17067812 */ /* 0x000fc800078ec0ff */
[----:B------:R-:W-:Y:S01]  /*4850*/  ISETP.GT.U32.AND P2, PT, R6, 0x1, PT ;  /* 0x000000010600780c */ /* 0x000fe20003f44070 */
[----:B-----5:R-:W-:-:S06]  /*4860*/  FADD.FTZ R0, R0, R5 ;  /* 0x0000000500007221 */ /* 0x020fcc0000010000 */
[----:B------:R-:W-:Y:S01]  /*4870*/  @!P0 SHF.R.U32.HI R5, RZ, 0x3, R23 ;  /* 0x00000003ff058819 */ /* 0x000fe20000011617 */
[----:B---3--:R-:W3:Y:S03]  /*4880*/  SHFL.BFLY PT, R3, R0, 0x8, 0x1f ;  /* 0x0d001f0000037f89 */ /* 0x008ee600000e0000 */
[----:B------:R-:W-:Y:S01]  /*4890*/  @!P0 LOP3.LUT R5, R5, 0x1ffffffc, RZ, 0xc0, !PT ;  /* 0x1ffffffc05058812 */ /* 0x000fe200078ec0ff */
[----:B---3--:R-:W-:Y:S02]  /*48a0*/  FADD.FTZ R3, R0, R3 ;  /* 0x0000000300037221 */ /* 0x008fe40000010000 */
[----:B------:R-:W-:-:S03]  /*48b0*/  @!P2 IMAD.SHL.U32 R0, R23, 0x4, RZ ;  /* 0x000000041700a824 */ /* 0x000fc600078e00ff */
[----:B----4-:R-:W3:Y:S02]  /*48c0*/  SHFL.BFLY PT, R2, R3, 0x4, 0x1f ;  /* 0x0c801f0003027f89 */ /* 0x010ee400000e0000 */
[----:B------:R-:W-:Y:S01]  /*48d0*/  @!P2 LOP3.LUT R0, R0, 0x7c, RZ, 0xc0, !PT ;  /* 0x0000007c0000a812 */ /* 0x000fe200078ec0ff */
[----:B---3--:R-:W-:-:S05]  /*48e0*/  FADD.FTZ R2, R3, R2 ;  /* 0x0000000203027221 */ /* 0x008fca0000010000 */
[----:B------:R-:W3:Y:S02]  /*48f0*/  SHFL.BFLY PT, R11, R2, 0x2, 0x1f ;  /* 0x0c401f00020b7f89 */ /* 0x000ee400000e0000 */
[----:B---3--:R-:W-:-:S05]  /*4900*/  FADD.FTZ R11, R2, R11 ;  /* 0x0000000b020b7221 */ /* 0x008fca0000010000 */
[----:B------:R-:W3:Y:S02]  /*4910*/  SHFL.BFLY PT, R4, R11, 0x1, 0x1f ;  /* 0x0c201f000b047f89 */ /* 0x000ee400000e0000 */
[----:B---3--:R-:W-:-:S05]  /*4920*/  FADD.FTZ R4, R11, R4 ;  /* 0x000000040b047221 */ /* 0x008fca0000010000 */
[----:B------:R-:W-:Y:S04]  /*4930*/  @!P0 STS [R5+0x8], R4 ;  /* 0x0000080405008388 */ /* 0x000fe80000000800 */
[----:B------:R-:W-:Y:S06]  /*4940*/  BAR.SYNC.DEFER_BLOCKING 0x0 ;  /* 0x0000000000007b1d */ /* 0x000fec0000010000 */
[----:B------:R-:W3:Y:S04]  /*4950*/  @!P2 LDS R4, [R0+0x8] ;  /* 0x000008000004a984 */ /* 0x000ee80000000800 */
[----:B---3--:R-:W3:Y:S02]  /*4960*/  SHFL.BFLY PT, R3, R4, 0x1, 0x1f ;  /* 0x0c201f0004037f89 */ /* 0x008ee400000e0000 */
[----:B---3--:R-:W-:-:S05]  /*4970*/  FADD.FTZ R3, R3, R4 ;  /* 0x0000000403037221 */ /* 0x008fca0000010000 */
[----:B------:R3:W4:Y:S01]  /*4980*/  SHFL.IDX PT, R6, R3, RZ, 0x1f ;  /* 0x00001fff03067589 */ /* 0x00072200000e0000 */
[----:B------:R-:W-:Y:S05]  /*4990*/  @P1 BRA.U `(.L_x_3135) ;  /* 0x000001a100001947 */ /* 0x000fea0003800000 */
[----:B------:R-:W5:Y:S01]  /*49a0*/  LDC.U8 R0, c[0x0][0x26c] ;  /* 0x00009b00ff007b82 */ /* 0x000f620000000000 */
[----:B------:R-:W-:Y:S01]  /*49b0*/  BSSY B0, `(.L_x_3135) ;  /* 0x0000018000007945 */ /* 0x000fe20003800000 */
[----:B-----5:R-:W-:-:S13]  /*49c0*/  ISETP.NE.AND P0, PT, R0, RZ, PT ;  /* 0x000000ff0000720c */ /* 0x020fda0003f05270 */
[----:B---3--:R-:W-:-:S04]  /*49d0*/  @P0 IMAD.MOV.U32 R3, RZ, RZ, c[0x0][0x268] ;  /* 0x00009a00ff030624 */ /* 0x008fc800078e00ff */
[----:B------:R-:W-:Y:S02]  /*49e0*/  @P0 IMAD R0, R22, R3, c[0x0][0x1ec] ;  /* 0x00007b0016000624 */ /* 0x000fe400078e0203 */
[----:B------:R-:W-:Y:S02]  /*49f0*/  CS2R R2, SRZ ;  /* 0x0000000000027805 */ /* 0x000fe4000001ff00 */
[----:B------:R-:W-:-:S04]  /*4a00*/  @P0 IMAD R5, R0, c[0x0][0x1d4], RZ ;  /* 0x0000750000050a24 */ /* 0x000fc800078e02ff */
[--C-:B------:R-:W-:Y:S01]  /*4a10*/  @P0 IMAD.MOV.U32 R2, RZ, RZ, R5.reuse ;  /* 0x000000ffff020224 */ /* 0x100fe200078e0005 */
[----:B------:R-:W-:Y:S01]  /*4a20*/  @P0 SHF.R.S32.HI R3, RZ, 0x1f, R5 ;  /* 0x0000001fff030819 */ /* 0x000fe20000011405 */
[----:B------:R-:W-:Y:S05]  /*4a30*/  @P1 BRA `(.L_x_3136) ;  /* 0x000000f000001947 */ /* 0x000fea0003800000 */
[----:B----4-:R-:W-:-:S04]  /*4a40*/  FADD.FTZ R0, R6, 9.9999999747524270788e-07 ;  /* 0x358637bd06007421 */ /* 0x010fc80000010000 */
[----:B0-----:R0:W3:Y:S03]  /*4a50*/  MUFU.RCP R8, R0 ;  /* 0x0000000000087308 */ /* 0x0010e60000001000 */
.L_x_3137:
        /* <DEDUP_REMOVED lines=13> */
.L_x_3136:
[----:B------:R-:W-:Y:S05]  /*4b30*/  BSYNC B0 ;  /* 0x0000000000007941 */ /* 0x000fea0003800000 */
.L_x_3135:
[----:B------:R-:W-:Y:S01]  /*4b40*/  ISETP.NE.U32.AND P0, PT, RZ, c[0x0][0x190], PT ;  /* 0x00006400ff007a0c */ /* 0x000fe20003f05070 */
[----:B------:R-:W-:Y:S01]  /*4b50*/  CS2R R14, SRZ ;  /* 0x00000000000e7805 */ /* 0x000fe2000001ff00 */
[----:B------:R-:W-:Y:S01]  /*4b60*/  SHF.R.S32.HI R0, RZ, 0x1f, R23 ;  /* 0x0000001fff007819 */ /* 0x000fe20000011417 */
[----:B0-----:R-:W-:Y:S01]  /*4b70*/  CS2R R12, SRZ ;  /* 0x00000000000c7805 */ /* 0x001fe2000001ff00 */
[----:B---3--:R-:W-:-:S02]  /*4b80*/  IADD3 R3, R23, 0x3f, RZ ;  /* 0x0000003f17037810 */ /* 0x008fc40007ffe0ff */
[----:B------:R-:W-:Y:S02]  /*4b90*/  ISETP.NE.AND.EX P0, PT, RZ, c[0x0][0x194], PT, P0 ;  /* 0x00006500ff007a0c */ /* 0x000fe40003f05300 */
[----:B------:R-:W-:Y:S02]  /*4ba0*/  LEA.HI R21, R0, R23, RZ, 0x6 ;  /* 0x0000001700157211 */ /* 0x000fe400078f30ff */
[----:B------:R-:W-:Y:S02]  /*4bb0*/  ISETP.GT.U32.OR P0, PT, R3, 0x7e, !P0 ;  /* 0x0000007e0300780c */ /* 0x000fe40004704470 */
[----:B------:R-:W-:-:S05]  /*4bc0*/  LOP3.LUT R0, R21, 0x3fffffc0, RZ, 0xc0, !PT ;  /* 0x3fffffc015007812 */ /* 0x000fca00078ec0ff */
[----:B------:R-:W-:-:S04]  /*4bd0*/  IMAD.IADD R0, R23, 0x1, -R0 ;  /* 0x0000000117007824 */ /* 0x000fc800078e0a00 */
[----:B------:R-:W-:Y:S01]  /*4be0*/  IMAD.SHL.U32 R0, R0, 0x4, RZ ;  /* 0x0000000400007824 */ /* 0x000fe200078e00ff */
[----:B------:R-:W-:Y:S01]  /*4bf0*/  SHF.R.S32.HI R21, RZ, 0x6, R21 ;  /* 0x00000006ff157819 */ /* 0x000fe20000011415 */
[----:B------:R-:W-:Y:S02]  /*4c00*/  @!P0 IMAD.MOV.U32 R9, RZ, RZ, 0x4 ;  /* 0x00000004ff098424 */ /* 0x000fe400078e00ff */
        /* <DEDUP_REMOVED lines=12> */
[----:B0-----:R-:W-:Y:S01]  /*4cd0*/  CS2R R8, SRZ ;  /* 0x0000000000087805 */ /* 0x001fe2000001ff00 */
[----:B------:R-:W-:-:S06]  /*4ce0*/  SHF.R.S32.HI R5, RZ, 0x1f, R4 ;  /* 0x0000001fff057819 */ /* 0x000fcc0000011404 */
[----:B------:R-:W-:Y:S05]  /*4cf0*/  @P0 BRA `(.L_x_3139) ;  /* 0x00000f0000000947 */ /* 0x000fea0003800000 */
[----:B------:R-:W-:Y:S01]  /*4d00*/  LOP3.LUT R9, RZ, R21, RZ, 0x33, !PT ;  /* 0x00000015ff097212 */ /* 0x000fe200078e33ff */
[----:B------:R-:W-:Y:S01]  /*4d10*/  BSSY B1, `(.L_x_3140) ;  /* 0x0000020000017945 */ /* 0x000fe20003800000 */
[----:B----4-:R-:W-:Y:S01]  /*4d20*/  LOP3.LUT R6, RZ, R29, RZ, 0x33, !PT ;  /* 0x0000001dff067212 */ /* 0x010fe200078e33ff */
        /* <DEDUP_REMOVED lines=9> */
[----:B------:R-:W-:Y:S01]  /*4dc0*/  IMAD.SHL.U32 R8, R2, 0x100, RZ ;  /* 0x0000010002087824 */ /* 0x000fe200078e00ff */
[----:B------:R-:W-:Y:S01]  /*4dd0*/  LEA R26, R21, 0x410, 0x2 ;  /* 0x00000410151a7811 */ /* 0x000fe200078e10ff */
[----:B------:R-:W-:-:S03]  /*4de0*/  IMAD.MOV.U32 R20, RZ, RZ, R2 ;  /* 0x000000ffff147224 */ /* 0x000fc600078e0002 */
[----:B------:R-:W-:-:S04]  /*4df0*/  IADD3 R23, P0, R4, R8, RZ ;  /* 0x0000000804177210 */ /* 0x000fc80007f1e0ff */
[----:B------:R-:W-:Y:S02]  /*4e00*/  LEA.HI.X.SX32 R8, R8, R5, 0x1, P0 ;  /* 0x0000000508087211 */ /* 0x000fe400000f0eff */
[----:B------:R-:W-:-:S04]  /*4e10*/  LEA R22, P0, R23, c[0x0][0x1a0], 0x2 ;  /* 0x0000680017167a11 */ /* 0x000fc800078010ff */
[----:B------:R-:W-:Y:S01]  /*4e20*/  LEA.HI.X R23, R23, c[0x0][0x1a4], R8, 0x2, P0 ;  /* 0x0000690017177a11 */ /* 0x000fe200000f1408 */
[----:B------:R-:W-:-:S04]  /*4e30*/  IMAD.MOV.U32 R8, RZ, RZ, RZ ;  /* 0x000000ffff087224 */ /* 0x000fc800078e00ff */
.L_x_3142:
[----:B-1----:R0:W3:Y:S01]  /*4e40*/  LDG.E.128 R32, [R22.64] ;  /* 0x0000002416207981 */ /* 0x0020e2000c1e1d00 */
[----:B------:R-:W-:Y:S02]  /*4e50*/  IADD3 R6, R6, -0x1, RZ ;  /* 0xffffffff06067810 */ /* 0x000fe40007ffe0ff */
[----:B------:R-:W-:Y:S01]  /*4e60*/  IADD3 R20, R20, 0x1, RZ ;  /* 0x0000000114147810 */ /* 0x000fe20007ffe0ff */
[----:B------:R1:W3:Y:S01]  /*4e70*/  LDS R28, [R26] ;  /* 0x000000001a1c7984 */ /* 0x0002e20000000800 */
[----:B------:R-:W-:Y:S02]  /*4e80*/  ISETP.NE.AND P0, PT, R6, RZ, PT ;  /* 0x000000ff0600720c */ /* 0x000fe40003f05270 */
[----:B0-----:R-:W-:Y:S02]  /*4e90*/  IADD3 R22, P3, R22, 0x400, RZ ;  /* 0x0000040016167810 */ /* 0x001fe40007f7e0ff */
[----:B-1----:R-:W-:-:S03]  /*4ea0*/  IADD3 R26, R26, 0x4, RZ ;  /* 0x000000041a1a7810 */ /* 0x002fc60007ffe0ff */
[----:B------:R-:W-:Y:S02]  /*4eb0*/  IMAD.X R23, RZ, RZ, R23, P3 ;  /* 0x000000ffff177224 */ /* 0x000fe400018e0617 */
[-C--:B---3--:R-:W-:Y:S02]  /*4ec0*/  FFMA.FTZ R8, R32, R28.reuse, R8 ;  /* 0x0000001c20087223 */ /* 0x088fe40000010008 */
[-C--:B------:R-:W-:Y:S02]  /*4ed0*/  FFMA.FTZ R9, R33, R28.reuse, R9 ;  /* 0x0000001c21097223 */ /* 0x080fe40000010009 */
[-C--:B------:R-:W-:Y:S02]  /*4ee0*/  FFMA.FTZ R10, R34, R28.reuse, R10 ;  /* 0x0000001c220a7223 */ /* 0x080fe4000001000a */
[----:B------:R-:W-:Y:S01]  /*4ef0*/  FFMA.FTZ R11, R35, R28, R11 ;  /* 0x0000001c230b7223 */ /* 0x000fe2000001000b */
[----:B------:R-:W-:Y:S05]  /*4f00*/  @P0 BRA `(.L_x_3142) ;  /* 0xffffff3000000947 */ /* 0x000fea000383ffff */
.L_x_3141:
[----:B------:R-:W-:Y:S05]  /*4f10*/  BSYNC B1 ;  /* 0x0000000000017941 */ /* 0x000fea0003800000 */
.L_x_3140:
[----:B------:R-:W-:Y:S05]  /*4f20*/  @!P2 BRA `(.L_x_3139) ;  /* 0x00000cd00000a947 */ /* 0x000fea0003800000 */
[----:B------:R-:W-:Y:S01]  /*4f30*/  IMAD.IADD R28, R29, 0x1, -R20 ;  /* 0x000000011d1c7824 */ /* 0x000fe200078e0a14 */
[C---:B------:R-:W-:Y:S01]  /*4f40*/  LEA R23, R20.reuse, 0x8, 0x2 ;  /* 0x0000000814177811 */ /* 0x040fe200078e10ff */
[----:B------:R-:W-:Y:S01]  /*4f50*/  IMAD.SHL.U32 R6, R20, 0x100, RZ ;  /* 0x0000010014067824 */ /* 0x000fe200078e00ff */
[----:B------:R-:W-:Y:S02]  /*4f60*/  BSSY B1, `(.L_x_3143) ;  /* 0x0000073000017945 */ /* 0x000fe40003800000 */
[----:B------:R-:W-:-:S02]  /*4f70*/  ISETP.GT.AND P2, PT, R28, 0xc, PT ;  /* 0x0000000c1c00780c */ /* 0x000fc40003f44270 */
[----:B------:R-:W-:-:S04]  /*4f80*/  IADD3 R26, P0, R4, R6, RZ ;  /* 0x00000006041a7210 */ /* 0x000fc80007f1e0ff */
[----:B-1----:R-:W-:Y:S01]  /*4f90*/  LEA.HI.X.SX32 R33, R6, R5, 0x1, P0 ;  /* 0x0000000506217211 */ /* 0x002fe200000f0eff */
[----:B------:R-:W-:Y:S01]  /*4fa0*/  IMAD R6, R16, -0x4, R23 ;  /* 0xfffffffc10067824 */ /* 0x000fe200078e0217 */
[----:B------:R-:W-:-:S04]  /*4fb0*/  LEA R22, P0, R26, c[0x0][0x1a0], 0x2 ;  /* 0x000068001a167a11 */ /* 0x000fc800078010ff */
[----:B------:R-:W-:Y:S02]  /*4fc0*/  LEA.HI.X R23, R26, c[0x0][0x1a4], R33, 0x2, P0 ;  /* 0x000069001a177a11 */ /* 0x000fe400000f1421 */
[----:B------:R-:W-:Y:S02]  /*4fd0*/  PLOP3.LUT P0, PT, PT, PT, PT, 0x80, 0x0 ;  /* 0x000000000000781c */ /* 0x000fe40003f0f070 */
[----:B------:R-:W-:Y:S01]  /*4fe0*/  IADD3 R6, R6, 0x410, RZ ;  /* 0x0000041006067810 */ /* 0x000fe20007ffe0ff */
[----:B------:R-:W-:Y:S05]  /*4ff0*/  @!P2 BRA `(.L_x_3144) ;  /* 0x000006900000a947 */ /* 0x000fea0003800000 */
[----:B------:R-:W-:Y:S02]  /*5000*/  PLOP3.LUT P0, PT, PT, PT, PT, 0x8, 0x0 ;  /* 0x000000000000781c */ /* 0x000fe40003f0e170 */
[----:B------:R-:W-:-:S03]  /*5010*/  IADD3 R97, R29, -0xc, RZ ;  /* 0xfffffff41d617810 */ /* 0x000fc60007ffe0ff */
.L_x_3145:
        /* <DEDUP_REMOVED lines=18> */
[----:B------:R-:W3:Y:S04]  /*5140*/  LDS R28, [R6+-0x8] ;  /* 0xfffff800061c7984 */ /* 0x000ee80000000800 */
[----:B------:R-:W4:Y:S01]  /*5150*/  LDS R96, [R6+-0x4] ;  /* 0xfffffc0006607984 */ /* 0x000f220000000800 */
[----:B0-----:R-:W-:Y:S01]  /*5160*/  IMAD.X R23, RZ, RZ, R23, P2 ;  /* 0x000000ffff177224 */ /* 0x001fe200010e0617 */
[----:B------:R-:W-:Y:S02]  /*5170*/  ISETP.GE.AND P2, PT, R20, R97, PT ;  /* 0x000000611400720c */ /* 0x000fe40003f46270 */
[----:B------:R-:W2:Y:S04]  /*5180*/  LDS R98, [R6] ;  /* 0x0000000006627984 */ /* 0x000ea80000000800 */
[----:B------:R-:W0:Y:S04]  /*5190*/  LDS R100, [R6+0x4] ;  /* 0x0000040006647984 */ /* 0x000e280000000800 */
[----:B------:R-:W1:Y:S04]  /*51a0*/  LDS R101, [R6+0x8] ;  /* 0x0000080006657984 */ /* 0x000e680000000800 */
[----:B------:R-:W0:Y:S04]  /*51b0*/  LDS R102, [R6+0xc] ;  /* 0x00000c0006667984 */ /* 0x000e280000000800 */
[----:B------:R-:W0:Y:S04]  /*51c0*/  LDS R103, [R6+0x10] ;  /* 0x0000100006677984 */ /* 0x000e280000000800 */
[----:B------:R-:W0:Y:S04]  /*51d0*/  LDS R104, [R6+0x14] ;  /* 0x0000140006687984 */ /* 0x000e280000000800 */
[----:B------:R-:W0:Y:S01]  /*51e0*/  LDS R22, [R6+0x18] ;  /* 0x0000180006167984 */ /* 0x000e220000000800 */
[----:B---3--:R-:W-:-:S02]  /*51f0*/  FFMA.FTZ R99, R68, R28, R8 ;  /* 0x0000001c44637223 */ /* 0x008fc40000010008 */
[-C--:B------:R-:W-:Y:S01]  /*5200*/  FFMA.FTZ R8, R69, R28.reuse, R9 ;  /* 0x0000001c45087223 */ /* 0x080fe20000010009 */
[----:B------:R-:W-:Y:S01]  /*5210*/  LDS R68, [R6+0x24] ;  /* 0x0000240006447984 */ /* 0x000fe20000000800 */
[-C--:B------:R-:W-:Y:S02]  /*5220*/  FFMA.FTZ R9, R70, R28.reuse, R10 ;  /* 0x0000001c46097223 */ /* 0x080fe4000001000a */
[----:B------:R-:W-:Y:S01]  /*5230*/  FFMA.FTZ R28, R71, R28, R11 ;  /* 0x0000001c471c7223 */ /* 0x000fe2000001000b */
[----:B------:R-:W3:Y:S01]  /*5240*/  LDS R10, [R6+0x1c] ;  /* 0x00001c00060a7984 */ /* 0x000ee20000000800 */
[-C--:B----4-:R-:W-:Y:S02]  /*5250*/  FFMA.FTZ R99, R88, R96.reuse, R99 ;  /* 0x0000006058637223 */ /* 0x090fe40000010063 */
[-C--:B------:R-:W-:Y:S01]  /*5260*/  FFMA.FTZ R8, R89, R96.reuse, R8 ;  /* 0x0000006059087223 */ /* 0x080fe20000010008 */
[----:B------:R-:W4:Y:S01]  /*5270*/  LDS R11, [R6+0x20] ;  /* 0x00002000060b7984 */ /* 0x000f220000000800 */
[----:B------:R-:W-:-:S02]  /*5280*/  FFMA.FTZ R9, R90, R96, R9 ;  /* 0x000000605a097223 */ /* 0x000fc40000010009 */
[----:B------:R-:W-:Y:S01]  /*5290*/  FFMA.FTZ R28, R91, R96, R28 ;  /* 0x000000605b1c7223 */ /* 0x000fe2000001001c */
[----:B------:R-:W2:Y:S02]  /*52a0*/  LDS R69, [R6+0x28] ;  /* 0x0000280006457984 */ /* 0x000ea40000000800 */
[-C--:B--2---:R-:W-:Y:S02]  /*52b0*/  FFMA.FTZ R99, R92, R98.reuse, R99 ;  /* 0x000000625c637223 */ /* 0x084fe40000010063 */
[-C--:B------:R-:W-:Y:S01]  /*52c0*/  FFMA.FTZ R8, R93, R98.reuse, R8 ;  /* 0x000000625d087223 */ /* 0x080fe20000010008 */
[----:B------:R-:W2:Y:S01]  /*52d0*/  LDS R70, [R6+0x2c] ;  /* 0x00002c0006467984 */ /* 0x000ea20000000800 */
[-C--:B------:R-:W-:Y:S02]  /*52e0*/  FFMA.FTZ R9, R94, R98.reuse, R9 ;  /* 0x000000625e097223 */ /* 0x080fe40000010009 */
[----:B------:R-:W-:Y:S01]  /*52f0*/  FFMA.FTZ R28, R95, R98, R28 ;  /* 0x000000625f1c7223 */ /* 0x000fe2000001001c */
[----:B------:R-:W2:Y:S01]  /*5300*/  LDS R71, [R6+0x30] ;  /* 0x0000300006477984 */ /* 0x000ea20000000800 */
[----:B0-----:R-:W-:-:S02]  /*5310*/  FFMA.FTZ R99, R84, R100, R99 ;  /* 0x0000006454637223 */ /* 0x001fc40000010063 */
[-C--:B------:R-:W-:Y:S02]  /*5320*/  FFMA.FTZ R8, R85, R100.reuse, R8 ;  /* 0x0000006455087223 */ /* 0x080fe40000010008 */
[-C--:B------:R-:W-:Y:S02]  /*5330*/  FFMA.FTZ R9, R86, R100.reuse, R9 ;  /* 0x0000006456097223 */ /* 0x080fe40000010009 */
[----:B------:R-:W-:Y:S02]  /*5340*/  FFMA.FTZ R28, R87, R100, R28 ;  /* 0x00000064571c7223 */ /* 0x000fe4000001001c */
[-C--:B-1----:R-:W-:Y:S02]  /*5350*/  FFMA.FTZ R99, R80, R101.reuse, R99 ;  /* 0x0000006550637223 */ /* 0x082fe40000010063 */
[-C--:B------:R-:W-:Y:S02]  /*5360*/  FFMA.FTZ R8, R81, R101.reuse, R8 ;  /* 0x0000006551087223 */ /* 0x080fe40000010008 */
[----:B------:R-:W-:-:S02]  /*5370*/  FFMA.FTZ R9, R82, R101, R9 ;  /* 0x0000006552097223 */ /* 0x000fc40000010009 */
[----:B------:R-:W-:Y:S02]  /*5380*/  FFMA.FTZ R28, R83, R101, R28 ;  /* 0x00000065531c7223 */ /* 0x000fe4000001001c */
[-C--:B------:R-:W-:Y:S02]  /*5390*/  FFMA.FTZ R99, R76, R102.reuse, R99 ;  /* 0x000000664c637223 */ /* 0x080fe40000010063 */
[-C--:B------:R-:W-:Y:S01]  /*53a0*/  FFMA.FTZ R8, R77, R102.reuse, R8 ;  /* 0x000000664d087223 */ /* 0x080fe20000010008 */
[----:B------:R0:W1:Y:S01]  /*53b0*/  LDS R76, [R6+0x34] ;  /* 0x00003400064c7984 */ /* 0x0000620000000800 */
[-C--:B------:R-:W-:Y:S02]  /*53c0*/  FFMA.FTZ R9, R78, R102.reuse, R9 ;  /* 0x000000664e097223 */ /* 0x080fe40000010009 */
[----:B------:R-:W-:Y:S02]  /*53d0*/  FFMA.FTZ R28, R79, R102, R28 ;  /* 0x000000664f1c7223 */ /* 0x000fe4000001001c */
[----:B------:R-:W-:-:S02]  /*53e0*/  FFMA.FTZ R8, R73, R103, R8 ;  /* 0x0000006749087223 */ /* 0x000fc40000010008 */
[-C--:B------:R-:W-:Y:S01]  /*53f0*/  FFMA.FTZ R9, R74, R103.reuse, R9 ;  /* 0x000000674a097223 */ /* 0x080fe20000010009 */
[----:B0-----:R-:W-:Y:S01]  /*5400*/  IADD3 R6, R6, 0x40, RZ ;  /* 0x0000004006067810 */ /* 0x001fe20007ffe0ff */
        /* <DEDUP_REMOVED lines=26> */
[-C--:B--2---:R-:W-:Y:S02]  /*55b0*/  FFMA.FTZ R8, R41, R70.reuse, R8 ;  /* 0x0000004629087223 */ /* 0x084fe40000010008 */
[-C--:B------:R-:W-:Y:S02]  /*55c0*/  FFMA.FTZ R9, R42, R70.reuse, R9 ;  /* 0x000000462a097223 */ /* 0x080fe40000010009 */
[----:B------:R-:W-:-:S02]  /*55d0*/  FFMA.FTZ R99, R40, R70, R99 ;  /* 0x0000004628637223 */ /* 0x000fc40000010063 */
[----:B------:R-:W-:Y:S02]  /*55e0*/  FFMA.FTZ R28, R43, R70, R28 ;  /* 0x000000462b1c7223 */ /* 0x000fe4000001001c */
[-C--:B------:R-:W-:Y:S02]  /*55f0*/  FFMA.FTZ R10, R37, R71.reuse, R8 ;  /* 0x00000047250a7223 */ /* 0x080fe40000010008 */
[-C--:B------:R-:W-:Y:S02]  /*5600*/  FFMA.FTZ R11, R38, R71.reuse, R9 ;  /* 0x00000047260b7223 */ /* 0x080fe40000010009 */
[-C--:B------:R-:W-:Y:S02]  /*5610*/  FFMA.FTZ R99, R36, R71.reuse, R99 ;  /* 0x0000004724637223 */ /* 0x080fe40000010063 */
[----:B------:R-:W-:Y:S02]  /*5620*/  FFMA.FTZ R28, R39, R71, R28 ;  /* 0x00000047271c7223 */ /* 0x000fe4000001001c */
[----:B-1----:R-:W-:-:S02]  /*5630*/  FFMA.FTZ R9, R33, R76, R10 ;  /* 0x0000004c21097223 */ /* 0x002fc4000001000a */
[-C--:B------:R-:W-:Y:S02]  /*5640*/  FFMA.FTZ R10, R34, R76.reuse, R11 ;  /* 0x0000004c220a7223 */ /* 0x080fe4000001000b */
[-C--:B------:R-:W-:Y:S02]  /*5650*/  FFMA.FTZ R8, R32, R76.reuse, R99 ;  /* 0x0000004c20087223 */ /* 0x080fe40000010063 */
[----:B------:R-:W-:Y:S02]  /*5660*/  FFMA.FTZ R11, R35, R76, R28 ;  /* 0x0000004c230b7223 */ /* 0x000fe4000001001c */
[----:B------:R-:W-:Y:S01]  /*5670*/  IMAD.MOV.U32 R22, RZ, RZ, R26 ;  /* 0x000000ffff167224 */ /* 0x000fe200078e001a */
[----:B------:R-:W-:Y:S05]  /*5680*/  @!P2 BRA `(.L_x_3145) ;  /* 0xfffff9900000a947 */ /* 0x000fea000383ffff */
.L_x_3144:
[----:B------:R-:W-:Y:S05]  /*5690*/  BSYNC B1 ;  /* 0x0000000000017941 */ /* 0x000fea0003800000 */
.L_x_3143:
[----:B------:R-:W-:Y:S01]  /*56a0*/  IMAD.IADD R26, R29, 0x1, -R20 ;  /* 0x000000011d1a7824 */ /* 0x000fe200078e0a14 */
[----:B------:R-:W-:Y:S04]  /*56b0*/  BSSY B1, `(.L_x_3146) ;  /* 0x000003a000017945 */ /* 0x000fe80003800000 */
        /* <DEDUP_REMOVED lines=16> */
[----:B0-----:R-:W-:-:S03]  /*57c0*/  IMAD.MOV.U32 R22, RZ, RZ, R70 ;  /* 0x000000ffff167224 */ /* 0x001fc600078e0046 */
        /* <DEDUP_REMOVED lines=39> */
[----:B------:R-:W-:Y:S02]  /*5a40*/  IMAD.MOV.U32 R23, RZ, RZ, R71 ;  /* 0x000000ffff177224 */ /* 0x000fe400078e0047 */
.L_x_3147:
[----:B------:R-:W-:Y:S05]  /*5a50*/  BSYNC B1 ;  /* 0x0000000000017941 */ /* 0x000fea0003800000 */
.L_x_3146:
[----:B------:R-:W-:-:S13]  /*5a60*/  ISETP.LT.OR P0, PT, R20, R29, P0 ;  /* 0x0000001d1400720c */ /* 0x000fda0000701670 */
[----:B------:R-:W-:Y:S05]  /*5a70*/  @!P0 BRA `(.L_x_3139) ;  /* 0x0000018000008947 */ /* 0x000fea0003800000 */
[----:B------:R-:W3:Y:S04]  /*5a80*/  LDG.E.128 R32, [R22.64] ;  /* 0x0000002416207981 */ /* 0x000ee8000c1e1d00 */
[----:B--2---:R-:W2:Y:S04]  /*5a90*/  LDG.E.128 R36, [R22.64+0x400] ;  /* 0x0004002416247981 */ /* 0x004ea8000c1e1d00 */
[----:B------:R-:W4:Y:S04]  /*5aa0*/  LDG.E.128 R40, [R22.64+0x800] ;  /* 0x0008002416287981 */ /* 0x000f28000c1e1d00 */
[----:B------:R-:W4:Y:S04]  /*5ab0*/  LDG.E.128 R44, [R22.64+0xc00] ;  /* 0x000c0024162c7981 */ /* 0x000f28000c1e1d00 */
[----:B------:R-:W3:Y:S04]  /*5ac0*/  LDS R20, [R6+-0x8] ;  /* 0xfffff80006147984 */ /* 0x000ee80000000800 */
[----:B------:R-:W2:Y:S04]  /*5ad0*/  LDS R26, [R6+-0x4] ;  /* 0xfffffc00061a7984 */ /* 0x000ea80000000800 */
[----:B------:R-:W4:Y:S04]  /*5ae0*/  LDS R28, [R6] ;  /* 0x00000000061c7984 */ /* 0x000f280000000800 */
[----:B------:R-:W0:Y:S01]  /*5af0*/  LDS R29, [R6+0x4] ;  /* 0x00000400061d7984 */ /* 0x000e220000000800 */
[----:B---3--:R-:W-:-:S02]  /*5b00*/  FFMA.FTZ R32, R32, R20, R8 ;  /* 0x0000001420207223 */ /* 0x008fc40000010008 */
[-C--:B------:R-:W-:Y:S02]  /*5b10*/  FFMA.FTZ R33, R33, R20.reuse, R9 ;  /* 0x0000001421217223 */ /* 0x080fe40000010009 */
[-C--:B------:R-:W-:Y:S02]  /*5b20*/  FFMA.FTZ R34, R34, R20.reuse, R10 ;  /* 0x0000001422227223 */ /* 0x080fe4000001000a */
[----:B------:R-:W-:Y:S02]  /*5b30*/  FFMA.FTZ R35, R35, R20, R11 ;  /* 0x0000001423237223 */ /* 0x000fe4000001000b */
[-C--:B--2---:R-:W-:Y:S02]  /*5b40*/  FFMA.FTZ R32, R36, R26.reuse, R32 ;  /* 0x0000001a24207223 */ /* 0x084fe40000010020 */
[-C--:B------:R-:W-:Y:S02]  /*5b50*/  FFMA.FTZ R33, R37, R26.reuse, R33 ;  /* 0x0000001a25217223 */ /* 0x080fe40000010021 */
[----:B------:R-:W-:-:S02]  /*5b60*/  FFMA.FTZ R34, R38, R26, R34 ;  /* 0x0000001a26227223 */ /* 0x000fc40000010022 */
[----:B------:R-:W-:Y:S02]  /*5b70*/  FFMA.FTZ R35, R39, R26, R35 ;  /* 0x0000001a27237223 */ /* 0x000fe40000010023 */
[-C--:B----4-:R-:W-:Y:S02]  /*5b80*/  FFMA.FTZ R32, R40, R28.reuse, R32 ;  /* 0x0000001c28207223 */ /* 0x090fe40000010020 */
[-C--:B------:R-:W-:Y:S02]  /*5b90*/  FFMA.FTZ R33, R41, R28.reuse, R33 ;  /* 0x0000001c29217223 */ /* 0x080fe40000010021 */
[-C--:B------:R-:W-:Y:S02]  /*5ba0*/  FFMA.FTZ R34, R42, R28.reuse, R34 ;  /* 0x0000001c2a227223 */ /* 0x080fe40000010022 */
[----:B------:R-:W-:Y:S02]  /*5bb0*/  FFMA.FTZ R35, R43, R28, R35 ;  /* 0x0000001c2b237223 */ /* 0x000fe40000010023 */
[----:B0-----:R-:W-:-:S02]  /*5bc0*/  FFMA.FTZ R8, R44, R29, R32 ;  /* 0x0000001d2c087223 */ /* 0x001fc40000010020 */
[-C--:B------:R-:W-:Y:S02]  /*5bd0*/  FFMA.FTZ R9, R45, R29.reuse, R33 ;  /* 0x0000001d2d097223 */ /* 0x080fe40000010021 */
[-C--:B------:R-:W-:Y:S02]  /*5be0*/  FFMA.FTZ R10, R46, R29.reuse, R34 ;  /* 0x0000001d2e0a7223 */ /* 0x080fe40000010022 */
[----:B------:R-:W-:Y:S02]  /*5bf0*/  FFMA.FTZ R11, R47, R29, R35 ;  /* 0x0000001d2f0b7223 */ /* 0x000fe40000010023 */
.L_x_3139:
[----:B------:R-:W-:Y:S05]  /*5c00*/  BSYNC B0 ;  /* 0x0000000000007941 */ /* 0x000fea0003800000 */
.L_x_3138:
[----:B------:R-:W-:Y:S01]  /*5c10*/  ISETP.GE.AND P0, PT, R2, R25, PT ;  /* 0x000000190200720c */ /* 0x000fe20003f06270 */
[----:B------:R-:W-:-:S12]  /*5c20*/  BSSY B0, `(.L_x_3148) ;  /* 0x00000d4000007945 */ /* 0x000fd80003800000 */
[----:B------:R-:W-:Y:S05]  /*5c30*/  @P0 BRA `(.L_x_3149) ;  /* 0x00000d2000000947 */ /* 0x000fea0003800000 */
[----:B----4-:R-:W-:Y:S01]  /*5c40*/  IADD3 R6, -R16, R25, -R21 ;  /* 0x0000001910067210 */ /* 0x010fe20007ffe915 */
[----:B------:R-:W-:Y:S03]  /*5c50*/  BSSY B1, `(.L_x_3150) ;  /* 0x000002e000017945 */ /* 0x000fe60003800000 */
[----:B------:R-:W-:-:S13]  /*5c60*/  LOP3.LUT P0, R6, R6, 0x3, RZ, 0xc0, !PT ;  /* 0x0000000306067812 */ /* 0x000fda000780c0ff */
[----:B------:R-:W-:Y:S05]  /*5c70*/  @!P0 BRA `(.L_x_3151) ;  /* 0x000002b000008947 */ /* 0x000fea0003800000 */
[----:B------:R-:W-:Y:S02]  /*5c80*/  LEA R20, R21, 0x410, 0x2 ;  /* 0x0000041015147811 */ /* 0x000fe400078e10ff */
.L_x_3154:
[----:B------:R-:W-:Y:S01]  /*5c90*/  ISETP.GE.AND P2, PT, R2, c[0x0][0x1d4], PT ;  /* 0x0000750002007a0c */ /* 0x000fe20003f46270 */
[----:B------:R-:W-:Y:S01]  /*5ca0*/  BSSY B2, `(.L_x_3152) ;  /* 0x0000025000027945 */ /* 0x000fe20003800000 */
[----:B------:R-:W-:-:S04]  /*5cb0*/  IADD3 R6, R6, -0x1, RZ ;  /* 0xffffffff06067810 */ /* 0x000fc80007ffe0ff */
[----:B------:R-:W-:-:S07]  /*5cc0*/  ISETP.NE.AND P0, PT, R6, RZ, PT ;  /* 0x000000ff0600720c */ /* 0x000fce0003f05270 */
[----:B------:R-:W-:Y:S05]  /*5cd0*/  @!P2 BRA `(.L_x_3153) ;  /* 0x000002100000a947 */ /* 0x000fea0003800000 */
        /* <DEDUP_REMOVED lines=33> */
.L_x_3153:
[----:B------:R-:W-:Y:S05]  /*5ef0*/  BSYNC B2 ;  /* 0x0000000000027941 */ /* 0x000fea0003800000 */
.L_x_3152:
[----:B------:R-:W-:Y:S02]  /*5f00*/  IADD3 R2, R2, 0x1, RZ ;  /* 0x0000000102027810 */ /* 0x000fe40007ffe0ff */
[----:B------:R-:W-:Y:S01]  /*5f10*/  IADD3 R20, R20, 0x4, RZ ;  /* 0x0000000414147810 */ /* 0x000fe20007ffe0ff */
[----:B------:R-:W-:Y:S05]  /*5f20*/  @P0 BRA `(.L_x_3154) ;  /* 0xfffffd6000000947 */ /* 0x000fea000383ffff */
.L_x_3151:
[----:B------:R-:W-:Y:S05]  /*5f30*/  BSYNC B1 ;  /* 0x0000000000017941 */ /* 0x000fea0003800000 */
.L_x_3150:
[----:B------:R-:W-:-:S04]  /*5f40*/  LOP3.LUT R6, RZ, R21, RZ, 0x33, !PT ;  /* 0x00000015ff067212 */ /* 0x000fc800078e33ff */
[----:B------:R-:W-:-:S04]  /*5f50*/  IADD3 R6, -R16, R25, R6 ;  /* 0x0000001910067210 */ /* 0x000fc80007ffe106 */
[----:B------:R-:W-:-:S13]  /*5f60*/  ISETP.GE.U32.AND P0, PT, R6, 0x3, PT ;  /* 0x000000030600780c */ /* 0x000fda0003f06070 */
[----:B------:R-:W-:Y:S05]  /*5f70*/  @!P0 BRA `(.L_x_3149) ;  /* 0x000009e000008947 */ /* 0x000fea0003800000 */
[----:B------:R-:W-:-:S05]  /*5f80*/  LEA R21, R2, 0x8, 0x2 ;  /* 0x0000000802157811 */ /* 0x000fca00078e10ff */
[----:B------:R-:W-:-:S05]  /*5f90*/  IMAD R21, R16, -0x4, R21 ;  /* 0xfffffffc10157824 */ /* 0x000fca00078e0215 */
[----:B------:R-:W-:Y:S02]  /*5fa0*/  IADD3 R6, R21, 0x410, RZ ;  /* 0x0000041015067810 */ /* 0x000fe40007ffe0ff */
.L_x_3163:
[C---:B------:R-:W-:Y:S01]  /*5fb0*/  ISETP.GE.AND P4, PT, R2.reuse, c[0x0][0x1d4], PT ;  /* 0x0000750002007a0c */ /* 0x040fe20003f86270 */
[----:B------:R-:W-:Y:S01]  /*5fc0*/  BSSY B1, `(.L_x_3155) ;  /* 0x0000029000017945 */ /* 0x000fe20003800000 */
[C---:B------:R-:W-:Y:S02]  /*5fd0*/  IADD3 R28, R2.reuse, 0x1, RZ ;  /* 0x00000001021c7810 */ /* 0x040fe40007ffe0ff */
[C---:B-1----:R-:W-:Y:S02]  /*5fe0*/  IADD3 R32, R2.reuse, 0x2, RZ ;  /* 0x0000000202207810 */ /* 0x042fe40007ffe0ff */
[----:B------:R-:W-:Y:S02]  /*5ff0*/  IADD3 R33, R2, 0x3, RZ ;  /* 0x0000000302217810 */ /* 0x000fe40007ffe0ff */
[----:B------:R-:W-:Y:S02]  /*6000*/  ISETP.GE.AND P0, PT, R28, c[0x0][0x1d4], PT ;  /* 0x000075001c007a0c */ /* 0x000fe40003f06270 */
[----:B------:R-:W-:-:S02]  /*6010*/  ISETP.GE.AND P2, PT, R32, c[0x0][0x1d4], PT ;  /* 0x0000750020007a0c */ /* 0x000fc40003f46270 */
[----:B------:R-:W-:Y:S01]  /*6020*/  ISETP.GE.AND P3, PT, R33, c[0x0][0x1d4], PT ;  /* 0x0000750021007a0c */ /* 0x000fe20003f66270 */
[----:B------:R-:W-:Y:S07]  /*6030*/  @!P4 BRA `(.L_x_3156) ;  /* 0x000002100000c947 */ /* 0x000fee0003800000 */
[----:B------:R-:W-:Y:S01]  /*6040*/  IABS R23, c[0x0][0x1d4] ;  /* 0x0000750000177a13 */ /* 0x000fe20000000000 */
[----:B------:R-:W-:Y:S01]  /*6050*/  IMAD.MOV.U32 R20, RZ, RZ, RZ ;  /* 0x000000ffff147224 */ /* 0x000fe200078e00ff */
[----:B------:R-:W-:Y:S02]  /*6060*/  ISETP.GE.AND P5, PT, R2, RZ, PT ;  /* 0x000000ff0200720c */ /* 0x000fe40003fa6270 */
[----:B------:R-:W0:Y:S01]  /*6070*/  I2F.RP R22, R23 ;  /* 0x0000001700167306 */ /* 0x000e220000209400 */
[----:B------:R-:W-:-:S07]  /*6080*/  ISETP.NE.AND P6, PT, RZ, c[0x0][0x1d4], PT ;  /* 0x00007500ff007a0c */ /* 0x000fce0003fc5270 */
[----:B0-----:R-:W0:Y:S02]  /*6090*/  MUFU.RCP R22, R22 ;  /* 0x0000001600167308 */ /* 0x001e240000001000 */
[----:B0-----:R-:W-:-:S06]  /*60a0*/  IADD3 R26, R22, 0xffffffe, RZ ;  /* 0x0ffffffe161a7810 */ /* 0x001fcc0007ffe0ff */
[----:B------:R-:W0:Y:S02]  /*60b0*/  F2I.FTZ.U32.TRUNC.NTZ R21, R26 ;  /* 0x0000001a00157305 */ /* 0x000e24000021f000 */
[----:B0-----:R-:W-:-:S04]  /*60c0*/  IMAD.MOV R16, RZ, RZ, -R21 ;  /* 0x000000ffff107224 */ /* 0x001fc800078e0a15 */
[----:B------:R-:W-:Y:S01]  /*60d0*/  IMAD R29, R16, R23, RZ ;  /* 0x00000017101d7224 */ /* 0x000fe200078e02ff */
[----:B------:R-:W-:-:S03]  /*60e0*/  IABS R16, R2 ;  /* 0x0000000200107213 */ /* 0x000fc60000000000 */
        /* <DEDUP_REMOVED lines=10> */
[----:B------:R-:W-:-:S05]  /*6190*/  @!P6 LOP3.LUT R16, RZ, c[0x0][0x1d4], RZ, 0x33, !PT ;  /* 0x00007500ff10ea12 */ /* 0x000fca00078e33ff */
        /* <DEDUP_REMOVED lines=11> */
.L_x_3156:
[----:B------:R-:W-:Y:S05]  /*6250*/  BSYNC B1 ;  /* 0x0000000000017941 */ /* 0x000fea0003800000 */
.L_x_3155:
[----:B------:R-:W-:Y:S01]  /*6260*/  BSSY B1, `(.L_x_3157) ;  /* 0x0000023000017945 */ /* 0x000fe20003800000 */
[----:B------:R-:W-:Y:S05]  /*6270*/  @!P0 BRA `(.L_x_3158) ;  /* 0x0000021000008947 */ /* 0x000fea0003800000 */
        /* <DEDUP_REMOVED lines=33> */
.L_x_3158:
[----:B------:R-:W-:Y:S05]  /*6490*/  BSYNC B1 ;  /* 0x0000000000017941 */ /* 0x000fea0003800000 */
.L_x_3157:
        /* <DEDUP_REMOVED lines=35> */
.L_x_3160:
[----:B------:R-:W-:Y:S05]  /*66d0*/  BSYNC B1 ;  /* 0x0000000000017941 */ /* 0x000fea0003800000 */
.L_x_3159:
        /* <DEDUP_REMOVED lines=35> */
.L_x_3162:
[----:B------:R-:W-:Y:S05]  /*6910*/  BSYNC B1 ;  /* 0x0000000000017941 */ /* 0x000fea0003800000 */
.L_x_3161:
[----:B------:R-:W-:Y:S02]  /*6920*/  IADD3 R2, R2, 0x4, RZ ;  /* 0x0000000402027810 */ /* 0x000fe40007ffe0ff */
[----:B------:R-:W-:Y:S02]  /*6930*/  IADD3 R6, R6, 0x10, RZ ;  /* 0x0000001006067810 */ /* 0x000fe40007ffe0ff */
[----:B------:R-:W-:-:S13]  /*6940*/  ISETP.GE.AND P0, PT, R2, R25, PT ;  /* 0x000000190200720c */ /* 0x000fda0003f06270 */
[----:B------:R-:W-:Y:S05]  /*6950*/  @!P0 BRA `(.L_x_3163) ;  /* 0xfffff65000008947 */ /* 0x000fea000383ffff */
.L_x_3149:
[----:B------:R-:W-:Y:S05]  /*6960*/  BSYNC B0 ;  /* 0x0000000000007941 */ /* 0x000fea0003800000 */
.L_x_3148:
[----:B------:R-:W-:Y:S01]  /*6970*/  BSSY B0, `(.L_x_3164) ;  /* 0x0000034000007945 */ /* 0x000fe20003800000 */
[----:B------:R-:W-:Y:S05]  /*6980*/  @P1 BRA `(.L_x_3165) ;  /* 0x0000032000001947 */ /* 0x000fea0003800000 */
[----:B------:R-:W-:Y:S01]  /*6990*/  IMAD.MOV.U32 R2, RZ, RZ, c[0x0][0x258] ;  /* 0x00009600ff027624 */ /* 0x000fe200078e00ff */
[----:B------:R-:W0:Y:S01]  /*69a0*/  LDS R7, [R7+0x410] ;  /* 0x0004100007077984 */ /* 0x000e220000000800 */
[----:B------:R-:W-:-:S03]  /*69b0*/  IMAD.IADD R4, R17, 0x1, R0 ;  /* 0x0000000111047824 */ /* 0x000fc600078e0200 */
[----:B------:R-:W-:-:S13]  /*69c0*/  ISETP.NE.AND P3, PT, R2, 0x2, PT ;  /* 0x000000020200780c */ /* 0x000fda0003f65270 */
[C---:B------:R-:W-:Y:S01]  /*69d0*/  @!P3 IADD3 R20, P0, R4.reuse, c[0x0][0x188], RZ ;  /* 0x000062000414ba10 */ /* 0x040fe20007f1e0ff */
[----:B------:R-:W3:Y:S03]  /*69e0*/  @!P3 LDG.E R30, [R30.64+0x8] ;  /* 0x000008241e1eb981 */ /* 0x000ee6000c1e1900 */
[----:B------:R-:W-:Y:S02]  /*69f0*/  @!P3 LEA.HI.X.SX32 R21, R4, c[0x0][0x18c], 0x1, P0 ;  /* 0x000063000415ba11 */ /* 0x000fe400000f0eff */
[----:B------:R-:W-:-:S03]  /*6a00*/  ISETP.NE.U32.AND P0, PT, RZ, c[0x0][0x240], PT ;  /* 0x00009000ff007a0c */ /* 0x000fc60003f05070 */
[----:B----4-:R-:W4:Y:S01]  /*6a10*/  @!P3 LDG.E R20, [R20.64] ;  /* 0x000000241414b981 */ /* 0x010f22000c1e1900 */
[----:B------:R-:W-:Y:S01]  /*6a20*/  ISETP.NE.AND.EX P0, PT, RZ, c[0x0][0x244], PT, P0 ;  /* 0x00009100ff007a0c */ /* 0x000fe20003f05300 */
[----:B------:R-:W-:-:S04]  /*6a30*/  @P3 IMAD.MOV.U32 R5, RZ, RZ, 0x4 ;  /* 0x00000004ff053424 */ /* 0x000fc800078e00ff */
[----:B------:R-:W-:-:S08]  /*6a40*/  @P3 IMAD.WIDE R4, R4, R5, c[0x0][0x188] ;  /* 0x0000620004043625 */ /* 0x000fd000078e0205 */
[----:B------:R-:W-:Y:S02]  /*6a50*/  @P0 IMAD R27, R27, c[0x0][0x1d8], R24 ;  /* 0x000076001b1b0a24 */ /* 0x000fe400078e0218 */
[----:B------:R-:W-:Y:S02]  /*6a60*/  @P0 IMAD.MOV.U32 R17, RZ, RZ, 0x4 ;  /* 0x00000004ff110424 */ /* 0x000fe400078e00ff */
[----:B------:R-:W-:Y:S02]  /*6a70*/  @P0 IMAD R16, R27, 0x100, R0 ;  /* 0x000001001b100824 */ /* 0x000fe400078e0200 */
[----:B------:R2:W3:Y:S02]  /*6a80*/  @P3 LDG.E.128 R24, [R4.64] ;  /* 0x0000002404183981 */ /* 0x0004e4000c1e1d00 */
[----:B------:R-:W-:-:S05]  /*6a90*/  @P0 IMAD.WIDE R16, R16, R17, c[0x0][0x238] ;  /* 0x00008e0010100625 */ /* 0x000fca00078e0211 */
[----:B-1----:R-:W3:Y:S01]  /*6aa0*/  @P0 LDG.E.128 R32, [R16.64] ;  /* 0x0000002410200981 */ /* 0x002ee2000c1e1d00 */
[----:B------:R-:W-:Y:S02]  /*6ab0*/  IMAD R3, R3, 0x100, R0 ;  /* 0x0000010003037824 */ /* 0x000fe400078e0200 */
[----:B------:R-:W-:-:S03]  /*6ac0*/  IMAD.SHL.U32 R18, R18, 0x100, RZ ;  /* 0x0000010012127824 */ /* 0x000fc600078e00ff */
[----:B--2---:R-:W-:Y:S02]  /*6ad0*/  SHF.R.S32.HI R5, RZ, 0x1f, R3 ;  /* 0x0000001fff057819 */ /* 0x004fe40000011403 */
[----:B------:R-:W-:-:S04]  /*6ae0*/  IADD3 R3, P2, R18, R3, RZ ;  /* 0x0000000312037210 */ /* 0x000fc80007f5e0ff */
[----:B------:R-:W-:Y:S02]  /*6af0*/  LEA.HI.X.SX32 R18, R18, R5, 0x1, P2 ;  /* 0x0000000512127211 */ /* 0x000fe400010f0eff */
[----:B----4-:R-:W-:Y:S02]  /*6b00*/  @!P3 PRMT R6, R20, 0x9910, RZ ;  /* 0x000099101406b816 */ /* 0x010fe400000000ff */
[----:B------:R-:W-:Y:S02]  /*6b10*/  @!P3 SHF.R.U32.HI R21, RZ, 0x18, R20 ;  /* 0x00000018ff15b819 */ /* 0x000fe40000011614 */
[----:B------:R-:W-:Y:S02]  /*6b20*/  @!P3 SHF.R.S32.HI R6, RZ, 0x8, R6 ;  /* 0x00000008ff06b819 */ /* 0x000fe40000011406 */
[----:B------:R-:W-:Y:S01]  /*6b30*/  @!P3 SHF.R.U32.HI R2, RZ, 0x10, R20 ;  /* 0x00000010ff02b819 */ /* 0x000fe20000011614 */
[----:B------:R-:W3:Y:S08]  /*6b40*/  @!P3 I2F.S8 R22, R20 ;  /* 0x000000140016b306 */ /* 0x000ef00000001400 */
[----:B------:R-:W1:Y:S08]  /*6b50*/  @!P3 I2F.S8 R23, R2 ;  /* 0x000000020017b306 */ /* 0x000e700000001400 */
[----:B------:R-:W2:Y:S08]  /*6b60*/  @!P3 I2F.S8 R21, R21 ;  /* 0x000000150015b306 */ /* 0x000eb00000001400 */
[----:B------:R-:W4:Y:S01]  /*6b70*/  @!P3 I2F.S16 R6, R6 ;  /* 0x000000060006b306 */ /* 0x000f220000101400 */
[----:B---3--:R-:W-:-:S02]  /*6b80*/  @!P3 FMUL.FTZ R24, R22, R30 ;  /* 0x0000001e1618b220 */ /* 0x008fc40000410000 */
[-C--:B-1----:R-:W-:Y:S01]  /*6b90*/  @!P3 FMUL.FTZ R26, R23, R30.reuse ;  /* 0x0000001e171ab220 */ /* 0x082fe20000410000 */
[----:B------:R-:W-:Y:S01]  /*6ba0*/  LEA R2, P2, R3, c[0x0][0x1a0], 0x2 ;  /* 0x0000680003027a11 */ /* 0x000fe200078410ff */
[-C--:B--2---:R-:W-:Y:S02]  /*6bb0*/  @!P3 FMUL.FTZ R27, R21, R30.reuse ;  /* 0x0000001e151bb220 */ /* 0x084fe40000410000 */
[----:B-----5:R-:W-:Y:S02]  /*6bc0*/  FADD.FTZ R12, R24, R12 ;  /* 0x0000000c180c7221 */ /* 0x020fe40000010000 */
[----:B------:R-:W-:Y:S02]  /*6bd0*/  FADD.FTZ R14, R26, R14 ;  /* 0x0000000e1a0e7221 */ /* 0x000fe40000010000 */
[----:B----4-:R-:W-:Y:S02]  /*6be0*/  @!P3 FMUL.FTZ R25, R6, R30 ;  /* 0x0000001e0619b220 */ /* 0x010fe40000410000 */
        /* <DEDUP_REMOVED lines=8> */
[C---:B0-----:R-:W-:Y:S02]  /*6c70*/  FFMA.FTZ R8, R7.reuse, R12, R8 ;  /* 0x0000000c07087223 */ /* 0x041fe40000010008 */
[C---:B------:R-:W-:Y:S02]  /*6c80*/  FFMA.FTZ R10, R7.reuse, R14, R10 ;  /* 0x0000000e070a7223 */ /* 0x040fe4000001000a */
[C---:B------:R-:W-:Y:S02]  /*6c90*/  FFMA.FTZ R11, R7.reuse, R15, R11 ;  /* 0x0000000f070b7223 */ /* 0x040fe4000001000b */
[----:B------:R-:W-:Y:S02]  /*6ca0*/  FFMA.FTZ R9, R7, R13, R9 ;  /* 0x0000000d07097223 */ /* 0x000fe40000010009 */
.L_x_3165:
[----:B------:R-:W-:Y:S05]  /*6cb0*/  BSYNC B0 ;  /* 0x0000000000007941 */ /* 0x000fea0003800000 */
.L_x_3164:
[----:B------:R-:W-:Y:S06]  /*6cc0*/  BAR.SYNC.DEFER_BLOCKING 0x0 ;  /* 0x0000000000007b1d */ /* 0x000fec0000010000 */
[----:B------:R-:W-:Y:S05]  /*6cd0*/  @P1 EXIT ;  /* 0x000000000000194d */ /* 0x000fea0003800000 */
[----:B-1----:R-:W-:-:S05]  /*6ce0*/  IMAD.MOV.U32 R2, RZ, RZ, c[0x0][0x258] ;  /* 0x00009600ff027624 */ /* 0x002fca00078e00ff */
[----:B------:R-:W-:-:S13]  /*6cf0*/  ISETP.NE.AND P0, PT, R2, 0x2, PT ;  /* 0x000000020200780c */ /* 0x000fda0003f05270 */
[----:B------:R-:W-:Y:S02]  /*6d00*/  @P0 IMAD.IADD R2, R19, 0x1, R0 ;  /* 0x0000000113020824 */ /* 0x000fe400078e0200 */
[----:B------:R-:W-:-:S04]  /*6d10*/  @P0 IMAD.MOV.U32 R3, RZ, RZ, 0x4 ;  /* 0x00000004ff030424 */ /* 0x000fc800078e00ff */
[----:B------:R-:W-:-:S05]  /*6d20*/  @P0 IMAD.WIDE R2, R2, R3, c[0x0][0x160] ;  /* 0x0000580002020625 */ /* 0x000fca00078e0203 */
[----:B------:R0:W-:Y:S01]  /*6d30*/  @P0 STG.E.128 [R2.64], R8 ;  /* 0x0000000802000986 */ /* 0x0001e2000c101d24 */
[----:B------:R-:W-:Y:S05]  /*6d40*/  @P0 EXIT ;  /* 0x000000000000094d */ /* 0x000fea0003800000 */
[----:B0-----:R-:W-:Y:S02]  /*6d50*/  IMAD.MOV.U32 R2, RZ, RZ, c[0x0][0x250] ;  /* 0x00009400ff027624 */ /* 0x001fe400078e00ff */
[----:B------:R-:W-:-:S05]  /*6d60*/  IMAD.MOV.U32 R3, RZ, RZ, c[0x0][0x254] ;  /* 0x00009500ff037624 */ /* 0x000fca00078e00ff */
[----:B------:R-:W3:Y:S01]  /*6d70*/  LDG.E R2, [R2.64] ;  /* 0x0000002402027981 */ /* 0x000ee2000c1e1900 */
[----:B------:R-:W-:Y:S02]  /*6d80*/  IMAD.IADD R19, R19, 0x1, R0 ;  /* 0x0000000113137824 */ /* 0x000fe400078e0200 */
        /* <DEDUP_REMOVED lines=24> */
.L_x_3122:
[----:B------:R-:W-:Y:S01]  /*6f10*/  IMAD.MOV.U32 R84, RZ, RZ, R159 ;  /* 0x000000ffff547224 */ /* 0x000fe200078e009f */
[----:B------:R-:W-:Y:S01]  /*6f20*/  MOV R82, 0x6f70 ;  /* 0x00006f7000527802 */ /* 0x000fe20000000f00 */
[----:B------:R-:W-:Y:S02]  /*6f30*/  IMAD.MOV.U32 R85, RZ, RZ, 0x2 ;  /* 0x00000002ff557424 */ /* 0x000fe400078e00ff */
[----:B------:R-:W-:Y:S02]  /*6f40*/  IMAD.MOV.U32 R86, RZ, RZ, 0x1f ;  /* 0x0000001fff567424 */ /* 0x000fe400078e00ff */
[----:B------:R-:W-:Y:S02]  /*6f50*/  IMAD.MOV.U32 R87, RZ, RZ, -0x1 ;  /* 0xffffffffff577424 */ /* 0x000fe400078e00ff */
[----:B-----5:R-:W-:Y:S05]  /*6f60*/  CALL.REL.NOINC `($__internal_19_$__cuda_sm70_shflsync_bfly_p) ;  /* 0x0000021000007944 */ /* 0x020fea0003c00000 */
[----:B-1----:R-:W-:Y:S01]  /*6f70*/  IMAD.MOV.U32 R82, RZ, RZ, R84 ;  /* 0x000000ffff527224 */ /* 0x002fe200078e0054 */
[----:B0-----:R-:W-:Y:S05]  /*6f80*/  BRA `(.L_x_3166) ;  /* 0xffffd2e000007947 */ /* 0x001fea000383ffff */
.L_x_3123:
[----:B------:R-:W-:Y:S01]  /*6f90*/  IMAD.MOV.U32 R84, RZ, RZ, R159 ;  /* 0x000000ffff547224 */ /* 0x000fe200078e009f */
[----:B------:R-:W-:Y:S01]  /*6fa0*/  MOV R82, 0x6ff0 ;  /* 0x00006ff000527802 */ /* 0x000fe20000000f00 */
[----:B------:R-:W-:-:S02]  /*6fb0*/  IMAD.MOV.U32 R85, RZ, RZ, 0x1 ;  /* 0x00000001ff557424 */ /* 0x000fc400078e00ff */
[----:B------:R-:W-:Y:S02]  /*6fc0*/  IMAD.MOV.U32 R86, RZ, RZ, 0x1f ;  /* 0x0000001fff567424 */ /* 0x000fe400078e00ff */
[----:B------:R-:W-:Y:S02]  /*6fd0*/  IMAD.MOV.U32 R87, RZ, RZ, -0x1 ;  /* 0xffffffffff577424 */ /* 0x000fe400078e00ff */
[----:B-----5:R-:W-:Y:S05]  /*6fe0*/  CALL.REL.NOINC `($__internal_19_$__cuda_sm70_shflsync_bfly_p) ;  /* 0x0000019000007944 */ /* 0x020fea0003c00000 */
[----:B-1----:R-:W-:Y:S01]  /*6ff0*/  IMAD.MOV.U32 R82, RZ, RZ, R84 ;  /* 0x000000ffff527224 */ /* 0x002fe200078e0054 */
[----:B0-----:R-:W-:Y:S05]  /*7000*/  BRA `(.L_x_3167) ;  /* 0xffffd29000007947 */ /* 0x001fea000383ffff */
.L_x_3127:
[----:B------:R-:W-:Y:S01]  /*7010*/  IMAD.MOV.U32 R84, RZ, RZ, R8 ;  /* 0x000000ffff547224 */ /* 0x000fe200078e0008 */
[----:B------:R-:W-:Y:S01]  /*7020*/  MOV R82, 0x7070 ;  /* 0x0000707000527802 */ /* 0x000fe20000000f00 */
[----:B------:R-:W-:Y:S02]  /*7030*/  IMAD.MOV.U32 R85, RZ, RZ, 0x10 ;  /* 0x00000010ff557424 */ /* 0x000fe400078e00ff */
[----:B------:R-:W-:Y:S02]  /*7040*/  IMAD.MOV.U32 R86, RZ, RZ, 0x1f ;  /* 0x0000001fff567424 */ /* 0x000fe400078e00ff */
[----:B------:R-:W-:Y:S02]  /*7050*/  IMAD.MOV.U32 R87, RZ, RZ, -0x1 ;  /* 0xffffffffff577424 */ /* 0x000fe400078e00ff */
[----:B-12---:R-:W-:Y:S05]  /*7060*/  CALL.REL.NOINC `($__internal_19_$__cuda_sm70_shflsync_bfly_p) ;  /* 0x0000011000007944 */ /* 0x006fea0003c00000 */
[----:B-1----:R-:W-:Y:S01]  /*7070*/  IMAD.MOV.U32 R3, RZ, RZ, R84 ;  /* 0x000000ffff037224 */ /* 0x002fe200078e0054 */
[----:B0-----:R-:W-:Y:S05]  /*7080*/  BRA `(.L_x_3168) ;  /* 0xffffd44000007947 */ /* 0x001fea000383ffff */
.L_x_3128:
[----:B------:R-:W-:Y:S01]  /*7090*/  IMAD.MOV.U32 R84, RZ, RZ, R5 ;  /* 0x000000ffff547224 */ /* 0x000fe200078e0005 */
[----:B------:R-:W-:Y:S01]  /*70a0*/  MOV R82, 0x70f0 ;  /* 0x000070f000527802 */ /* 0x000fe20000000f00 */
[----:B------:R-:W-:-:S02]  /*70b0*/  IMAD.MOV.U32 R85, RZ, RZ, 0x8 ;  /* 0x00000008ff557424 */ /* 0x000fc400078e00ff */
[----:B------:R-:W-:Y:S02]  /*70c0*/  IMAD.MOV.U32 R86, RZ, RZ, 0x1f ;  /* 0x0000001fff567424 */ /* 0x000fe400078e00ff */
[----:B------:R-:W-:Y:S02]  /*70d0*/  IMAD.MOV.U32 R87, RZ, RZ, -0x1 ;  /* 0xffffffffff577424 */ /* 0x000fe400078e00ff */
[----:B012---:R-:W-:Y:S05]  /*70e0*/  CALL.REL.NOINC `($__internal_19_$__cuda_sm70_shflsync_bfly_p) ;  /* 0x0000009000007944 */ /* 0x007fea0003c00000 */
[----:B-1----:R-:W-:Y:S01]  /*70f0*/  FMNMX.FTZ R0, R5, R84, !PT ;  /* 0x0000005405007209 */ /* 0x002fe20007810000 */
[----:B0-----:R-:W-:Y:S01]  /*7100*/  IMAD.MOV.U32 R85, RZ, RZ, 0x4 ;  /* 0x00000004ff557424 */ /* 0x001fe200078e00ff */
[----:B------:R-:W-:Y:S01]  /*7110*/  MOV R82, 0x7160 ;  /* 0x0000716000527802 */ /* 0x000fe20000000f00 */
[----:B------:R-:W-:Y:S02]  /*7120*/  IMAD.MOV.U32 R86, RZ, RZ, 0x1f ;  /* 0x0000001fff567424 */ /* 0x000fe400078e00ff */
[----:B------:R-:W-:Y:S02]  /*7130*/  IMAD.MOV.U32 R87, RZ, RZ, -0x1 ;  /* 0xffffffffff577424 */ /* 0x000fe400078e00ff */
[----:B------:R-:W-:Y:S02]  /*7140*/  IMAD.MOV.U32 R84, RZ, RZ, R0 ;  /* 0x000000ffff547224 */ /* 0x000fe400078e0000 */
[----:B------:R-:W-:Y:S05]  /*7150*/  CALL.REL.NOINC `($__internal_19_$__cuda_sm70_shflsync_bfly_p) ;  /* 0x0000002000007944 */ /* 0x000fea0003c00000 */
[----:B-1----:R-:W-:Y:S01]  /*7160*/  IMAD.MOV.U32 R3, RZ, RZ, R84 ;  /* 0x000000ffff037224 */ /* 0x002fe200078e0054 */
[----:B0-----:R-:W-:Y:S05]  /*7170*/  BRA `(.L_x_3169) ;  /* 0xffffd3a000007947 */ /* 0x001fea000383ffff */
        .weak           $__internal_19_$__cuda_sm70_shflsync_bfly_p
        .type           $__internal_19_$__cuda_sm70_shflsync_bfly_p,@function
        .size           $__internal_19_$__cuda_sm70_shflsync_bfly_p,(.L_x_3190 - $__internal_19_$__cuda_sm70_shflsync_bfly_p)
$__internal_19_$__cuda_sm70_shflsync_bfly_p:
[----:B------:R-:W-:Y:S01]  /*7180*/  IMAD.MOV.U32 R83, RZ, RZ, 0x0 ;  /* 0x00000000ff537424 */ /* 0x000fe200078e00ff */
[----:B------:R-:W-:Y:S04]  /*7190*/  WARPSYNC R87 ;  /* 0x0000005700007348 */ /* 0x000fe80003800000 */
[----:B------:R0:W1:Y:S01]  /*71a0*/  SHFL.BFLY PT, R84, R84, R85, R86 ;  /* 0x0c00005554547389 */ /* 0x00006200000e0056 */
[----:B------:R-:W-:Y:S05]  /*71b0*/  RET.REL.NODEC R82 `(_ZN4mmha33masked_multihead_attention_kernelIfLi256ELi256ELi4ELi64ELi64ELb0ELb0EEEv26Multihead_attention_paramsIT_XT5_EE) ;  /* 0xffff8e4052007950 */ /* 0x000fea0003c3ffff */
.L_x_3170:
        /* <DEDUP_REMOVED lines=12> */
.L_x_3190:


//--------------------- .nv.global.init           --------------------------
	.section	.nv.global.init,"aw",@progbits
.nv.global.init:
	.type		$str,@object
	.size		$str,($str$1 - $str)
$str:
        /*0000*/ 	.byte	0x68, 0x61, 0x6c, 0x66, 0x5f, 0x72, 0x6f, 0x74, 0x61, 0x72, 0x79, 0x5f, 0x64, 0x69, 0x6d, 0x20
        /*0010*/ 	.byte	0x25, 0x20, 0x51, 0x4b, 0x5f, 0x56, 0x45, 0x43, 0x5f, 0x53, 0x49, 0x5a, 0x45, 0x20, 0x3d, 0x3d
        /*0020*/ 	.byte	0x20, 0x30, 0x00
	.type		$str$1,@object
	.size		$str$1,(__unnamed_16 - $str$1)
$str$1:
        /* <DEDUP_REMOVED lines=9> */
        /*00b3*/ 	.byte	0x6c, 0x61, 0x74, 0x65, 0x2e, 0x68, 0x70, 0x70, 0x00
	.type		__unnamed_16,@object
	.size		__unnamed_16,(__unnamed_17 - __unnamed_16)
__unnamed_16:
        /* <DEDUP_REMOVED lines=18> */
        /*01dc*/ 	.byte	0x65, 0x5d, 0x00
	.type		__unnamed_17,@object
	.size		__unnamed_17,(__unnamed_13 - __unnamed_17)
__unnamed_17:
        /* <DEDUP_REMOVED lines=19> */
	.type		__unnamed_13,@object
	.size		__unnamed_13,(__unnamed_18 - __unnamed_13)
__unnamed_13:
        /* <DEDUP_REMOVED lines=19> */
	.type		__unnamed_18,@object
	.size		__unnamed_18,(__unnamed_4 - __unnamed_18)
__unnamed_18:
        /* <DEDUP_REMOVED lines=19> */
	.type		__unnamed_4,@object
	.size		__unnamed_4,(__unnamed_1 - __unnamed_4)
__unnamed_4:
        /* <DEDUP_REMOVED lines=19> */
	.type		__unnamed_1,@object
	.size		__unnamed_1,(__unnamed_5 - __unnamed_1)
__unnamed_1:
        /* <DEDUP_REMOVED lines=19> */
	.type		__unnamed_5,@object
	.size		__unnamed_5,(__unnamed_15 - __unnamed_5)
__unnamed_5:
        /* <DEDUP_REMOVED lines=19> */
	.type		__unnamed_15,@object
	.size		__unnamed_15,(__unnamed_6 - __unnamed_15)
__unnamed_15:
        /* <DEDUP_REMOVED lines=19> */
	.type		__unnamed_6,@object
	.size		__unnamed_6,(__unnamed_14 - __unnamed_6)
__unnamed_6:
        /* <DEDUP_REMOVED lines=19> */
	.type		__unnamed_14,@object
	.size		__unnamed_14,(__unnamed_3 - __unnamed_14)
__unnamed_14:
        /* <DEDUP_REMOVED lines=19> */
	.type		__unnamed_3,@object
	.size		__unnamed_3,(__unnamed_2 - __unnamed_3)
__unnamed_3:
        /* <DEDUP_REMOVED lines=18> */
        /*0d48*/ 	.byte	0x61, 0x6c, 0x73, 0x65, 0x5d, 0x00
	.type		__unnamed_2,@object
	.size		__unnamed_2,(__unnamed_22 - __unnamed_2)
__unnamed_2:
        /* <DEDUP_REMOVED lines=19> */
	.type		__unnamed_22,@object
	.size		__unnamed_22,(__unnamed_19 - __unnamed_22)
__unnamed_22:
        /* <DEDUP_REMOVED lines=19> */
	.type		__unnamed_19,@object
	.size		__unnamed_19,(__unnamed_23 - __unnamed_19)
__unnamed_19:
        /* <DEDUP_REMOVED lines=18> */
        /*10c0*/ 	.byte	0x41, 0x4d, 0x53, 0x20, 0x3d, 0x20, 0x66, 0x61, 0x6c, 0x73, 0x65, 0x5d, 0x00
	.type		__unnamed_23,@object
	.size		__unnamed_23,(__unnamed_10 - __unnamed_23)
__unnamed_23:
        /* <DEDUP_REMOVED lines=19> */
	.type		__unnamed_10,@object
	.size		__unnamed_10,(__unnamed_24 - __unnamed_10)
__unnamed_10:
        /* <DEDUP_REMOVED lines=19> */
	.type		__unnamed_24,@object
	.size		__unnamed_24,(__unnamed_21 - __unnamed_24)
__unnamed_24:
        /* <DEDUP_REMOVED lines=19> */
	.type		__unnamed_21,@object
	.size		__unnamed_21,(__unnamed_11 - __unnamed_21)
__unnamed_21:
        /* <DEDUP_REMOVED lines=18> */
        /*1574*/ 	.byte	0x45, 0x41, 0x4d, 0x53, 0x20, 0x3d, 0x20, 0x66, 0x61, 0x6c, 0x73, 0x65, 0x5d, 0x00
	.type		__unnamed_11,@object
	.size		__unnamed_11,(__unnamed_7 - __unnamed_11)
__unnamed_11:
        /* <DEDUP_REMOVED lines=19> */
	.type		__unnamed_7,@object
	.size		__unnamed_7,(__unnamed_20 - __unnamed_7)
__unnamed_7:
        /* <DEDUP_REMOVED lines=19> */
	.type		__unnamed_20,@object
	.size		__unnamed_20,(__unnamed_12 - __unnamed_20)
__unnamed_20:
        /* <DEDUP_REMOVED lines=19> */
	.type		__unnamed_12,@object
	.size		__unnamed_12,(__unnamed_9 - __unnamed_12)
__unnamed_12:
        /* <DEDUP_REMOVED lines=19> */
	.type		__unnamed_9,@object
	.size		__unnamed_9,(__unnamed_8 - __unnamed_9)
__unnamed_9:
        /* <DEDUP_REMOVED lines=18> */
        /*1b5a*/ 	.byte	0x42, 0x45, 0x41, 0x4d, 0x53, 0x20, 0x3d, 0x20, 0x66, 0x61, 0x6c, 0x73, 0x65, 0x5d, 0x00
	.type		__unnamed_8,@object
	.size		__unnamed_8,(.L_7 - __unnamed_8)
__unnamed_8:
        /* <DEDUP_REMOVED lines=19> */
.L_7:


//--------------------- .nv.shared._ZN4mmha33masked_multihead_attention_kernelItLi256ELi256ELi1ELi32ELi256ELb1ELb1EEEv26Multihead_attention_paramsIT_XT5_EE --------------------------
	.section	.nv.shared._ZN4mmha33masked_multihead_attention_kernelItLi256ELi256ELi1ELi32ELi256ELb1ELb1EEEv26Multihead_attention_paramsIT_XT5_EE,"aw",@nobits
	.sectionflags	@""
	.align	16
.nv.shared._ZN4mmha33masked_multihead_attention_kernelItLi256ELi256ELi1ELi32ELi256ELb1ELb1EEEv26Multihead_attention_paramsIT_XT5_EE:
	.zero		1088


//--------------------- .nv.shared._ZN4mmha33masked_multihead_attention_kernelItLi256ELi256ELi2ELi32ELi128ELb1ELb1EEEv26Multihead_attention_paramsIT_XT5_EE --------------------------
	.section	.nv.shared._ZN4mmha33masked_multihead_attention_kernelItLi256ELi256ELi2ELi32ELi128ELb1ELb1EEEv26Multihead_attention_paramsIT_XT5_EE,"aw",@nobits
	.sectionflags	@""
	.align	16
.nv.shared._ZN4mmha33masked_multihead_attention_kernelItLi256ELi256ELi2ELi32ELi128ELb1ELb1EEEv26Multihead_attention_paramsIT_XT5_EE:
	.zero		1056


//--------------------- .nv.shared._ZN4mmha33masked_multihead_attention_kernelItLi256ELi256ELi4ELi32ELi64ELb1ELb1EEEv26Multihead_attention_paramsIT_XT5_EE --------------------------
	.section	.nv.shared._ZN4mmha33masked_multihead_attention_kernelItLi256ELi256ELi4ELi32ELi64ELb1ELb1EEEv26Multihead_attention_paramsIT_XT5_EE,"aw",@nobits
	.sectionflags	@""
	.align	16
.nv.shared._ZN4mmha33masked_multihead_attention_kernelItLi256ELi256ELi4ELi32ELi64ELb1ELb1EEEv26Multihead_attention_paramsIT_XT5_EE:
	.zero		1040


//--------------------- .nv.shared._ZN4mmha33masked_multihead_attention_kernelItLi256ELi256ELi1ELi32ELi256ELb1ELb0EEEv26Multihead_attention_paramsIT_XT5_EE --------------------------
	.section	.nv.shared._ZN4mmha33masked_multihead_attention_kernelItLi256ELi256ELi1ELi32ELi256ELb1ELb0EEEv26Multihead_attention_paramsIT_XT5_EE,"aw",@nobits
	.sectionflags	@""
	.align	16
.nv.shared._ZN4mmha33masked_multihead_attention_kernelItLi256ELi256ELi1ELi32ELi256ELb1ELb0EEEv26Multihead_attention_paramsIT_XT5_EE:
	.zero		1088


//--------------------- .nv.shared._ZN4mmha33masked_multihead_attention_kernelItLi256ELi256ELi2ELi32ELi128ELb1ELb0EEEv26Multihead_attention_paramsIT_XT5_EE --------------------------
	.section	.nv.shared._ZN4mmha33masked_multihead_attention_kernelItLi256ELi256ELi2ELi32ELi128ELb1ELb0EEEv26Multihead_attention_paramsIT_XT5_EE,"aw",@nobits
	.sectionflags	@""
	.align	16
.nv.shared._ZN4mmha33masked_multihead_attention_kernelItLi256ELi256ELi2ELi32ELi128ELb1ELb0EEEv26Multihead_attention_paramsIT_XT5_EE:
	.zero		1056


//--------------------- .nv.shared._ZN4mmha33masked_multihead_attention_kernelItLi256ELi256ELi4ELi32ELi64ELb1ELb0EEEv26Multihead_attention_paramsIT_XT5_EE --------------------------
	.section	.nv.shared._ZN4mmha33masked_multihead_attention_kernelItLi256ELi256ELi4ELi32ELi64ELb1ELb0EEEv26Multihead_attention_paramsIT_XT5_EE,"aw",@nobits
	.sectionflags	@""
	.align	16
.nv.shared._ZN4mmha33masked_multihead_attention_kernelItLi256ELi256ELi4ELi32ELi64ELb1ELb0EEEv26Multihead_attention_paramsIT_XT5_EE:
	.zero		1040


//--------------------- .nv.shared._ZN4mmha33masked_multihead_attention_kernelIfLi256ELi256ELi1ELi64ELi256ELb1ELb1EEEv26Multihead_attention_paramsIT_XT5_EE --------------------------
	.section	.nv.shared._ZN4mmha33masked_multihead_attention_kernelIfLi256ELi256ELi1ELi64ELi256ELb1ELb1EEEv26Multihead_attention_paramsIT_XT5_EE,"aw",@nobits
	.sectionflags	@""
	.align	16
.nv.shared._ZN4mmha33masked_multihead_attention_kernelIfLi256ELi256ELi1ELi64ELi256ELb1ELb1EEEv26Multihead_attention_paramsIT_XT5_EE:
	.zero		2112


//--------------------- .nv.shared._ZN4mmha33masked_multihead_attention_kernelIfLi256ELi256ELi2ELi64ELi128ELb1ELb1EEEv26Multihead_attention_paramsIT_XT5_EE --------------------------
	.section	.nv.shared._ZN4mmha33masked_multihead_attention_kernelIfLi256ELi256ELi2ELi64ELi128ELb1ELb1EEEv26Multihead_attention_paramsIT_XT5_EE,"aw",@nobits
	.sectionflags	@""
	.align	16
.nv.shared._ZN4mmha33masked_multihead_attention_kernelIfLi256ELi256ELi2ELi64ELi128ELb1ELb1EEEv26Multihead_attention_paramsIT_XT5_EE:
	.zero		2080


//--------------------- .nv.shared._ZN4mmha33masked_multihead_attention_kernelIfLi256ELi256ELi4ELi64ELi64ELb1ELb1EEEv26Multihead_attention_paramsIT_XT5_EE --------------------------
	.section	.nv.shared._ZN4mmha33masked_multihead_attention_kernelIfLi256ELi256ELi4ELi64ELi64ELb1ELb1EEEv26Multihead_attention_paramsIT_XT5_EE,"aw",@nobits
	.sectionflags	@""
	.align	16
.nv.shared._ZN4mmha33masked_multihead_attention_kernelIfLi256ELi256ELi4ELi64ELi64ELb1ELb1EEEv26Multihead_attention_paramsIT_XT5_EE:
	.zero		2064


//--------------------- .nv.shared._ZN4mmha33masked_multihead_attention_kernelIfLi256ELi256ELi1ELi64ELi256ELb1ELb0EEEv26Multihead_attention_paramsIT_XT5_EE --------------------------
	.section	.nv.shared._ZN4mmha33masked_multihead_attention_kernelIfLi256ELi256ELi1ELi64ELi256ELb1ELb0EEEv26Multihead_attention_paramsIT_XT5_EE,"aw",@nobits
	.sectionflags	@""
	.align	16
.nv.shared._ZN4mmha33masked_multihead_attention_kernelIfLi256ELi256ELi1ELi64ELi256ELb1ELb0EEEv26Multihead_attention_paramsIT_XT5_EE:
	.zero		2112


//--------------------- .nv.shared._ZN4mmha33masked_multihead_attention_kernelIfLi256ELi256ELi2ELi64ELi128ELb1ELb0EEEv26Multihead_attention_paramsIT_XT5_EE --------------------------
	.section	.nv.shared._ZN4mmha33masked_multihead_attention_kernelIfLi256ELi256ELi2ELi64ELi128ELb1ELb0EEEv26Multihead_attention_paramsIT_XT5_EE,"aw",@nobits
	.sectionflags	@""
	.align	16
.nv.shared._ZN4mmha33masked_multihead_attention_kernelIfLi256ELi256ELi2ELi64ELi128ELb1ELb0EEEv26Multihead_attention_paramsIT_XT5_EE:
	.zero		2080


//--------------------- .nv.shared._ZN4mmha33masked_multihead_attention_kernelIfLi256ELi256ELi4ELi64ELi64ELb1ELb0EEEv26Multihead_attention_paramsIT_XT5_EE --------------------------
	.section	.nv.shared._ZN4mmha33masked_multihead_attention_kernelIfLi256ELi256ELi4ELi64ELi64ELb1ELb0EEEv26Multihead_attention_paramsIT_XT5_EE,"aw",@nobits
	.sectionflags	@""
	.align	16
.nv.shared._ZN4mmha33masked_multihead_attention_kernelIfLi256ELi256ELi4ELi64ELi64ELb1ELb0EEEv26Multihead_attention_paramsIT_XT5_EE:
	.zero		2064


//--------------------- .nv.shared._ZN4mmha33masked_multihead_attention_kernelItLi256ELi256ELi1ELi32ELi256ELb0ELb1EEEv26Multihead_attention_paramsIT_XT5_EE --------------------------
	.section	.nv.shared._ZN4mmha33masked_multihead_attention_kernelItLi256ELi256ELi1ELi32ELi256ELb0ELb1EEEv26Multihead_attention_paramsIT_XT5_EE,"aw",@nobits
	.sectionflags	@""
	.align	16
.nv.shared._ZN4mmha33masked_multihead_attention_kernelItLi256ELi256ELi1ELi32ELi256ELb0ELb1EEEv26Multihead_attention_paramsIT_XT5_EE:
	.zero		576


//--------------------- .nv.shared._ZN4mmha33masked_multihead_attention_kernelItLi256ELi256ELi2ELi32ELi128ELb0ELb1EEEv26Multihead_attention_paramsIT_XT5_EE --------------------------
	.section	.nv.shared._ZN4mmha33masked_multihead_attention_kernelItLi256ELi256ELi2ELi32ELi128ELb0ELb1EEEv26Multihead_attention_paramsIT_XT5_EE,"aw",@nobits
	.sectionflags	@""
	.align	16
.nv.shared._ZN4mmha33masked_multihead_attention_kernelItLi256ELi256ELi2ELi32ELi128ELb0ELb1EEEv26Multihead_attention_paramsIT_XT5_EE:
	.zero		544


//--------------------- .nv.shared._ZN4mmha33masked_multihead_attention_kernelItLi256ELi256ELi4ELi32ELi64ELb0ELb1EEEv26Multihead_attention_paramsIT_XT5_EE --------------------------
	.section	.nv.shared._ZN4mmha33masked_multihead_attention_kernelItLi256ELi256ELi4ELi32ELi64ELb0ELb1EEEv26Multihead_attention_paramsIT_XT5_EE,"aw",@nobits
	.sectionflags	@""
	.align	16
.nv.shared._ZN4mmha33masked_multihead_attention_kernelItLi256ELi256ELi4ELi32ELi64ELb0ELb1EEEv26Multihead_attention_paramsIT_XT5_EE:
	.zero		528


//--------------------- .nv.shared._ZN4mmha33masked_multihead_attention_kernelItLi256ELi256ELi1ELi32ELi256ELb0ELb0EEEv26Multihead_attention_paramsIT_XT5_EE --------------------------
	.section	.nv.shared._ZN4mmha33masked_multihead_attention_kernelItLi256ELi256ELi1ELi32ELi256ELb0ELb0EEEv26Multihead_attention_paramsIT_XT5_EE,"aw",@nobits
	.sectionflags	@""
	.align	16
.nv.shared._ZN4mmha33masked_multihead_attention_kernelItLi256ELi256ELi1ELi32ELi256ELb0ELb0EEEv26Multihead_attention_paramsIT_XT5_EE:
	.zero		576


//--------------------- .nv.shared._ZN4mmha33masked_multihead_attention_kernelItLi256ELi256ELi2ELi32ELi128ELb0ELb0EEEv26Multihead_attention_paramsIT_XT5_EE --------------------------
	.section	.nv.shared._ZN4mmha33masked_multihead_attention_kernelItLi256ELi256ELi2ELi32ELi128ELb0ELb0EEEv26Multihead_attention_paramsIT_XT5_EE,"aw",@nobits
	.sectionflags	@""
	.align	16
.nv.shared._ZN4mmha33masked_multihead_attention_kernelItLi256ELi256ELi2ELi32ELi128ELb0ELb0EEEv26Multihead_attention_paramsIT_XT5_EE:
	.zero		544


//--------------------- .nv.shared._ZN4mmha33masked_multihead_attention_kernelItLi256ELi256ELi4ELi32ELi64ELb0ELb0EEEv26Multihead_attention_paramsIT_XT5_EE --------------------------
	.section	.nv.shared._ZN4mmha33masked_multihead_attention_kernelItLi256ELi256ELi4ELi32ELi64ELb0ELb0EEEv26Multihead_attention_paramsIT_XT5_EE,"aw",@nobits
	.sectionflags	@""
	.align	16
.nv.shared._ZN4mmha33masked_multihead_attention_kernelItLi256ELi256ELi4ELi32ELi64ELb0ELb0EEEv26Multihead_attention_paramsIT_XT5_EE:
	.zero		528


//--------------------- .nv.shared._ZN4mmha33masked_multihead_attention_kernelIfLi256ELi256ELi1ELi64ELi256ELb0ELb1EEEv26Multihead_attention_paramsIT_XT5_EE --------------------------
	.section	.nv.shared._ZN4mmha33masked_multihead_attention_kernelIfLi256ELi256ELi1ELi64ELi256ELb0ELb1EEEv26Multihead_attention_paramsIT_XT5_EE,"aw",@nobits
	.sectionflags	@""
	.align	16
.nv.shared._ZN4mmha33masked_multihead_attention_kernelIfLi256ELi256ELi1ELi64ELi256ELb0ELb1EEEv26Multihead_attention_paramsIT_XT5_EE:
	.zero		1088


//--------------------- .nv.shared._ZN4mmha33masked_multihead_attention_kernelIfLi256ELi256ELi2ELi64ELi128ELb0ELb1EEEv26Multihead_attention_paramsIT_XT5_EE --------------------------
	.section	.nv.shared._ZN4mmha33masked_multihead_attention_kernelIfLi256ELi256ELi2ELi64ELi128ELb0ELb1EEEv26Multihead_attention_paramsIT_XT5_EE,"aw",@nobits
	.sectionflags	@""
	.align	16
.nv.shared._ZN4mmha33masked_multihead_attention_kernelIfLi256ELi256ELi2ELi64ELi128ELb0ELb1EEEv26Multihead_attention_paramsIT_XT5_EE:
	.zero		1056


//--------------------- .nv.shared._ZN4mmha33masked_multihead_attention_kernelIfLi256ELi256ELi4ELi64ELi64ELb0ELb1EEEv26Multihead_attention_paramsIT_XT5_EE --------------------------
	.section	.nv.shared._ZN4mmha33masked_multihead_attention_kernelIfLi256ELi256ELi4ELi64ELi64ELb0ELb1EEEv26Multihead_attention_paramsIT_XT5_EE,"aw",@nobits
	.sectionflags	@""
	.align	16
.nv.shared._ZN4mmha33masked_multihead_attention_kernelIfLi256ELi256ELi4ELi64ELi64ELb0ELb1EEEv26Multihead_attention_paramsIT_XT5_EE:
	.zero		1040


//--------------------- .nv.shared._ZN4mmha33masked_multihead_attention_kernelIfLi256ELi256ELi1ELi64ELi256ELb0ELb0EEEv26Multihead_attention_paramsIT_XT5_EE --------------------------
	.section	.nv.shared._ZN4mmha33masked_multihead_attention_kernelIfLi256ELi256ELi1ELi64ELi256ELb0ELb0EEEv26Multihead_attention_paramsIT_XT5_EE,"aw",@nobits
	.sectionflags	@""
	.align	16
.nv.shared._ZN4mmha33masked_multihead_attention_kernelIfLi256ELi256ELi1ELi64ELi256ELb0ELb0EEEv26Multihead_attention_paramsIT_XT5_EE:
	.zero		1088


//--------------------- .nv.shared._ZN4mmha33masked_multihead_attention_kernelIfLi256ELi256ELi2ELi64ELi128ELb0ELb0EEEv26Multihead_attention_paramsIT_XT5_EE --------------------------
	.section	.nv.shared._ZN4mmha33masked_multihead_attention_kernelIfLi256ELi256ELi2ELi64ELi128ELb0ELb0EEEv26Multihead_attention_paramsIT_XT5_EE,"aw",@nobits
	.sectionflags	@""
	.align	16
.nv.shared._ZN4mmha33masked_multihead_attention_kernelIfLi256ELi256ELi2ELi64ELi128ELb0ELb0EEEv26Multihead_attention_paramsIT_XT5_EE:
	.zero		1056


//--------------------- .nv.shared._ZN4mmha33masked_multihead_attention_kernelIfLi256ELi256ELi4ELi64ELi64ELb0ELb0EEEv26Multihead_attention_paramsIT_XT5_EE --------------------------
	.section	.nv.shared._ZN4mmha33masked_multihead_attention_kernelIfLi256ELi256ELi4ELi64ELi64ELb0ELb0EEEv26Multihead_attention_paramsIT_XT5_EE,"aw",@nobits
	.sectionflags	@""
	.align	16
.nv.shared._ZN4mmha33masked_multihead_attention_kernelIfLi256ELi256ELi4ELi64ELi64ELb0ELb0EEEv26Multihead_attention_paramsIT_XT5_EE:
	.zero		1040


//--------------------- SYMBOLS --------------------------

	.type		__assertfail,@function
